//
// Generated by NVIDIA NVVM Compiler
//
// Compiler Build ID: CL-36424714
// Cuda compilation tools, release 13.0, V13.0.88
// Based on NVVM 20.0.0
//

.version 9.0
.target sm_100
.address_size 64

	// .globl	_ZN8pygpukit3ops2nn15gelu_f32_kernelEPKfPfm
// _ZZN8pygpukit3ops2nn20layernorm_f32_kernelEPKfS3_S3_PfmmfE10shared_sum has been demoted
// _ZZN8pygpukit3ops2nn20layernorm_f32_kernelEPKfS3_S3_PfmmfE4mean has been demoted
// _ZZN8pygpukit3ops2nn20layernorm_f32_kernelEPKfS3_S3_PfmmfE7inv_std has been demoted
// _ZZN8pygpukit3ops2nn20layernorm_f64_kernelEPKdS3_S3_PdmmdE10shared_sum has been demoted
// _ZZN8pygpukit3ops2nn20layernorm_f64_kernelEPKdS3_S3_PdmmdE4mean has been demoted
// _ZZN8pygpukit3ops2nn20layernorm_f64_kernelEPKdS3_S3_PdmmdE7inv_std has been demoted
// _ZZN8pygpukit3ops2nn20layernorm_f16_kernelEPK6__halfS4_S4_PS2_mmfE10shared_sum has been demoted
// _ZZN8pygpukit3ops2nn20layernorm_f16_kernelEPK6__halfS4_S4_PS2_mmfE4mean has been demoted
// _ZZN8pygpukit3ops2nn20layernorm_f16_kernelEPK6__halfS4_S4_PS2_mmfE7inv_std has been demoted
// _ZZN8pygpukit3ops2nn21layernorm_bf16_kernelEPK13__nv_bfloat16S4_S4_PS2_mmfE10shared_sum has been demoted
// _ZZN8pygpukit3ops2nn21layernorm_bf16_kernelEPK13__nv_bfloat16S4_S4_PS2_mmfE4mean has been demoted
// _ZZN8pygpukit3ops2nn21layernorm_bf16_kernelEPK13__nv_bfloat16S4_S4_PS2_mmfE7inv_std has been demoted
// _ZZN8pygpukit3ops2nn18rmsnorm_f32_kernelEPKfS3_PfmmfE10shared_sum has been demoted
// _ZZN8pygpukit3ops2nn18rmsnorm_f32_kernelEPKfS3_PfmmfE7inv_rms has been demoted
// _ZZN8pygpukit3ops2nn18rmsnorm_f64_kernelEPKdS3_PdmmdE10shared_sum has been demoted
// _ZZN8pygpukit3ops2nn18rmsnorm_f64_kernelEPKdS3_PdmmdE7inv_rms has been demoted
// _ZZN8pygpukit3ops2nn18rmsnorm_f16_kernelEPK6__halfS4_PS2_mmfE10shared_sum has been demoted
// _ZZN8pygpukit3ops2nn18rmsnorm_f16_kernelEPK6__halfS4_PS2_mmfE7inv_rms has been demoted
// _ZZN8pygpukit3ops2nn19rmsnorm_bf16_kernelEPK13__nv_bfloat16S4_PS2_mmfE10shared_sum has been demoted
// _ZZN8pygpukit3ops2nn19rmsnorm_bf16_kernelEPK13__nv_bfloat16S4_PS2_mmfE7inv_rms has been demoted
// _ZZN8pygpukit3ops2nn18softmax_f32_kernelEPKfPfmmE10shared_max has been demoted
// _ZZN8pygpukit3ops2nn18softmax_f32_kernelEPKfPfmmE7row_max has been demoted
// _ZZN8pygpukit3ops2nn18softmax_f32_kernelEPKfPfmmE10shared_sum has been demoted
// _ZZN8pygpukit3ops2nn18softmax_f32_kernelEPKfPfmmE7row_sum has been demoted
// _ZZN8pygpukit3ops2nn18softmax_f64_kernelEPKdPdmmE10shared_max has been demoted
// _ZZN8pygpukit3ops2nn18softmax_f64_kernelEPKdPdmmE7row_max has been demoted
// _ZZN8pygpukit3ops2nn18softmax_f64_kernelEPKdPdmmE10shared_sum has been demoted
// _ZZN8pygpukit3ops2nn18softmax_f64_kernelEPKdPdmmE7row_sum has been demoted
// _ZZN8pygpukit3ops2nn18softmax_f16_kernelEPK6__halfPS2_mmE10shared_max has been demoted
// _ZZN8pygpukit3ops2nn18softmax_f16_kernelEPK6__halfPS2_mmE7row_max has been demoted
// _ZZN8pygpukit3ops2nn18softmax_f16_kernelEPK6__halfPS2_mmE10shared_sum has been demoted
// _ZZN8pygpukit3ops2nn18softmax_f16_kernelEPK6__halfPS2_mmE7row_sum has been demoted
// _ZZN8pygpukit3ops2nn19softmax_bf16_kernelEPK13__nv_bfloat16PS2_mmE10shared_max has been demoted
// _ZZN8pygpukit3ops2nn19softmax_bf16_kernelEPK13__nv_bfloat16PS2_mmE7row_max has been demoted
// _ZZN8pygpukit3ops2nn19softmax_bf16_kernelEPK13__nv_bfloat16PS2_mmE10shared_sum has been demoted
// _ZZN8pygpukit3ops2nn19softmax_bf16_kernelEPK13__nv_bfloat16PS2_mmE7row_sum has been demoted
// _ZZN8pygpukit3ops2nn20transpose_f32_kernelEPKfPfiiE4tile has been demoted
// _ZZN8pygpukit3ops2nn20transpose_f64_kernelEPKdPdiiE4tile has been demoted
// _ZZN8pygpukit3ops2nn20transpose_f16_kernelEPK6__halfPS2_iiE4tile has been demoted
// _ZZN8pygpukit3ops2nn21transpose_bf16_kernelEPK13__nv_bfloat16PS2_iiE4tile has been demoted
// _ZZN8pygpukit3ops2nn22sdpa_causal_f32_kernelEPKfS3_S3_PfiiiifiE10shared_max has been demoted
// _ZZN8pygpukit3ops2nn22sdpa_causal_f32_kernelEPKfS3_S3_PfiiiifiE7row_max has been demoted
// _ZZN8pygpukit3ops2nn22sdpa_causal_f32_kernelEPKfS3_S3_PfiiiifiE10shared_sum has been demoted
// _ZZN8pygpukit3ops2nn22sdpa_causal_f32_kernelEPKfS3_S3_PfiiiifiE7row_sum has been demoted
// _ZZN8pygpukit3ops2nn22sdpa_causal_f16_kernelEPK6__halfS4_S4_PS2_iiiifiE10shared_max has been demoted
// _ZZN8pygpukit3ops2nn22sdpa_causal_f16_kernelEPK6__halfS4_S4_PS2_iiiifiE7row_max has been demoted
// _ZZN8pygpukit3ops2nn22sdpa_causal_f16_kernelEPK6__halfS4_S4_PS2_iiiifiE10shared_sum has been demoted
// _ZZN8pygpukit3ops2nn22sdpa_causal_f16_kernelEPK6__halfS4_S4_PS2_iiiifiE7row_sum has been demoted
// _ZZN8pygpukit3ops2nn23sdpa_causal_bf16_kernelEPK13__nv_bfloat16S4_S4_PS2_iiiifiE10shared_max has been demoted
// _ZZN8pygpukit3ops2nn23sdpa_causal_bf16_kernelEPK13__nv_bfloat16S4_S4_PS2_iiiifiE7row_max has been demoted
// _ZZN8pygpukit3ops2nn23sdpa_causal_bf16_kernelEPK13__nv_bfloat16S4_S4_PS2_iiiifiE10shared_sum has been demoted
// _ZZN8pygpukit3ops2nn23sdpa_causal_bf16_kernelEPK13__nv_bfloat16S4_S4_PS2_iiiifiE7row_sum has been demoted
.extern .shared .align 16 .b8 _ZN8pygpukit3ops2nn6sharedE[];

.visible .entry _ZN8pygpukit3ops2nn15gelu_f32_kernelEPKfPfm(
	.param .u64 .ptr .align 1 _ZN8pygpukit3ops2nn15gelu_f32_kernelEPKfPfm_param_0,
	.param .u64 .ptr .align 1 _ZN8pygpukit3ops2nn15gelu_f32_kernelEPKfPfm_param_1,
	.param .u64 _ZN8pygpukit3ops2nn15gelu_f32_kernelEPKfPfm_param_2
)
{
	.reg .pred 	%p<4>;
	.reg .b32 	%r<5>;
	.reg .b32 	%f<24>;
	.reg .b64 	%rd<10>;

	ld.param.u64 	%rd2, [_ZN8pygpukit3ops2nn15gelu_f32_kernelEPKfPfm_param_0];
	ld.param.u64 	%rd3, [_ZN8pygpukit3ops2nn15gelu_f32_kernelEPKfPfm_param_1];
	ld.param.u64 	%rd4, [_ZN8pygpukit3ops2nn15gelu_f32_kernelEPKfPfm_param_2];
	mov.u32 	%r1, %ctaid.x;
	mov.u32 	%r2, %ntid.x;
	mov.u32 	%r3, %tid.x;
	mad.lo.s32 	%r4, %r1, %r2, %r3;
	cvt.u64.u32 	%rd1, %r4;
	setp.le.u64 	%p1, %rd4, %rd1;
	@%p1 bra 	$L__BB0_2;
	cvta.to.global.u64 	%rd5, %rd2;
	cvta.to.global.u64 	%rd6, %rd3;
	shl.b64 	%rd7, %rd1, 2;
	add.s64 	%rd8, %rd5, %rd7;
	ld.global.nc.f32 	%f1, [%rd8];
	mul.f32 	%f2, %f1, %f1;
	mul.f32 	%f3, %f1, %f2;
	mul.f32 	%f4, %f1, 0f3F000000;
	fma.rn.f32 	%f5, %f3, 0f3D372713, %f1;
	mul.f32 	%f6, %f5, 0f3F4C422A;
	abs.f32 	%f7, %f6;
	mul.f32 	%f8, %f7, 0f4038AA3B;
	ex2.approx.ftz.f32 	%f9, %f8;
	add.f32 	%f10, %f9, 0f3F800000;
	rcp.approx.ftz.f32 	%f11, %f10;
	fma.rn.f32 	%f12, %f11, 0fC0000000, 0f3F800000;
	setp.ge.f32 	%p2, %f7, 0f41102CB4;
	selp.f32 	%f13, 0f3F800000, %f12, %p2;
	copysign.f32 	%f14, %f6, %f13;
	mul.f32 	%f15, %f6, %f6;
	fma.rn.f32 	%f16, %f15, 0f3C80F082, 0fBD563CAE;
	fma.rn.f32 	%f17, %f16, %f15, 0f3E085941;
	fma.rn.f32 	%f18, %f17, %f15, 0fBEAAA9ED;
	fma.rn.f32 	%f19, %f18, %f15, 0f00000000;
	fma.rn.f32 	%f20, %f19, %f6, %f6;
	setp.ge.f32 	%p3, %f7, 0f3F19999A;
	selp.f32 	%f21, %f14, %f20, %p3;
	add.f32 	%f22, %f21, 0f3F800000;
	mul.f32 	%f23, %f4, %f22;
	add.s64 	%rd9, %rd6, %rd7;
	st.global.f32 	[%rd9], %f23;
$L__BB0_2:
	ret;

}
	// .globl	_ZN8pygpukit3ops2nn15gelu_f64_kernelEPKdPdm
.visible .entry _ZN8pygpukit3ops2nn15gelu_f64_kernelEPKdPdm(
	.param .u64 .ptr .align 1 _ZN8pygpukit3ops2nn15gelu_f64_kernelEPKdPdm_param_0,
	.param .u64 .ptr .align 1 _ZN8pygpukit3ops2nn15gelu_f64_kernelEPKdPdm_param_1,
	.param .u64 _ZN8pygpukit3ops2nn15gelu_f64_kernelEPKdPdm_param_2
)
{
	.reg .pred 	%p<4>;
	.reg .b32 	%r<8>;
	.reg .b32 	%f<5>;
	.reg .b64 	%rd<11>;
	.reg .b64 	%fd<54>;

	ld.param.u64 	%rd2, [_ZN8pygpukit3ops2nn15gelu_f64_kernelEPKdPdm_param_0];
	ld.param.u64 	%rd3, [_ZN8pygpukit3ops2nn15gelu_f64_kernelEPKdPdm_param_1];
	ld.param.u64 	%rd4, [_ZN8pygpukit3ops2nn15gelu_f64_kernelEPKdPdm_param_2];
	mov.u32 	%r2, %ctaid.x;
	mov.u32 	%r3, %ntid.x;
	mov.u32 	%r4, %tid.x;
	mad.lo.s32 	%r5, %r2, %r3, %r4;
	cvt.u64.u32 	%rd1, %r5;
	setp.le.u64 	%p1, %rd4, %rd1;
	@%p1 bra 	$L__BB1_5;
	cvta.to.global.u64 	%rd5, %rd2;
	shl.b64 	%rd6, %rd1, 3;
	add.s64 	%rd7, %rd5, %rd6;
	ld.global.nc.f64 	%fd1, [%rd7];
	mul.f64 	%fd7, %fd1, %fd1;
	mul.f64 	%fd8, %fd1, %fd7;
	fma.rn.f64 	%fd9, %fd8, 0d3FA6E4E26D4801F7, %fd1;
	mul.f64 	%fd2, %fd9, 0d3FE9884533D43651;
	{
	.reg .b32 %temp; 
	mov.b64 	{%temp, %r6}, %fd2;
	}
	and.b32  	%r1, %r6, 2147483647;
	{
	.reg .b32 %temp; 
	mov.b64 	{%r7, %temp}, %fd2;
	}
	mov.b64 	%fd3, {%r7, %r1};
	setp.ltu.f64 	%p2, %fd3, 0d3FE4F92224DD2F1A;
	@%p2 bra 	$L__BB1_3;
	add.f64 	%fd10, %fd3, %fd3;
	cvt.rn.f32.f64 	%f1, %fd10;
	mul.f32 	%f2, %f1, 0f3FB8AA3B;
	cvt.rni.f32.f32 	%f3, %f2;
	cvt.f64.f32 	%fd11, %f3;
	fma.rn.f64 	%fd12, %fd11, 0dBFE62E42FEFA39EF, %fd10;
	fma.rn.f64 	%fd13, %fd12, 0d3E5AE904A4741B81, 0d3E928A27F89B6999;
	fma.rn.f64 	%fd14, %fd13, %fd12, 0d3EC71DE715FF7E07;
	fma.rn.f64 	%fd15, %fd14, %fd12, 0d3EFA019A6B0AC45A;
	fma.rn.f64 	%fd16, %fd15, %fd12, 0d3F2A01A017EED94F;
	fma.rn.f64 	%fd17, %fd16, %fd12, 0d3F56C16C17F2A71B;
	fma.rn.f64 	%fd18, %fd17, %fd12, 0d3F811111111173C4;
	fma.rn.f64 	%fd19, %fd18, %fd12, 0d3FA555555555211A;
	fma.rn.f64 	%fd20, %fd19, %fd12, 0d3FC5555555555540;
	fma.rn.f64 	%fd21, %fd20, %fd12, 0d3FE0000000000005;
	mul.f64 	%fd22, %fd12, %fd21;
	fma.rn.f64 	%fd23, %fd22, %fd12, %fd12;
	ex2.approx.ftz.f32 	%f4, %f3;
	cvt.f64.f32 	%fd24, %f4;
	mov.f64 	%fd25, 0d3FF0000000000000;
	sub.f64 	%fd26, %fd25, %fd24;
	neg.f64 	%fd27, %fd23;
	fma.rn.f64 	%fd28, %fd27, %fd24, %fd26;
	mov.f64 	%fd29, 0d4000000000000000;
	sub.f64 	%fd30, %fd29, %fd28;
	rcp.approx.ftz.f64 	%fd31, %fd30;
	neg.f64 	%fd32, %fd30;
	fma.rn.f64 	%fd33, %fd32, %fd31, 0d3FF0000000000000;
	fma.rn.f64 	%fd34, %fd33, %fd33, %fd33;
	fma.rn.f64 	%fd35, %fd34, %fd31, %fd31;
	fma.rn.f64 	%fd36, %fd35, 0dC000000000000000, 0d3FF0000000000000;
	setp.gt.u32 	%p3, %r1, 1077088193;
	selp.f64 	%fd37, 0d3FF0000000000000, %fd36, %p3;
	copysign.f64 	%fd53, %fd2, %fd37;
	bra.uni 	$L__BB1_4;
$L__BB1_3:
	mul.f64 	%fd38, %fd2, %fd2;
	fma.rn.f64 	%fd39, %fd38, 0dBEF0BC46E2F5E964, 0d3F14359F420AFC3D;
	fma.rn.f64 	%fd40, %fd39, %fd38, 0dBF2DF9F0728C5D84;
	fma.rn.f64 	%fd41, %fd40, %fd38, 0d3F4337D1CEC4F033;
	fma.rn.f64 	%fd42, %fd41, %fd38, 0dBF57D6E9674335B3;
	fma.rn.f64 	%fd43, %fd42, %fd38, 0d3F6D6D000D7AAD3D;
	fma.rn.f64 	%fd44, %fd43, %fd38, 0dBF8226E1F3CF1EF5;
	fma.rn.f64 	%fd45, %fd44, %fd38, 0d3F9664F47EC0C8CF;
	fma.rn.f64 	%fd46, %fd45, %fd38, 0dBFABA1BA1B80AB40;
	fma.rn.f64 	%fd47, %fd46, %fd38, 0d3FC111111110FA4A;
	fma.rn.f64 	%fd48, %fd47, %fd38, 0dBFD5555555555550;
	fma.rn.f64 	%fd49, %fd48, %fd38, 0d0000000000000000;
	fma.rn.f64 	%fd53, %fd49, %fd2, %fd2;
$L__BB1_4:
	add.f64 	%fd50, %fd53, 0d3FF0000000000000;
	mul.f64 	%fd51, %fd1, 0d3FE0000000000000;
	mul.f64 	%fd52, %fd51, %fd50;
	cvta.to.global.u64 	%rd8, %rd3;
	add.s64 	%rd10, %rd8, %rd6;
	st.global.f64 	[%rd10], %fd52;
$L__BB1_5:
	ret;

}
	// .globl	_ZN8pygpukit3ops2nn15gelu_f16_kernelEPK6__halfPS2_m
.visible .entry _ZN8pygpukit3ops2nn15gelu_f16_kernelEPK6__halfPS2_m(
	.param .u64 .ptr .align 1 _ZN8pygpukit3ops2nn15gelu_f16_kernelEPK6__halfPS2_m_param_0,
	.param .u64 .ptr .align 1 _ZN8pygpukit3ops2nn15gelu_f16_kernelEPK6__halfPS2_m_param_1,
	.param .u64 _ZN8pygpukit3ops2nn15gelu_f16_kernelEPK6__halfPS2_m_param_2
)
{
	.reg .pred 	%p<4>;
	.reg .b16 	%rs<3>;
	.reg .b32 	%r<5>;
	.reg .b32 	%f<24>;
	.reg .b64 	%rd<10>;

	ld.param.u64 	%rd2, [_ZN8pygpukit3ops2nn15gelu_f16_kernelEPK6__halfPS2_m_param_0];
	ld.param.u64 	%rd3, [_ZN8pygpukit3ops2nn15gelu_f16_kernelEPK6__halfPS2_m_param_1];
	ld.param.u64 	%rd4, [_ZN8pygpukit3ops2nn15gelu_f16_kernelEPK6__halfPS2_m_param_2];
	mov.u32 	%r1, %ctaid.x;
	mov.u32 	%r2, %ntid.x;
	mov.u32 	%r3, %tid.x;
	mad.lo.s32 	%r4, %r1, %r2, %r3;
	cvt.u64.u32 	%rd1, %r4;
	setp.le.u64 	%p1, %rd4, %rd1;
	@%p1 bra 	$L__BB2_2;
	cvta.to.global.u64 	%rd5, %rd2;
	cvta.to.global.u64 	%rd6, %rd3;
	shl.b64 	%rd7, %rd1, 1;
	add.s64 	%rd8, %rd5, %rd7;
	ld.global.nc.u16 	%rs1, [%rd8];
	// begin inline asm
	{  cvt.f32.f16 %f1, %rs1;}

	// end inline asm
	mul.f32 	%f3, %f1, %f1;
	mul.f32 	%f4, %f1, %f3;
	mul.f32 	%f5, %f1, 0f3F000000;
	fma.rn.f32 	%f6, %f4, 0f3D372713, %f1;
	mul.f32 	%f7, %f6, 0f3F4C422A;
	abs.f32 	%f8, %f7;
	mul.f32 	%f9, %f8, 0f4038AA3B;
	ex2.approx.ftz.f32 	%f10, %f9;
	add.f32 	%f11, %f10, 0f3F800000;
	rcp.approx.ftz.f32 	%f12, %f11;
	fma.rn.f32 	%f13, %f12, 0fC0000000, 0f3F800000;
	setp.ge.f32 	%p2, %f8, 0f41102CB4;
	selp.f32 	%f14, 0f3F800000, %f13, %p2;
	copysign.f32 	%f15, %f7, %f14;
	mul.f32 	%f16, %f7, %f7;
	fma.rn.f32 	%f17, %f16, 0f3C80F082, 0fBD563CAE;
	fma.rn.f32 	%f18, %f17, %f16, 0f3E085941;
	fma.rn.f32 	%f19, %f18, %f16, 0fBEAAA9ED;
	fma.rn.f32 	%f20, %f19, %f16, 0f00000000;
	fma.rn.f32 	%f21, %f20, %f7, %f7;
	setp.ge.f32 	%p3, %f8, 0f3F19999A;
	selp.f32 	%f22, %f15, %f21, %p3;
	add.f32 	%f23, %f22, 0f3F800000;
	mul.f32 	%f2, %f5, %f23;
	// begin inline asm
	{  cvt.rn.f16.f32 %rs2, %f2;}

	// end inline asm
	add.s64 	%rd9, %rd6, %rd7;
	st.global.u16 	[%rd9], %rs2;
$L__BB2_2:
	ret;

}
	// .globl	_ZN8pygpukit3ops2nn16gelu_bf16_kernelEPK13__nv_bfloat16PS2_m
.visible .entry _ZN8pygpukit3ops2nn16gelu_bf16_kernelEPK13__nv_bfloat16PS2_m(
	.param .u64 .ptr .align 1 _ZN8pygpukit3ops2nn16gelu_bf16_kernelEPK13__nv_bfloat16PS2_m_param_0,
	.param .u64 .ptr .align 1 _ZN8pygpukit3ops2nn16gelu_bf16_kernelEPK13__nv_bfloat16PS2_m_param_1,
	.param .u64 _ZN8pygpukit3ops2nn16gelu_bf16_kernelEPK13__nv_bfloat16PS2_m_param_2
)
{
	.reg .pred 	%p<4>;
	.reg .b16 	%rs<3>;
	.reg .b32 	%r<5>;
	.reg .b32 	%f<24>;
	.reg .b64 	%rd<10>;

	ld.param.u64 	%rd2, [_ZN8pygpukit3ops2nn16gelu_bf16_kernelEPK13__nv_bfloat16PS2_m_param_0];
	ld.param.u64 	%rd3, [_ZN8pygpukit3ops2nn16gelu_bf16_kernelEPK13__nv_bfloat16PS2_m_param_1];
	ld.param.u64 	%rd4, [_ZN8pygpukit3ops2nn16gelu_bf16_kernelEPK13__nv_bfloat16PS2_m_param_2];
	mov.u32 	%r1, %ctaid.x;
	mov.u32 	%r2, %ntid.x;
	mov.u32 	%r3, %tid.x;
	mad.lo.s32 	%r4, %r1, %r2, %r3;
	cvt.u64.u32 	%rd1, %r4;
	setp.le.u64 	%p1, %rd4, %rd1;
	@%p1 bra 	$L__BB3_2;
	cvta.to.global.u64 	%rd5, %rd2;
	cvta.to.global.u64 	%rd6, %rd3;
	shl.b64 	%rd7, %rd1, 1;
	add.s64 	%rd8, %rd5, %rd7;
	ld.global.nc.u16 	%rs1, [%rd8];
	// begin inline asm
	{ cvt.f32.bf16 %f1, %rs1;}

	// end inline asm
	mul.f32 	%f3, %f1, %f1;
	mul.f32 	%f4, %f1, %f3;
	mul.f32 	%f5, %f1, 0f3F000000;
	fma.rn.f32 	%f6, %f4, 0f3D372713, %f1;
	mul.f32 	%f7, %f6, 0f3F4C422A;
	abs.f32 	%f8, %f7;
	mul.f32 	%f9, %f8, 0f4038AA3B;
	ex2.approx.ftz.f32 	%f10, %f9;
	add.f32 	%f11, %f10, 0f3F800000;
	rcp.approx.ftz.f32 	%f12, %f11;
	fma.rn.f32 	%f13, %f12, 0fC0000000, 0f3F800000;
	setp.ge.f32 	%p2, %f8, 0f41102CB4;
	selp.f32 	%f14, 0f3F800000, %f13, %p2;
	copysign.f32 	%f15, %f7, %f14;
	mul.f32 	%f16, %f7, %f7;
	fma.rn.f32 	%f17, %f16, 0f3C80F082, 0fBD563CAE;
	fma.rn.f32 	%f18, %f17, %f16, 0f3E085941;
	fma.rn.f32 	%f19, %f18, %f16, 0fBEAAA9ED;
	fma.rn.f32 	%f20, %f19, %f16, 0f00000000;
	fma.rn.f32 	%f21, %f20, %f7, %f7;
	setp.ge.f32 	%p3, %f8, 0f3F19999A;
	selp.f32 	%f22, %f15, %f21, %p3;
	add.f32 	%f23, %f22, 0f3F800000;
	mul.f32 	%f2, %f5, %f23;
	// begin inline asm
	{  cvt.rn.bf16.f32 %rs2, %f2;}

	// end inline asm
	add.s64 	%rd9, %rd6, %rd7;
	st.global.u16 	[%rd9], %rs2;
$L__BB3_2:
	ret;

}
	// .globl	_ZN8pygpukit3ops2nn19bias_add_f32_kernelEPfPKfmm
.visible .entry _ZN8pygpukit3ops2nn19bias_add_f32_kernelEPfPKfmm(
	.param .u64 .ptr .align 1 _ZN8pygpukit3ops2nn19bias_add_f32_kernelEPfPKfmm_param_0,
	.param .u64 .ptr .align 1 _ZN8pygpukit3ops2nn19bias_add_f32_kernelEPfPKfmm_param_1,
	.param .u64 _ZN8pygpukit3ops2nn19bias_add_f32_kernelEPfPKfmm_param_2,
	.param .u64 _ZN8pygpukit3ops2nn19bias_add_f32_kernelEPfPKfmm_param_3
)
{
	.reg .pred 	%p<3>;
	.reg .b32 	%r<8>;
	.reg .b32 	%f<4>;
	.reg .b64 	%rd<18>;

	ld.param.u64 	%rd5, [_ZN8pygpukit3ops2nn19bias_add_f32_kernelEPfPKfmm_param_0];
	ld.param.u64 	%rd6, [_ZN8pygpukit3ops2nn19bias_add_f32_kernelEPfPKfmm_param_1];
	ld.param.u64 	%rd8, [_ZN8pygpukit3ops2nn19bias_add_f32_kernelEPfPKfmm_param_2];
	ld.param.u64 	%rd7, [_ZN8pygpukit3ops2nn19bias_add_f32_kernelEPfPKfmm_param_3];
	mov.u32 	%r1, %ctaid.x;
	mov.u32 	%r2, %ntid.x;
	mov.u32 	%r3, %tid.x;
	mad.lo.s32 	%r4, %r1, %r2, %r3;
	cvt.u64.u32 	%rd1, %r4;
	mul.lo.s64 	%rd9, %rd7, %rd8;
	setp.le.u64 	%p1, %rd9, %rd1;
	@%p1 bra 	$L__BB4_5;
	and.b64  	%rd10, %rd7, -4294967296;
	setp.ne.s64 	%p2, %rd10, 0;
	@%p2 bra 	$L__BB4_3;
	cvt.u32.u64 	%r5, %rd7;
	cvt.u32.u64 	%r6, %rd1;
	rem.u32 	%r7, %r6, %r5;
	cvt.u64.u32 	%rd17, %r7;
	bra.uni 	$L__BB4_4;
$L__BB4_3:
	rem.u64 	%rd17, %rd1, %rd7;
$L__BB4_4:
	cvta.to.global.u64 	%rd11, %rd6;
	shl.b64 	%rd12, %rd17, 2;
	add.s64 	%rd13, %rd11, %rd12;
	ld.global.nc.f32 	%f1, [%rd13];
	cvta.to.global.u64 	%rd14, %rd5;
	shl.b64 	%rd15, %rd1, 2;
	add.s64 	%rd16, %rd14, %rd15;
	ld.global.f32 	%f2, [%rd16];
	add.f32 	%f3, %f1, %f2;
	st.global.f32 	[%rd16], %f3;
$L__BB4_5:
	ret;

}
	// .globl	_ZN8pygpukit3ops2nn19bias_add_f64_kernelEPdPKdmm
.visible .entry _ZN8pygpukit3ops2nn19bias_add_f64_kernelEPdPKdmm(
	.param .u64 .ptr .align 1 _ZN8pygpukit3ops2nn19bias_add_f64_kernelEPdPKdmm_param_0,
	.param .u64 .ptr .align 1 _ZN8pygpukit3ops2nn19bias_add_f64_kernelEPdPKdmm_param_1,
	.param .u64 _ZN8pygpukit3ops2nn19bias_add_f64_kernelEPdPKdmm_param_2,
	.param .u64 _ZN8pygpukit3ops2nn19bias_add_f64_kernelEPdPKdmm_param_3
)
{
	.reg .pred 	%p<3>;
	.reg .b32 	%r<8>;
	.reg .b64 	%rd<18>;
	.reg .b64 	%fd<4>;

	ld.param.u64 	%rd5, [_ZN8pygpukit3ops2nn19bias_add_f64_kernelEPdPKdmm_param_0];
	ld.param.u64 	%rd6, [_ZN8pygpukit3ops2nn19bias_add_f64_kernelEPdPKdmm_param_1];
	ld.param.u64 	%rd8, [_ZN8pygpukit3ops2nn19bias_add_f64_kernelEPdPKdmm_param_2];
	ld.param.u64 	%rd7, [_ZN8pygpukit3ops2nn19bias_add_f64_kernelEPdPKdmm_param_3];
	mov.u32 	%r1, %ctaid.x;
	mov.u32 	%r2, %ntid.x;
	mov.u32 	%r3, %tid.x;
	mad.lo.s32 	%r4, %r1, %r2, %r3;
	cvt.u64.u32 	%rd1, %r4;
	mul.lo.s64 	%rd9, %rd7, %rd8;
	setp.le.u64 	%p1, %rd9, %rd1;
	@%p1 bra 	$L__BB5_5;
	and.b64  	%rd10, %rd7, -4294967296;
	setp.ne.s64 	%p2, %rd10, 0;
	@%p2 bra 	$L__BB5_3;
	cvt.u32.u64 	%r5, %rd7;
	cvt.u32.u64 	%r6, %rd1;
	rem.u32 	%r7, %r6, %r5;
	cvt.u64.u32 	%rd17, %r7;
	bra.uni 	$L__BB5_4;
$L__BB5_3:
	rem.u64 	%rd17, %rd1, %rd7;
$L__BB5_4:
	cvta.to.global.u64 	%rd11, %rd6;
	shl.b64 	%rd12, %rd17, 3;
	add.s64 	%rd13, %rd11, %rd12;
	ld.global.nc.f64 	%fd1, [%rd13];
	cvta.to.global.u64 	%rd14, %rd5;
	shl.b64 	%rd15, %rd1, 3;
	add.s64 	%rd16, %rd14, %rd15;
	ld.global.f64 	%fd2, [%rd16];
	add.f64 	%fd3, %fd1, %fd2;
	st.global.f64 	[%rd16], %fd3;
$L__BB5_5:
	ret;

}
	// .globl	_ZN8pygpukit3ops2nn19bias_add_f16_kernelEP6__halfPKS2_mm
.visible .entry _ZN8pygpukit3ops2nn19bias_add_f16_kernelEP6__halfPKS2_mm(
	.param .u64 .ptr .align 1 _ZN8pygpukit3ops2nn19bias_add_f16_kernelEP6__halfPKS2_mm_param_0,
	.param .u64 .ptr .align 1 _ZN8pygpukit3ops2nn19bias_add_f16_kernelEP6__halfPKS2_mm_param_1,
	.param .u64 _ZN8pygpukit3ops2nn19bias_add_f16_kernelEP6__halfPKS2_mm_param_2,
	.param .u64 _ZN8pygpukit3ops2nn19bias_add_f16_kernelEP6__halfPKS2_mm_param_3
)
{
	.reg .pred 	%p<3>;
	.reg .b16 	%rs<4>;
	.reg .b32 	%r<8>;
	.reg .b32 	%f<4>;
	.reg .b64 	%rd<18>;

	ld.param.u64 	%rd5, [_ZN8pygpukit3ops2nn19bias_add_f16_kernelEP6__halfPKS2_mm_param_0];
	ld.param.u64 	%rd6, [_ZN8pygpukit3ops2nn19bias_add_f16_kernelEP6__halfPKS2_mm_param_1];
	ld.param.u64 	%rd8, [_ZN8pygpukit3ops2nn19bias_add_f16_kernelEP6__halfPKS2_mm_param_2];
	ld.param.u64 	%rd7, [_ZN8pygpukit3ops2nn19bias_add_f16_kernelEP6__halfPKS2_mm_param_3];
	mov.u32 	%r1, %ctaid.x;
	mov.u32 	%r2, %ntid.x;
	mov.u32 	%r3, %tid.x;
	mad.lo.s32 	%r4, %r1, %r2, %r3;
	cvt.u64.u32 	%rd1, %r4;
	mul.lo.s64 	%rd9, %rd7, %rd8;
	setp.le.u64 	%p1, %rd9, %rd1;
	@%p1 bra 	$L__BB6_5;
	and.b64  	%rd10, %rd7, -4294967296;
	setp.ne.s64 	%p2, %rd10, 0;
	@%p2 bra 	$L__BB6_3;
	cvt.u32.u64 	%r5, %rd7;
	cvt.u32.u64 	%r6, %rd1;
	rem.u32 	%r7, %r6, %r5;
	cvt.u64.u32 	%rd17, %r7;
	bra.uni 	$L__BB6_4;
$L__BB6_3:
	rem.u64 	%rd17, %rd1, %rd7;
$L__BB6_4:
	cvta.to.global.u64 	%rd11, %rd5;
	shl.b64 	%rd12, %rd1, 1;
	add.s64 	%rd13, %rd11, %rd12;
	ld.global.u16 	%rs1, [%rd13];
	// begin inline asm
	{  cvt.f32.f16 %f1, %rs1;}

	// end inline asm
	cvta.to.global.u64 	%rd14, %rd6;
	shl.b64 	%rd15, %rd17, 1;
	add.s64 	%rd16, %rd14, %rd15;
	ld.global.nc.u16 	%rs2, [%rd16];
	// begin inline asm
	{  cvt.f32.f16 %f2, %rs2;}

	// end inline asm
	add.f32 	%f3, %f1, %f2;
	// begin inline asm
	{  cvt.rn.f16.f32 %rs3, %f3;}

	// end inline asm
	st.global.u16 	[%rd13], %rs3;
$L__BB6_5:
	ret;

}
	// .globl	_ZN8pygpukit3ops2nn20bias_add_bf16_kernelEP13__nv_bfloat16PKS2_mm
.visible .entry _ZN8pygpukit3ops2nn20bias_add_bf16_kernelEP13__nv_bfloat16PKS2_mm(
	.param .u64 .ptr .align 1 _ZN8pygpukit3ops2nn20bias_add_bf16_kernelEP13__nv_bfloat16PKS2_mm_param_0,
	.param .u64 .ptr .align 1 _ZN8pygpukit3ops2nn20bias_add_bf16_kernelEP13__nv_bfloat16PKS2_mm_param_1,
	.param .u64 _ZN8pygpukit3ops2nn20bias_add_bf16_kernelEP13__nv_bfloat16PKS2_mm_param_2,
	.param .u64 _ZN8pygpukit3ops2nn20bias_add_bf16_kernelEP13__nv_bfloat16PKS2_mm_param_3
)
{
	.reg .pred 	%p<3>;
	.reg .b16 	%rs<4>;
	.reg .b32 	%r<8>;
	.reg .b32 	%f<4>;
	.reg .b64 	%rd<18>;

	ld.param.u64 	%rd5, [_ZN8pygpukit3ops2nn20bias_add_bf16_kernelEP13__nv_bfloat16PKS2_mm_param_0];
	ld.param.u64 	%rd6, [_ZN8pygpukit3ops2nn20bias_add_bf16_kernelEP13__nv_bfloat16PKS2_mm_param_1];
	ld.param.u64 	%rd8, [_ZN8pygpukit3ops2nn20bias_add_bf16_kernelEP13__nv_bfloat16PKS2_mm_param_2];
	ld.param.u64 	%rd7, [_ZN8pygpukit3ops2nn20bias_add_bf16_kernelEP13__nv_bfloat16PKS2_mm_param_3];
	mov.u32 	%r1, %ctaid.x;
	mov.u32 	%r2, %ntid.x;
	mov.u32 	%r3, %tid.x;
	mad.lo.s32 	%r4, %r1, %r2, %r3;
	cvt.u64.u32 	%rd1, %r4;
	mul.lo.s64 	%rd9, %rd7, %rd8;
	setp.le.u64 	%p1, %rd9, %rd1;
	@%p1 bra 	$L__BB7_5;
	and.b64  	%rd10, %rd7, -4294967296;
	setp.ne.s64 	%p2, %rd10, 0;
	@%p2 bra 	$L__BB7_3;
	cvt.u32.u64 	%r5, %rd7;
	cvt.u32.u64 	%r6, %rd1;
	rem.u32 	%r7, %r6, %r5;
	cvt.u64.u32 	%rd17, %r7;
	bra.uni 	$L__BB7_4;
$L__BB7_3:
	rem.u64 	%rd17, %rd1, %rd7;
$L__BB7_4:
	cvta.to.global.u64 	%rd11, %rd5;
	shl.b64 	%rd12, %rd1, 1;
	add.s64 	%rd13, %rd11, %rd12;
	ld.global.u16 	%rs1, [%rd13];
	// begin inline asm
	{ cvt.f32.bf16 %f1, %rs1;}

	// end inline asm
	cvta.to.global.u64 	%rd14, %rd6;
	shl.b64 	%rd15, %rd17, 1;
	add.s64 	%rd16, %rd14, %rd15;
	ld.global.nc.u16 	%rs2, [%rd16];
	// begin inline asm
	{ cvt.f32.bf16 %f2, %rs2;}

	// end inline asm
	add.f32 	%f3, %f1, %f2;
	// begin inline asm
	{  cvt.rn.bf16.f32 %rs3, %f3;}

	// end inline asm
	st.global.u16 	[%rd13], %rs3;
$L__BB7_5:
	ret;

}
	// .globl	_ZN8pygpukit3ops2nn20layernorm_f32_kernelEPKfS3_S3_Pfmmf
.visible .entry _ZN8pygpukit3ops2nn20layernorm_f32_kernelEPKfS3_S3_Pfmmf(
	.param .u64 .ptr .align 1 _ZN8pygpukit3ops2nn20layernorm_f32_kernelEPKfS3_S3_Pfmmf_param_0,
	.param .u64 .ptr .align 1 _ZN8pygpukit3ops2nn20layernorm_f32_kernelEPKfS3_S3_Pfmmf_param_1,
	.param .u64 .ptr .align 1 _ZN8pygpukit3ops2nn20layernorm_f32_kernelEPKfS3_S3_Pfmmf_param_2,
	.param .u64 .ptr .align 1 _ZN8pygpukit3ops2nn20layernorm_f32_kernelEPKfS3_S3_Pfmmf_param_3,
	.param .u64 _ZN8pygpukit3ops2nn20layernorm_f32_kernelEPKfS3_S3_Pfmmf_param_4,
	.param .u64 _ZN8pygpukit3ops2nn20layernorm_f32_kernelEPKfS3_S3_Pfmmf_param_5,
	.param .f32 _ZN8pygpukit3ops2nn20layernorm_f32_kernelEPKfS3_S3_Pfmmf_param_6
)
{
	.reg .pred 	%p<41>;
	.reg .b32 	%r<69>;
	.reg .b32 	%f<84>;
	.reg .b64 	%rd<36>;
	// demoted variable
	.shared .align 4 .b8 _ZZN8pygpukit3ops2nn20layernorm_f32_kernelEPKfS3_S3_PfmmfE10shared_sum[128];
	// demoted variable
	.shared .align 4 .f32 _ZZN8pygpukit3ops2nn20layernorm_f32_kernelEPKfS3_S3_PfmmfE4mean;
	// demoted variable
	.shared .align 4 .f32 _ZZN8pygpukit3ops2nn20layernorm_f32_kernelEPKfS3_S3_PfmmfE7inv_std;
	ld.param.u64 	%rd14, [_ZN8pygpukit3ops2nn20layernorm_f32_kernelEPKfS3_S3_Pfmmf_param_0];
	ld.param.u64 	%rd15, [_ZN8pygpukit3ops2nn20layernorm_f32_kernelEPKfS3_S3_Pfmmf_param_1];
	ld.param.u64 	%rd16, [_ZN8pygpukit3ops2nn20layernorm_f32_kernelEPKfS3_S3_Pfmmf_param_2];
	ld.param.u64 	%rd17, [_ZN8pygpukit3ops2nn20layernorm_f32_kernelEPKfS3_S3_Pfmmf_param_3];
	ld.param.u64 	%rd19, [_ZN8pygpukit3ops2nn20layernorm_f32_kernelEPKfS3_S3_Pfmmf_param_4];
	ld.param.u64 	%rd18, [_ZN8pygpukit3ops2nn20layernorm_f32_kernelEPKfS3_S3_Pfmmf_param_5];
	ld.param.f32 	%f19, [_ZN8pygpukit3ops2nn20layernorm_f32_kernelEPKfS3_S3_Pfmmf_param_6];
	mov.u32 	%r14, %ctaid.x;
	cvt.u64.u32 	%rd1, %r14;
	setp.le.u64 	%p2, %rd19, %rd1;
	@%p2 bra 	$L__BB8_25;
	cvta.to.global.u64 	%rd20, %rd14;
	mul.lo.s64 	%rd2, %rd18, %rd1;
	shl.b64 	%rd21, %rd2, 2;
	add.s64 	%rd3, %rd20, %rd21;
	mov.u32 	%r68, %tid.x;
	cvt.u64.u32 	%rd35, %r68;
	setp.le.u64 	%p3, %rd18, %rd35;
	mov.f32 	%f78, 0f00000000;
	@%p3 bra 	$L__BB8_4;
	mov.f32 	%f78, 0f00000000;
	mov.u32 	%r2, %ntid.x;
	mov.u64 	%rd33, %rd35;
	mov.u32 	%r66, %r68;
$L__BB8_3:
	shl.b64 	%rd22, %rd33, 2;
	add.s64 	%rd23, %rd3, %rd22;
	ld.global.nc.f32 	%f22, [%rd23];
	add.f32 	%f78, %f78, %f22;
	add.s32 	%r66, %r66, %r2;
	cvt.s64.s32 	%rd33, %r66;
	setp.gt.u64 	%p4, %rd18, %rd33;
	@%p4 bra 	$L__BB8_3;
$L__BB8_4:
	mov.b32 	%r15, %f78;
	shfl.sync.down.b32	%r16|%p5, %r15, 16, 31, -1;
	mov.b32 	%f23, %r16;
	add.f32 	%f24, %f78, %f23;
	mov.b32 	%r17, %f24;
	shfl.sync.down.b32	%r18|%p6, %r17, 8, 31, -1;
	mov.b32 	%f25, %r18;
	add.f32 	%f26, %f24, %f25;
	mov.b32 	%r19, %f26;
	shfl.sync.down.b32	%r20|%p7, %r19, 4, 31, -1;
	mov.b32 	%f27, %r20;
	add.f32 	%f28, %f26, %f27;
	mov.b32 	%r21, %f28;
	shfl.sync.down.b32	%r22|%p8, %r21, 2, 31, -1;
	mov.b32 	%f29, %r22;
	add.f32 	%f30, %f28, %f29;
	mov.b32 	%r23, %f30;
	shfl.sync.down.b32	%r24|%p9, %r23, 1, 31, -1;
	mov.b32 	%f31, %r24;
	add.f32 	%f4, %f30, %f31;
	and.b32  	%r5, %r68, 31;
	setp.ne.s32 	%p10, %r5, 0;
	shr.u32 	%r25, %r68, 3;
	and.b32  	%r26, %r25, 124;
	mov.u32 	%r27, _ZZN8pygpukit3ops2nn20layernorm_f32_kernelEPKfS3_S3_PfmmfE10shared_sum;
	add.s32 	%r6, %r27, %r26;
	@%p10 bra 	$L__BB8_6;
	st.shared.f32 	[%r6], %f4;
$L__BB8_6:
	bar.sync 	0;
	setp.gt.u32 	%p12, %r68, 31;
	shl.b32 	%r28, %r68, 2;
	add.s32 	%r7, %r27, %r28;
	mov.pred 	%p40, 0;
	@%p12 bra 	$L__BB8_11;
	mov.u32 	%r30, %ntid.x;
	add.s32 	%r31, %r30, 31;
	shr.u32 	%r32, %r31, 5;
	setp.ge.u32 	%p13, %r68, %r32;
	mov.f32 	%f79, 0f00000000;
	@%p13 bra 	$L__BB8_9;
	ld.shared.f32 	%f79, [%r7];
$L__BB8_9:
	mov.b32 	%r33, %f79;
	shfl.sync.down.b32	%r34|%p15, %r33, 16, 31, -1;
	mov.b32 	%f33, %r34;
	add.f32 	%f34, %f79, %f33;
	mov.b32 	%r35, %f34;
	shfl.sync.down.b32	%r36|%p16, %r35, 8, 31, -1;
	mov.b32 	%f35, %r36;
	add.f32 	%f36, %f34, %f35;
	mov.b32 	%r37, %f36;
	shfl.sync.down.b32	%r38|%p17, %r37, 4, 31, -1;
	mov.b32 	%f37, %r38;
	add.f32 	%f38, %f36, %f37;
	mov.b32 	%r39, %f38;
	shfl.sync.down.b32	%r40|%p18, %r39, 2, 31, -1;
	mov.b32 	%f39, %r40;
	add.f32 	%f40, %f38, %f39;
	mov.b32 	%r41, %f40;
	shfl.sync.down.b32	%r42|%p19, %r41, 1, 31, -1;
	mov.b32 	%f41, %r42;
	add.f32 	%f7, %f40, %f41;
	setp.ne.s32 	%p20, %r68, 0;
	@%p20 bra 	$L__BB8_11;
	cvt.rn.f32.u64 	%f42, %rd18;
	div.rn.f32 	%f43, %f7, %f42;
	st.shared.f32 	[_ZZN8pygpukit3ops2nn20layernorm_f32_kernelEPKfS3_S3_PfmmfE4mean], %f43;
	mov.pred 	%p40, -1;
$L__BB8_11:
	setp.le.u64 	%p22, %rd18, %rd35;
	bar.sync 	0;
	mov.f32 	%f81, 0f00000000;
	@%p22 bra 	$L__BB8_14;
	ld.shared.f32 	%f8, [_ZZN8pygpukit3ops2nn20layernorm_f32_kernelEPKfS3_S3_PfmmfE4mean];
	mov.f32 	%f81, 0f00000000;
	mov.u32 	%r8, %ntid.x;
	mov.u64 	%rd34, %rd35;
	mov.u32 	%r67, %r68;
$L__BB8_13:
	shl.b64 	%rd24, %rd34, 2;
	add.s64 	%rd25, %rd3, %rd24;
	ld.global.nc.f32 	%f46, [%rd25];
	sub.f32 	%f47, %f46, %f8;
	fma.rn.f32 	%f81, %f47, %f47, %f81;
	add.s32 	%r67, %r67, %r8;
	cvt.s64.s32 	%rd34, %r67;
	setp.gt.u64 	%p23, %rd18, %rd34;
	@%p23 bra 	$L__BB8_13;
$L__BB8_14:
	setp.ne.s32 	%p24, %r5, 0;
	mov.b32 	%r43, %f81;
	shfl.sync.down.b32	%r44|%p25, %r43, 16, 31, -1;
	mov.b32 	%f48, %r44;
	add.f32 	%f49, %f81, %f48;
	mov.b32 	%r45, %f49;
	shfl.sync.down.b32	%r46|%p26, %r45, 8, 31, -1;
	mov.b32 	%f50, %r46;
	add.f32 	%f51, %f49, %f50;
	mov.b32 	%r47, %f51;
	shfl.sync.down.b32	%r48|%p27, %r47, 4, 31, -1;
	mov.b32 	%f52, %r48;
	add.f32 	%f53, %f51, %f52;
	mov.b32 	%r49, %f53;
	shfl.sync.down.b32	%r50|%p28, %r49, 2, 31, -1;
	mov.b32 	%f54, %r50;
	add.f32 	%f55, %f53, %f54;
	mov.b32 	%r51, %f55;
	shfl.sync.down.b32	%r52|%p29, %r51, 1, 31, -1;
	mov.b32 	%f56, %r52;
	add.f32 	%f83, %f55, %f56;
	@%p24 bra 	$L__BB8_16;
	st.shared.f32 	[%r6], %f83;
$L__BB8_16:
	setp.gt.u32 	%p30, %r68, 31;
	bar.sync 	0;
	@%p30 bra 	$L__BB8_20;
	mov.u32 	%r53, %ntid.x;
	add.s32 	%r54, %r53, 31;
	shr.u32 	%r55, %r54, 5;
	setp.ge.u32 	%p31, %r68, %r55;
	mov.f32 	%f82, 0f00000000;
	@%p31 bra 	$L__BB8_19;
	ld.shared.f32 	%f82, [%r7];
$L__BB8_19:
	mov.b32 	%r56, %f82;
	shfl.sync.down.b32	%r57|%p32, %r56, 16, 31, -1;
	mov.b32 	%f58, %r57;
	add.f32 	%f59, %f82, %f58;
	mov.b32 	%r58, %f59;
	shfl.sync.down.b32	%r59|%p33, %r58, 8, 31, -1;
	mov.b32 	%f60, %r59;
	add.f32 	%f61, %f59, %f60;
	mov.b32 	%r60, %f61;
	shfl.sync.down.b32	%r61|%p34, %r60, 4, 31, -1;
	mov.b32 	%f62, %r61;
	add.f32 	%f63, %f61, %f62;
	mov.b32 	%r62, %f63;
	shfl.sync.down.b32	%r63|%p35, %r62, 2, 31, -1;
	mov.b32 	%f64, %r63;
	add.f32 	%f65, %f63, %f64;
	mov.b32 	%r64, %f65;
	shfl.sync.down.b32	%r65|%p36, %r64, 1, 31, -1;
	mov.b32 	%f66, %r65;
	add.f32 	%f83, %f65, %f66;
$L__BB8_20:
	not.pred 	%p37, %p40;
	@%p37 bra 	$L__BB8_22;
	cvt.rn.f32.u64 	%f67, %rd18;
	div.rn.f32 	%f68, %f83, %f67;
	add.f32 	%f69, %f19, %f68;
	rsqrt.approx.f32 	%f70, %f69;
	st.shared.f32 	[_ZZN8pygpukit3ops2nn20layernorm_f32_kernelEPKfS3_S3_PfmmfE7inv_std], %f70;
$L__BB8_22:
	setp.le.u64 	%p38, %rd18, %rd35;
	bar.sync 	0;
	@%p38 bra 	$L__BB8_25;
	ld.shared.f32 	%f17, [_ZZN8pygpukit3ops2nn20layernorm_f32_kernelEPKfS3_S3_PfmmfE4mean];
	ld.shared.f32 	%f18, [_ZZN8pygpukit3ops2nn20layernorm_f32_kernelEPKfS3_S3_PfmmfE7inv_std];
	mov.u32 	%r11, %ntid.x;
	cvta.to.global.u64 	%rd9, %rd15;
	cvta.to.global.u64 	%rd10, %rd16;
	cvta.to.global.u64 	%rd11, %rd17;
$L__BB8_24:
	shl.b64 	%rd26, %rd35, 2;
	add.s64 	%rd27, %rd3, %rd26;
	ld.global.nc.f32 	%f71, [%rd27];
	sub.f32 	%f72, %f71, %f17;
	mul.f32 	%f73, %f72, %f18;
	add.s64 	%rd28, %rd9, %rd26;
	ld.global.nc.f32 	%f74, [%rd28];
	add.s64 	%rd29, %rd10, %rd26;
	ld.global.nc.f32 	%f75, [%rd29];
	fma.rn.f32 	%f76, %f73, %f74, %f75;
	add.s64 	%rd30, %rd35, %rd2;
	shl.b64 	%rd31, %rd30, 2;
	add.s64 	%rd32, %rd11, %rd31;
	st.global.f32 	[%rd32], %f76;
	add.s32 	%r68, %r68, %r11;
	cvt.s64.s32 	%rd35, %r68;
	setp.gt.u64 	%p39, %rd18, %rd35;
	@%p39 bra 	$L__BB8_24;
$L__BB8_25:
	ret;

}
	// .globl	_ZN8pygpukit3ops2nn20layernorm_f64_kernelEPKdS3_S3_Pdmmd
.visible .entry _ZN8pygpukit3ops2nn20layernorm_f64_kernelEPKdS3_S3_Pdmmd(
	.param .u64 .ptr .align 1 _ZN8pygpukit3ops2nn20layernorm_f64_kernelEPKdS3_S3_Pdmmd_param_0,
	.param .u64 .ptr .align 1 _ZN8pygpukit3ops2nn20layernorm_f64_kernelEPKdS3_S3_Pdmmd_param_1,
	.param .u64 .ptr .align 1 _ZN8pygpukit3ops2nn20layernorm_f64_kernelEPKdS3_S3_Pdmmd_param_2,
	.param .u64 .ptr .align 1 _ZN8pygpukit3ops2nn20layernorm_f64_kernelEPKdS3_S3_Pdmmd_param_3,
	.param .u64 _ZN8pygpukit3ops2nn20layernorm_f64_kernelEPKdS3_S3_Pdmmd_param_4,
	.param .u64 _ZN8pygpukit3ops2nn20layernorm_f64_kernelEPKdS3_S3_Pdmmd_param_5,
	.param .f64 _ZN8pygpukit3ops2nn20layernorm_f64_kernelEPKdS3_S3_Pdmmd_param_6
)
{
	.reg .pred 	%p<61>;
	.reg .b32 	%r<109>;
	.reg .b64 	%rd<36>;
	.reg .b64 	%fd<88>;
	// demoted variable
	.shared .align 8 .b8 _ZZN8pygpukit3ops2nn20layernorm_f64_kernelEPKdS3_S3_PdmmdE10shared_sum[256];
	// demoted variable
	.shared .align 8 .f64 _ZZN8pygpukit3ops2nn20layernorm_f64_kernelEPKdS3_S3_PdmmdE4mean;
	// demoted variable
	.shared .align 8 .f64 _ZZN8pygpukit3ops2nn20layernorm_f64_kernelEPKdS3_S3_PdmmdE7inv_std;
	ld.param.u64 	%rd14, [_ZN8pygpukit3ops2nn20layernorm_f64_kernelEPKdS3_S3_Pdmmd_param_0];
	ld.param.u64 	%rd15, [_ZN8pygpukit3ops2nn20layernorm_f64_kernelEPKdS3_S3_Pdmmd_param_1];
	ld.param.u64 	%rd16, [_ZN8pygpukit3ops2nn20layernorm_f64_kernelEPKdS3_S3_Pdmmd_param_2];
	ld.param.u64 	%rd17, [_ZN8pygpukit3ops2nn20layernorm_f64_kernelEPKdS3_S3_Pdmmd_param_3];
	ld.param.u64 	%rd19, [_ZN8pygpukit3ops2nn20layernorm_f64_kernelEPKdS3_S3_Pdmmd_param_4];
	ld.param.u64 	%rd18, [_ZN8pygpukit3ops2nn20layernorm_f64_kernelEPKdS3_S3_Pdmmd_param_5];
	ld.param.f64 	%fd19, [_ZN8pygpukit3ops2nn20layernorm_f64_kernelEPKdS3_S3_Pdmmd_param_6];
	mov.u32 	%r14, %ctaid.x;
	cvt.u64.u32 	%rd1, %r14;
	setp.le.u64 	%p2, %rd19, %rd1;
	@%p2 bra 	$L__BB9_25;
	cvta.to.global.u64 	%rd20, %rd14;
	mul.lo.s64 	%rd2, %rd18, %rd1;
	shl.b64 	%rd21, %rd2, 3;
	add.s64 	%rd3, %rd20, %rd21;
	mov.u32 	%r108, %tid.x;
	cvt.u64.u32 	%rd35, %r108;
	setp.le.u64 	%p3, %rd18, %rd35;
	mov.f64 	%fd82, 0d0000000000000000;
	@%p3 bra 	$L__BB9_4;
	mov.f64 	%fd82, 0d0000000000000000;
	mov.u32 	%r2, %ntid.x;
	mov.u64 	%rd33, %rd35;
	mov.u32 	%r106, %r108;
$L__BB9_3:
	shl.b64 	%rd22, %rd33, 3;
	add.s64 	%rd23, %rd3, %rd22;
	ld.global.nc.f64 	%fd22, [%rd23];
	add.f64 	%fd82, %fd82, %fd22;
	add.s32 	%r106, %r106, %r2;
	cvt.s64.s32 	%rd33, %r106;
	setp.gt.u64 	%p4, %rd18, %rd33;
	@%p4 bra 	$L__BB9_3;
$L__BB9_4:
	// begin inline asm
	mov.b64 {%r15,%r16}, %fd82;
	// end inline asm
	shfl.sync.down.b32	%r18|%p5, %r16, 16, 31, -1;
	shfl.sync.down.b32	%r17|%p6, %r15, 16, 31, -1;
	// begin inline asm
	mov.b64 %fd24, {%r17,%r18};
	// end inline asm
	add.f64 	%fd25, %fd82, %fd24;
	// begin inline asm
	mov.b64 {%r19,%r20}, %fd25;
	// end inline asm
	shfl.sync.down.b32	%r22|%p7, %r20, 8, 31, -1;
	shfl.sync.down.b32	%r21|%p8, %r19, 8, 31, -1;
	// begin inline asm
	mov.b64 %fd26, {%r21,%r22};
	// end inline asm
	add.f64 	%fd27, %fd25, %fd26;
	// begin inline asm
	mov.b64 {%r23,%r24}, %fd27;
	// end inline asm
	shfl.sync.down.b32	%r26|%p9, %r24, 4, 31, -1;
	shfl.sync.down.b32	%r25|%p10, %r23, 4, 31, -1;
	// begin inline asm
	mov.b64 %fd28, {%r25,%r26};
	// end inline asm
	add.f64 	%fd29, %fd27, %fd28;
	// begin inline asm
	mov.b64 {%r27,%r28}, %fd29;
	// end inline asm
	shfl.sync.down.b32	%r30|%p11, %r28, 2, 31, -1;
	shfl.sync.down.b32	%r29|%p12, %r27, 2, 31, -1;
	// begin inline asm
	mov.b64 %fd30, {%r29,%r30};
	// end inline asm
	add.f64 	%fd31, %fd29, %fd30;
	// begin inline asm
	mov.b64 {%r31,%r32}, %fd31;
	// end inline asm
	shfl.sync.down.b32	%r34|%p13, %r32, 1, 31, -1;
	shfl.sync.down.b32	%r33|%p14, %r31, 1, 31, -1;
	// begin inline asm
	mov.b64 %fd32, {%r33,%r34};
	// end inline asm
	add.f64 	%fd4, %fd31, %fd32;
	and.b32  	%r5, %r108, 31;
	setp.ne.s32 	%p15, %r5, 0;
	shr.u32 	%r35, %r108, 2;
	and.b32  	%r36, %r35, 248;
	mov.u32 	%r37, _ZZN8pygpukit3ops2nn20layernorm_f64_kernelEPKdS3_S3_PdmmdE10shared_sum;
	add.s32 	%r6, %r37, %r36;
	@%p15 bra 	$L__BB9_6;
	st.shared.f64 	[%r6], %fd4;
$L__BB9_6:
	bar.sync 	0;
	setp.gt.u32 	%p17, %r108, 31;
	shl.b32 	%r38, %r108, 3;
	add.s32 	%r7, %r37, %r38;
	mov.pred 	%p60, 0;
	@%p17 bra 	$L__BB9_11;
	mov.u32 	%r40, %ntid.x;
	add.s32 	%r41, %r40, 31;
	shr.u32 	%r42, %r41, 5;
	setp.ge.u32 	%p18, %r108, %r42;
	mov.f64 	%fd83, 0d0000000000000000;
	@%p18 bra 	$L__BB9_9;
	ld.shared.f64 	%fd83, [%r7];
$L__BB9_9:
	// begin inline asm
	mov.b64 {%r43,%r44}, %fd83;
	// end inline asm
	shfl.sync.down.b32	%r46|%p20, %r44, 16, 31, -1;
	shfl.sync.down.b32	%r45|%p21, %r43, 16, 31, -1;
	// begin inline asm
	mov.b64 %fd35, {%r45,%r46};
	// end inline asm
	add.f64 	%fd36, %fd83, %fd35;
	// begin inline asm
	mov.b64 {%r47,%r48}, %fd36;
	// end inline asm
	shfl.sync.down.b32	%r50|%p22, %r48, 8, 31, -1;
	shfl.sync.down.b32	%r49|%p23, %r47, 8, 31, -1;
	// begin inline asm
	mov.b64 %fd37, {%r49,%r50};
	// end inline asm
	add.f64 	%fd38, %fd36, %fd37;
	// begin inline asm
	mov.b64 {%r51,%r52}, %fd38;
	// end inline asm
	shfl.sync.down.b32	%r54|%p24, %r52, 4, 31, -1;
	shfl.sync.down.b32	%r53|%p25, %r51, 4, 31, -1;
	// begin inline asm
	mov.b64 %fd39, {%r53,%r54};
	// end inline asm
	add.f64 	%fd40, %fd38, %fd39;
	// begin inline asm
	mov.b64 {%r55,%r56}, %fd40;
	// end inline asm
	shfl.sync.down.b32	%r58|%p26, %r56, 2, 31, -1;
	shfl.sync.down.b32	%r57|%p27, %r55, 2, 31, -1;
	// begin inline asm
	mov.b64 %fd41, {%r57,%r58};
	// end inline asm
	add.f64 	%fd42, %fd40, %fd41;
	// begin inline asm
	mov.b64 {%r59,%r60}, %fd42;
	// end inline asm
	shfl.sync.down.b32	%r62|%p28, %r60, 1, 31, -1;
	shfl.sync.down.b32	%r61|%p29, %r59, 1, 31, -1;
	// begin inline asm
	mov.b64 %fd43, {%r61,%r62};
	// end inline asm
	add.f64 	%fd7, %fd42, %fd43;
	setp.ne.s32 	%p30, %r108, 0;
	@%p30 bra 	$L__BB9_11;
	cvt.rn.f64.u64 	%fd44, %rd18;
	div.rn.f64 	%fd45, %fd7, %fd44;
	st.shared.f64 	[_ZZN8pygpukit3ops2nn20layernorm_f64_kernelEPKdS3_S3_PdmmdE4mean], %fd45;
	mov.pred 	%p60, -1;
$L__BB9_11:
	setp.le.u64 	%p32, %rd18, %rd35;
	bar.sync 	0;
	mov.f64 	%fd85, 0d0000000000000000;
	@%p32 bra 	$L__BB9_14;
	ld.shared.f64 	%fd8, [_ZZN8pygpukit3ops2nn20layernorm_f64_kernelEPKdS3_S3_PdmmdE4mean];
	mov.f64 	%fd85, 0d0000000000000000;
	mov.u32 	%r8, %ntid.x;
	mov.u64 	%rd34, %rd35;
	mov.u32 	%r107, %r108;
$L__BB9_13:
	shl.b64 	%rd24, %rd34, 3;
	add.s64 	%rd25, %rd3, %rd24;
	ld.global.nc.f64 	%fd48, [%rd25];
	sub.f64 	%fd49, %fd48, %fd8;
	fma.rn.f64 	%fd85, %fd49, %fd49, %fd85;
	add.s32 	%r107, %r107, %r8;
	cvt.s64.s32 	%rd34, %r107;
	setp.gt.u64 	%p33, %rd18, %rd34;
	@%p33 bra 	$L__BB9_13;
$L__BB9_14:
	setp.ne.s32 	%p34, %r5, 0;
	// begin inline asm
	mov.b64 {%r63,%r64}, %fd85;
	// end inline asm
	shfl.sync.down.b32	%r66|%p35, %r64, 16, 31, -1;
	shfl.sync.down.b32	%r65|%p36, %r63, 16, 31, -1;
	// begin inline asm
	mov.b64 %fd51, {%r65,%r66};
	// end inline asm
	add.f64 	%fd52, %fd85, %fd51;
	// begin inline asm
	mov.b64 {%r67,%r68}, %fd52;
	// end inline asm
	shfl.sync.down.b32	%r70|%p37, %r68, 8, 31, -1;
	shfl.sync.down.b32	%r69|%p38, %r67, 8, 31, -1;
	// begin inline asm
	mov.b64 %fd53, {%r69,%r70};
	// end inline asm
	add.f64 	%fd54, %fd52, %fd53;
	// begin inline asm
	mov.b64 {%r71,%r72}, %fd54;
	// end inline asm
	shfl.sync.down.b32	%r74|%p39, %r72, 4, 31, -1;
	shfl.sync.down.b32	%r73|%p40, %r71, 4, 31, -1;
	// begin inline asm
	mov.b64 %fd55, {%r73,%r74};
	// end inline asm
	add.f64 	%fd56, %fd54, %fd55;
	// begin inline asm
	mov.b64 {%r75,%r76}, %fd56;
	// end inline asm
	shfl.sync.down.b32	%r78|%p41, %r76, 2, 31, -1;
	shfl.sync.down.b32	%r77|%p42, %r75, 2, 31, -1;
	// begin inline asm
	mov.b64 %fd57, {%r77,%r78};
	// end inline asm
	add.f64 	%fd58, %fd56, %fd57;
	// begin inline asm
	mov.b64 {%r79,%r80}, %fd58;
	// end inline asm
	shfl.sync.down.b32	%r82|%p43, %r80, 1, 31, -1;
	shfl.sync.down.b32	%r81|%p44, %r79, 1, 31, -1;
	// begin inline asm
	mov.b64 %fd59, {%r81,%r82};
	// end inline asm
	add.f64 	%fd87, %fd58, %fd59;
	@%p34 bra 	$L__BB9_16;
	st.shared.f64 	[%r6], %fd87;
$L__BB9_16:
	setp.gt.u32 	%p45, %r108, 31;
	bar.sync 	0;
	@%p45 bra 	$L__BB9_20;
	mov.u32 	%r83, %ntid.x;
	add.s32 	%r84, %r83, 31;
	shr.u32 	%r85, %r84, 5;
	setp.ge.u32 	%p46, %r108, %r85;
	mov.f64 	%fd86, 0d0000000000000000;
	@%p46 bra 	$L__BB9_19;
	ld.shared.f64 	%fd86, [%r7];
$L__BB9_19:
	// begin inline asm
	mov.b64 {%r86,%r87}, %fd86;
	// end inline asm
	shfl.sync.down.b32	%r89|%p47, %r87, 16, 31, -1;
	shfl.sync.down.b32	%r88|%p48, %r86, 16, 31, -1;
	// begin inline asm
	mov.b64 %fd62, {%r88,%r89};
	// end inline asm
	add.f64 	%fd63, %fd86, %fd62;
	// begin inline asm
	mov.b64 {%r90,%r91}, %fd63;
	// end inline asm
	shfl.sync.down.b32	%r93|%p49, %r91, 8, 31, -1;
	shfl.sync.down.b32	%r92|%p50, %r90, 8, 31, -1;
	// begin inline asm
	mov.b64 %fd64, {%r92,%r93};
	// end inline asm
	add.f64 	%fd65, %fd63, %fd64;
	// begin inline asm
	mov.b64 {%r94,%r95}, %fd65;
	// end inline asm
	shfl.sync.down.b32	%r97|%p51, %r95, 4, 31, -1;
	shfl.sync.down.b32	%r96|%p52, %r94, 4, 31, -1;
	// begin inline asm
	mov.b64 %fd66, {%r96,%r97};
	// end inline asm
	add.f64 	%fd67, %fd65, %fd66;
	// begin inline asm
	mov.b64 {%r98,%r99}, %fd67;
	// end inline asm
	shfl.sync.down.b32	%r101|%p53, %r99, 2, 31, -1;
	shfl.sync.down.b32	%r100|%p54, %r98, 2, 31, -1;
	// begin inline asm
	mov.b64 %fd68, {%r100,%r101};
	// end inline asm
	add.f64 	%fd69, %fd67, %fd68;
	// begin inline asm
	mov.b64 {%r102,%r103}, %fd69;
	// end inline asm
	shfl.sync.down.b32	%r105|%p55, %r103, 1, 31, -1;
	shfl.sync.down.b32	%r104|%p56, %r102, 1, 31, -1;
	// begin inline asm
	mov.b64 %fd70, {%r104,%r105};
	// end inline asm
	add.f64 	%fd87, %fd69, %fd70;
$L__BB9_20:
	not.pred 	%p57, %p60;
	@%p57 bra 	$L__BB9_22;
	cvt.rn.f64.u64 	%fd71, %rd18;
	div.rn.f64 	%fd72, %fd87, %fd71;
	add.f64 	%fd73, %fd19, %fd72;
	rsqrt.approx.f64 	%fd74, %fd73;
	st.shared.f64 	[_ZZN8pygpukit3ops2nn20layernorm_f64_kernelEPKdS3_S3_PdmmdE7inv_std], %fd74;
$L__BB9_22:
	setp.le.u64 	%p58, %rd18, %rd35;
	bar.sync 	0;
	@%p58 bra 	$L__BB9_25;
	ld.shared.f64 	%fd17, [_ZZN8pygpukit3ops2nn20layernorm_f64_kernelEPKdS3_S3_PdmmdE4mean];
	ld.shared.f64 	%fd18, [_ZZN8pygpukit3ops2nn20layernorm_f64_kernelEPKdS3_S3_PdmmdE7inv_std];
	mov.u32 	%r11, %ntid.x;
	cvta.to.global.u64 	%rd9, %rd15;
	cvta.to.global.u64 	%rd10, %rd16;
	cvta.to.global.u64 	%rd11, %rd17;
$L__BB9_24:
	shl.b64 	%rd26, %rd35, 3;
	add.s64 	%rd27, %rd3, %rd26;
	ld.global.nc.f64 	%fd75, [%rd27];
	sub.f64 	%fd76, %fd75, %fd17;
	mul.f64 	%fd77, %fd76, %fd18;
	add.s64 	%rd28, %rd9, %rd26;
	ld.global.nc.f64 	%fd78, [%rd28];
	add.s64 	%rd29, %rd10, %rd26;
	ld.global.nc.f64 	%fd79, [%rd29];
	fma.rn.f64 	%fd80, %fd77, %fd78, %fd79;
	add.s64 	%rd30, %rd35, %rd2;
	shl.b64 	%rd31, %rd30, 3;
	add.s64 	%rd32, %rd11, %rd31;
	st.global.f64 	[%rd32], %fd80;
	add.s32 	%r108, %r108, %r11;
	cvt.s64.s32 	%rd35, %r108;
	setp.gt.u64 	%p59, %rd18, %rd35;
	@%p59 bra 	$L__BB9_24;
$L__BB9_25:
	ret;

}
	// .globl	_ZN8pygpukit3ops2nn20layernorm_f16_kernelEPK6__halfS4_S4_PS2_mmf
.visible .entry _ZN8pygpukit3ops2nn20layernorm_f16_kernelEPK6__halfS4_S4_PS2_mmf(
	.param .u64 .ptr .align 1 _ZN8pygpukit3ops2nn20layernorm_f16_kernelEPK6__halfS4_S4_PS2_mmf_param_0,
	.param .u64 .ptr .align 1 _ZN8pygpukit3ops2nn20layernorm_f16_kernelEPK6__halfS4_S4_PS2_mmf_param_1,
	.param .u64 .ptr .align 1 _ZN8pygpukit3ops2nn20layernorm_f16_kernelEPK6__halfS4_S4_PS2_mmf_param_2,
	.param .u64 .ptr .align 1 _ZN8pygpukit3ops2nn20layernorm_f16_kernelEPK6__halfS4_S4_PS2_mmf_param_3,
	.param .u64 _ZN8pygpukit3ops2nn20layernorm_f16_kernelEPK6__halfS4_S4_PS2_mmf_param_4,
	.param .u64 _ZN8pygpukit3ops2nn20layernorm_f16_kernelEPK6__halfS4_S4_PS2_mmf_param_5,
	.param .f32 _ZN8pygpukit3ops2nn20layernorm_f16_kernelEPK6__halfS4_S4_PS2_mmf_param_6
)
{
	.reg .pred 	%p<41>;
	.reg .b16 	%rs<7>;
	.reg .b32 	%r<69>;
	.reg .b32 	%f<84>;
	.reg .b64 	%rd<36>;
	// demoted variable
	.shared .align 4 .b8 _ZZN8pygpukit3ops2nn20layernorm_f16_kernelEPK6__halfS4_S4_PS2_mmfE10shared_sum[128];
	// demoted variable
	.shared .align 4 .f32 _ZZN8pygpukit3ops2nn20layernorm_f16_kernelEPK6__halfS4_S4_PS2_mmfE4mean;
	// demoted variable
	.shared .align 4 .f32 _ZZN8pygpukit3ops2nn20layernorm_f16_kernelEPK6__halfS4_S4_PS2_mmfE7inv_std;
	ld.param.u64 	%rd14, [_ZN8pygpukit3ops2nn20layernorm_f16_kernelEPK6__halfS4_S4_PS2_mmf_param_0];
	ld.param.u64 	%rd15, [_ZN8pygpukit3ops2nn20layernorm_f16_kernelEPK6__halfS4_S4_PS2_mmf_param_1];
	ld.param.u64 	%rd16, [_ZN8pygpukit3ops2nn20layernorm_f16_kernelEPK6__halfS4_S4_PS2_mmf_param_2];
	ld.param.u64 	%rd17, [_ZN8pygpukit3ops2nn20layernorm_f16_kernelEPK6__halfS4_S4_PS2_mmf_param_3];
	ld.param.u64 	%rd19, [_ZN8pygpukit3ops2nn20layernorm_f16_kernelEPK6__halfS4_S4_PS2_mmf_param_4];
	ld.param.u64 	%rd18, [_ZN8pygpukit3ops2nn20layernorm_f16_kernelEPK6__halfS4_S4_PS2_mmf_param_5];
	ld.param.f32 	%f19, [_ZN8pygpukit3ops2nn20layernorm_f16_kernelEPK6__halfS4_S4_PS2_mmf_param_6];
	mov.u32 	%r14, %ctaid.x;
	cvt.u64.u32 	%rd1, %r14;
	setp.le.u64 	%p2, %rd19, %rd1;
	@%p2 bra 	$L__BB10_25;
	cvta.to.global.u64 	%rd20, %rd14;
	mul.lo.s64 	%rd2, %rd18, %rd1;
	shl.b64 	%rd21, %rd2, 1;
	add.s64 	%rd3, %rd20, %rd21;
	mov.u32 	%r68, %tid.x;
	cvt.u64.u32 	%rd35, %r68;
	setp.le.u64 	%p3, %rd18, %rd35;
	mov.f32 	%f78, 0f00000000;
	@%p3 bra 	$L__BB10_4;
	mov.f32 	%f78, 0f00000000;
	mov.u32 	%r2, %ntid.x;
	mov.u64 	%rd33, %rd35;
	mov.u32 	%r66, %r68;
$L__BB10_3:
	shl.b64 	%rd22, %rd33, 1;
	add.s64 	%rd23, %rd3, %rd22;
	ld.global.nc.u16 	%rs1, [%rd23];
	// begin inline asm
	{  cvt.f32.f16 %f22, %rs1;}

	// end inline asm
	add.f32 	%f78, %f78, %f22;
	add.s32 	%r66, %r66, %r2;
	cvt.s64.s32 	%rd33, %r66;
	setp.gt.u64 	%p4, %rd18, %rd33;
	@%p4 bra 	$L__BB10_3;
$L__BB10_4:
	mov.b32 	%r15, %f78;
	shfl.sync.down.b32	%r16|%p5, %r15, 16, 31, -1;
	mov.b32 	%f23, %r16;
	add.f32 	%f24, %f78, %f23;
	mov.b32 	%r17, %f24;
	shfl.sync.down.b32	%r18|%p6, %r17, 8, 31, -1;
	mov.b32 	%f25, %r18;
	add.f32 	%f26, %f24, %f25;
	mov.b32 	%r19, %f26;
	shfl.sync.down.b32	%r20|%p7, %r19, 4, 31, -1;
	mov.b32 	%f27, %r20;
	add.f32 	%f28, %f26, %f27;
	mov.b32 	%r21, %f28;
	shfl.sync.down.b32	%r22|%p8, %r21, 2, 31, -1;
	mov.b32 	%f29, %r22;
	add.f32 	%f30, %f28, %f29;
	mov.b32 	%r23, %f30;
	shfl.sync.down.b32	%r24|%p9, %r23, 1, 31, -1;
	mov.b32 	%f31, %r24;
	add.f32 	%f4, %f30, %f31;
	and.b32  	%r5, %r68, 31;
	setp.ne.s32 	%p10, %r5, 0;
	shr.u32 	%r25, %r68, 3;
	and.b32  	%r26, %r25, 124;
	mov.u32 	%r27, _ZZN8pygpukit3ops2nn20layernorm_f16_kernelEPK6__halfS4_S4_PS2_mmfE10shared_sum;
	add.s32 	%r6, %r27, %r26;
	@%p10 bra 	$L__BB10_6;
	st.shared.f32 	[%r6], %f4;
$L__BB10_6:
	bar.sync 	0;
	setp.gt.u32 	%p12, %r68, 31;
	shl.b32 	%r28, %r68, 2;
	add.s32 	%r7, %r27, %r28;
	mov.pred 	%p40, 0;
	@%p12 bra 	$L__BB10_11;
	mov.u32 	%r30, %ntid.x;
	add.s32 	%r31, %r30, 31;
	shr.u32 	%r32, %r31, 5;
	setp.ge.u32 	%p13, %r68, %r32;
	mov.f32 	%f79, 0f00000000;
	@%p13 bra 	$L__BB10_9;
	ld.shared.f32 	%f79, [%r7];
$L__BB10_9:
	mov.b32 	%r33, %f79;
	shfl.sync.down.b32	%r34|%p15, %r33, 16, 31, -1;
	mov.b32 	%f33, %r34;
	add.f32 	%f34, %f79, %f33;
	mov.b32 	%r35, %f34;
	shfl.sync.down.b32	%r36|%p16, %r35, 8, 31, -1;
	mov.b32 	%f35, %r36;
	add.f32 	%f36, %f34, %f35;
	mov.b32 	%r37, %f36;
	shfl.sync.down.b32	%r38|%p17, %r37, 4, 31, -1;
	mov.b32 	%f37, %r38;
	add.f32 	%f38, %f36, %f37;
	mov.b32 	%r39, %f38;
	shfl.sync.down.b32	%r40|%p18, %r39, 2, 31, -1;
	mov.b32 	%f39, %r40;
	add.f32 	%f40, %f38, %f39;
	mov.b32 	%r41, %f40;
	shfl.sync.down.b32	%r42|%p19, %r41, 1, 31, -1;
	mov.b32 	%f41, %r42;
	add.f32 	%f7, %f40, %f41;
	setp.ne.s32 	%p20, %r68, 0;
	@%p20 bra 	$L__BB10_11;
	cvt.rn.f32.u64 	%f42, %rd18;
	div.rn.f32 	%f43, %f7, %f42;
	st.shared.f32 	[_ZZN8pygpukit3ops2nn20layernorm_f16_kernelEPK6__halfS4_S4_PS2_mmfE4mean], %f43;
	mov.pred 	%p40, -1;
$L__BB10_11:
	setp.le.u64 	%p22, %rd18, %rd35;
	bar.sync 	0;
	mov.f32 	%f81, 0f00000000;
	@%p22 bra 	$L__BB10_14;
	ld.shared.f32 	%f8, [_ZZN8pygpukit3ops2nn20layernorm_f16_kernelEPK6__halfS4_S4_PS2_mmfE4mean];
	mov.f32 	%f81, 0f00000000;
	mov.u32 	%r8, %ntid.x;
	mov.u64 	%rd34, %rd35;
	mov.u32 	%r67, %r68;
$L__BB10_13:
	shl.b64 	%rd24, %rd34, 1;
	add.s64 	%rd25, %rd3, %rd24;
	ld.global.nc.u16 	%rs2, [%rd25];
	// begin inline asm
	{  cvt.f32.f16 %f46, %rs2;}

	// end inline asm
	sub.f32 	%f47, %f46, %f8;
	fma.rn.f32 	%f81, %f47, %f47, %f81;
	add.s32 	%r67, %r67, %r8;
	cvt.s64.s32 	%rd34, %r67;
	setp.gt.u64 	%p23, %rd18, %rd34;
	@%p23 bra 	$L__BB10_13;
$L__BB10_14:
	setp.ne.s32 	%p24, %r5, 0;
	mov.b32 	%r43, %f81;
	shfl.sync.down.b32	%r44|%p25, %r43, 16, 31, -1;
	mov.b32 	%f48, %r44;
	add.f32 	%f49, %f81, %f48;
	mov.b32 	%r45, %f49;
	shfl.sync.down.b32	%r46|%p26, %r45, 8, 31, -1;
	mov.b32 	%f50, %r46;
	add.f32 	%f51, %f49, %f50;
	mov.b32 	%r47, %f51;
	shfl.sync.down.b32	%r48|%p27, %r47, 4, 31, -1;
	mov.b32 	%f52, %r48;
	add.f32 	%f53, %f51, %f52;
	mov.b32 	%r49, %f53;
	shfl.sync.down.b32	%r50|%p28, %r49, 2, 31, -1;
	mov.b32 	%f54, %r50;
	add.f32 	%f55, %f53, %f54;
	mov.b32 	%r51, %f55;
	shfl.sync.down.b32	%r52|%p29, %r51, 1, 31, -1;
	mov.b32 	%f56, %r52;
	add.f32 	%f83, %f55, %f56;
	@%p24 bra 	$L__BB10_16;
	st.shared.f32 	[%r6], %f83;
$L__BB10_16:
	setp.gt.u32 	%p30, %r68, 31;
	bar.sync 	0;
	@%p30 bra 	$L__BB10_20;
	mov.u32 	%r53, %ntid.x;
	add.s32 	%r54, %r53, 31;
	shr.u32 	%r55, %r54, 5;
	setp.ge.u32 	%p31, %r68, %r55;
	mov.f32 	%f82, 0f00000000;
	@%p31 bra 	$L__BB10_19;
	ld.shared.f32 	%f82, [%r7];
$L__BB10_19:
	mov.b32 	%r56, %f82;
	shfl.sync.down.b32	%r57|%p32, %r56, 16, 31, -1;
	mov.b32 	%f58, %r57;
	add.f32 	%f59, %f82, %f58;
	mov.b32 	%r58, %f59;
	shfl.sync.down.b32	%r59|%p33, %r58, 8, 31, -1;
	mov.b32 	%f60, %r59;
	add.f32 	%f61, %f59, %f60;
	mov.b32 	%r60, %f61;
	shfl.sync.down.b32	%r61|%p34, %r60, 4, 31, -1;
	mov.b32 	%f62, %r61;
	add.f32 	%f63, %f61, %f62;
	mov.b32 	%r62, %f63;
	shfl.sync.down.b32	%r63|%p35, %r62, 2, 31, -1;
	mov.b32 	%f64, %r63;
	add.f32 	%f65, %f63, %f64;
	mov.b32 	%r64, %f65;
	shfl.sync.down.b32	%r65|%p36, %r64, 1, 31, -1;
	mov.b32 	%f66, %r65;
	add.f32 	%f83, %f65, %f66;
$L__BB10_20:
	not.pred 	%p37, %p40;
	@%p37 bra 	$L__BB10_22;
	cvt.rn.f32.u64 	%f67, %rd18;
	div.rn.f32 	%f68, %f83, %f67;
	add.f32 	%f69, %f19, %f68;
	rsqrt.approx.f32 	%f70, %f69;
	st.shared.f32 	[_ZZN8pygpukit3ops2nn20layernorm_f16_kernelEPK6__halfS4_S4_PS2_mmfE7inv_std], %f70;
$L__BB10_22:
	setp.le.u64 	%p38, %rd18, %rd35;
	bar.sync 	0;
	@%p38 bra 	$L__BB10_25;
	ld.shared.f32 	%f17, [_ZZN8pygpukit3ops2nn20layernorm_f16_kernelEPK6__halfS4_S4_PS2_mmfE4mean];
	ld.shared.f32 	%f18, [_ZZN8pygpukit3ops2nn20layernorm_f16_kernelEPK6__halfS4_S4_PS2_mmfE7inv_std];
	mov.u32 	%r11, %ntid.x;
	cvta.to.global.u64 	%rd9, %rd15;
	cvta.to.global.u64 	%rd10, %rd16;
	cvta.to.global.u64 	%rd11, %rd17;
$L__BB10_24:
	shl.b64 	%rd26, %rd35, 1;
	add.s64 	%rd27, %rd3, %rd26;
	ld.global.nc.u16 	%rs3, [%rd27];
	// begin inline asm
	{  cvt.f32.f16 %f71, %rs3;}

	// end inline asm
	sub.f32 	%f75, %f71, %f17;
	mul.f32 	%f76, %f75, %f18;
	add.s64 	%rd28, %rd9, %rd26;
	ld.global.nc.u16 	%rs4, [%rd28];
	// begin inline asm
	{  cvt.f32.f16 %f72, %rs4;}

	// end inline asm
	add.s64 	%rd29, %rd10, %rd26;
	ld.global.nc.u16 	%rs5, [%rd29];
	// begin inline asm
	{  cvt.f32.f16 %f73, %rs5;}

	// end inline asm
	fma.rn.f32 	%f74, %f76, %f72, %f73;
	// begin inline asm
	{  cvt.rn.f16.f32 %rs6, %f74;}

	// end inline asm
	add.s64 	%rd30, %rd35, %rd2;
	shl.b64 	%rd31, %rd30, 1;
	add.s64 	%rd32, %rd11, %rd31;
	st.global.u16 	[%rd32], %rs6;
	add.s32 	%r68, %r68, %r11;
	cvt.s64.s32 	%rd35, %r68;
	setp.gt.u64 	%p39, %rd18, %rd35;
	@%p39 bra 	$L__BB10_24;
$L__BB10_25:
	ret;

}
	// .globl	_ZN8pygpukit3ops2nn21layernorm_bf16_kernelEPK13__nv_bfloat16S4_S4_PS2_mmf
.visible .entry _ZN8pygpukit3ops2nn21layernorm_bf16_kernelEPK13__nv_bfloat16S4_S4_PS2_mmf(
	.param .u64 .ptr .align 1 _ZN8pygpukit3ops2nn21layernorm_bf16_kernelEPK13__nv_bfloat16S4_S4_PS2_mmf_param_0,
	.param .u64 .ptr .align 1 _ZN8pygpukit3ops2nn21layernorm_bf16_kernelEPK13__nv_bfloat16S4_S4_PS2_mmf_param_1,
	.param .u64 .ptr .align 1 _ZN8pygpukit3ops2nn21layernorm_bf16_kernelEPK13__nv_bfloat16S4_S4_PS2_mmf_param_2,
	.param .u64 .ptr .align 1 _ZN8pygpukit3ops2nn21layernorm_bf16_kernelEPK13__nv_bfloat16S4_S4_PS2_mmf_param_3,
	.param .u64 _ZN8pygpukit3ops2nn21layernorm_bf16_kernelEPK13__nv_bfloat16S4_S4_PS2_mmf_param_4,
	.param .u64 _ZN8pygpukit3ops2nn21layernorm_bf16_kernelEPK13__nv_bfloat16S4_S4_PS2_mmf_param_5,
	.param .f32 _ZN8pygpukit3ops2nn21layernorm_bf16_kernelEPK13__nv_bfloat16S4_S4_PS2_mmf_param_6
)
{
	.reg .pred 	%p<41>;
	.reg .b16 	%rs<7>;
	.reg .b32 	%r<69>;
	.reg .b32 	%f<84>;
	.reg .b64 	%rd<36>;
	// demoted variable
	.shared .align 4 .b8 _ZZN8pygpukit3ops2nn21layernorm_bf16_kernelEPK13__nv_bfloat16S4_S4_PS2_mmfE10shared_sum[128];
	// demoted variable
	.shared .align 4 .f32 _ZZN8pygpukit3ops2nn21layernorm_bf16_kernelEPK13__nv_bfloat16S4_S4_PS2_mmfE4mean;
	// demoted variable
	.shared .align 4 .f32 _ZZN8pygpukit3ops2nn21layernorm_bf16_kernelEPK13__nv_bfloat16S4_S4_PS2_mmfE7inv_std;
	ld.param.u64 	%rd14, [_ZN8pygpukit3ops2nn21layernorm_bf16_kernelEPK13__nv_bfloat16S4_S4_PS2_mmf_param_0];
	ld.param.u64 	%rd15, [_ZN8pygpukit3ops2nn21layernorm_bf16_kernelEPK13__nv_bfloat16S4_S4_PS2_mmf_param_1];
	ld.param.u64 	%rd16, [_ZN8pygpukit3ops2nn21layernorm_bf16_kernelEPK13__nv_bfloat16S4_S4_PS2_mmf_param_2];
	ld.param.u64 	%rd17, [_ZN8pygpukit3ops2nn21layernorm_bf16_kernelEPK13__nv_bfloat16S4_S4_PS2_mmf_param_3];
	ld.param.u64 	%rd19, [_ZN8pygpukit3ops2nn21layernorm_bf16_kernelEPK13__nv_bfloat16S4_S4_PS2_mmf_param_4];
	ld.param.u64 	%rd18, [_ZN8pygpukit3ops2nn21layernorm_bf16_kernelEPK13__nv_bfloat16S4_S4_PS2_mmf_param_5];
	ld.param.f32 	%f19, [_ZN8pygpukit3ops2nn21layernorm_bf16_kernelEPK13__nv_bfloat16S4_S4_PS2_mmf_param_6];
	mov.u32 	%r14, %ctaid.x;
	cvt.u64.u32 	%rd1, %r14;
	setp.le.u64 	%p2, %rd19, %rd1;
	@%p2 bra 	$L__BB11_25;
	cvta.to.global.u64 	%rd20, %rd14;
	mul.lo.s64 	%rd2, %rd18, %rd1;
	shl.b64 	%rd21, %rd2, 1;
	add.s64 	%rd3, %rd20, %rd21;
	mov.u32 	%r68, %tid.x;
	cvt.u64.u32 	%rd35, %r68;
	setp.le.u64 	%p3, %rd18, %rd35;
	mov.f32 	%f78, 0f00000000;
	@%p3 bra 	$L__BB11_4;
	mov.f32 	%f78, 0f00000000;
	mov.u32 	%r2, %ntid.x;
	mov.u64 	%rd33, %rd35;
	mov.u32 	%r66, %r68;
$L__BB11_3:
	shl.b64 	%rd22, %rd33, 1;
	add.s64 	%rd23, %rd3, %rd22;
	ld.global.nc.u16 	%rs1, [%rd23];
	// begin inline asm
	{ cvt.f32.bf16 %f22, %rs1;}

	// end inline asm
	add.f32 	%f78, %f78, %f22;
	add.s32 	%r66, %r66, %r2;
	cvt.s64.s32 	%rd33, %r66;
	setp.gt.u64 	%p4, %rd18, %rd33;
	@%p4 bra 	$L__BB11_3;
$L__BB11_4:
	mov.b32 	%r15, %f78;
	shfl.sync.down.b32	%r16|%p5, %r15, 16, 31, -1;
	mov.b32 	%f23, %r16;
	add.f32 	%f24, %f78, %f23;
	mov.b32 	%r17, %f24;
	shfl.sync.down.b32	%r18|%p6, %r17, 8, 31, -1;
	mov.b32 	%f25, %r18;
	add.f32 	%f26, %f24, %f25;
	mov.b32 	%r19, %f26;
	shfl.sync.down.b32	%r20|%p7, %r19, 4, 31, -1;
	mov.b32 	%f27, %r20;
	add.f32 	%f28, %f26, %f27;
	mov.b32 	%r21, %f28;
	shfl.sync.down.b32	%r22|%p8, %r21, 2, 31, -1;
	mov.b32 	%f29, %r22;
	add.f32 	%f30, %f28, %f29;
	mov.b32 	%r23, %f30;
	shfl.sync.down.b32	%r24|%p9, %r23, 1, 31, -1;
	mov.b32 	%f31, %r24;
	add.f32 	%f4, %f30, %f31;
	and.b32  	%r5, %r68, 31;
	setp.ne.s32 	%p10, %r5, 0;
	shr.u32 	%r25, %r68, 3;
	and.b32  	%r26, %r25, 124;
	mov.u32 	%r27, _ZZN8pygpukit3ops2nn21layernorm_bf16_kernelEPK13__nv_bfloat16S4_S4_PS2_mmfE10shared_sum;
	add.s32 	%r6, %r27, %r26;
	@%p10 bra 	$L__BB11_6;
	st.shared.f32 	[%r6], %f4;
$L__BB11_6:
	bar.sync 	0;
	setp.gt.u32 	%p12, %r68, 31;
	shl.b32 	%r28, %r68, 2;
	add.s32 	%r7, %r27, %r28;
	mov.pred 	%p40, 0;
	@%p12 bra 	$L__BB11_11;
	mov.u32 	%r30, %ntid.x;
	add.s32 	%r31, %r30, 31;
	shr.u32 	%r32, %r31, 5;
	setp.ge.u32 	%p13, %r68, %r32;
	mov.f32 	%f79, 0f00000000;
	@%p13 bra 	$L__BB11_9;
	ld.shared.f32 	%f79, [%r7];
$L__BB11_9:
	mov.b32 	%r33, %f79;
	shfl.sync.down.b32	%r34|%p15, %r33, 16, 31, -1;
	mov.b32 	%f33, %r34;
	add.f32 	%f34, %f79, %f33;
	mov.b32 	%r35, %f34;
	shfl.sync.down.b32	%r36|%p16, %r35, 8, 31, -1;
	mov.b32 	%f35, %r36;
	add.f32 	%f36, %f34, %f35;
	mov.b32 	%r37, %f36;
	shfl.sync.down.b32	%r38|%p17, %r37, 4, 31, -1;
	mov.b32 	%f37, %r38;
	add.f32 	%f38, %f36, %f37;
	mov.b32 	%r39, %f38;
	shfl.sync.down.b32	%r40|%p18, %r39, 2, 31, -1;
	mov.b32 	%f39, %r40;
	add.f32 	%f40, %f38, %f39;
	mov.b32 	%r41, %f40;
	shfl.sync.down.b32	%r42|%p19, %r41, 1, 31, -1;
	mov.b32 	%f41, %r42;
	add.f32 	%f7, %f40, %f41;
	setp.ne.s32 	%p20, %r68, 0;
	@%p20 bra 	$L__BB11_11;
	cvt.rn.f32.u64 	%f42, %rd18;
	div.rn.f32 	%f43, %f7, %f42;
	st.shared.f32 	[_ZZN8pygpukit3ops2nn21layernorm_bf16_kernelEPK13__nv_bfloat16S4_S4_PS2_mmfE4mean], %f43;
	mov.pred 	%p40, -1;
$L__BB11_11:
	setp.le.u64 	%p22, %rd18, %rd35;
	bar.sync 	0;
	mov.f32 	%f81, 0f00000000;
	@%p22 bra 	$L__BB11_14;
	ld.shared.f32 	%f8, [_ZZN8pygpukit3ops2nn21layernorm_bf16_kernelEPK13__nv_bfloat16S4_S4_PS2_mmfE4mean];
	mov.f32 	%f81, 0f00000000;
	mov.u32 	%r8, %ntid.x;
	mov.u64 	%rd34, %rd35;
	mov.u32 	%r67, %r68;
$L__BB11_13:
	shl.b64 	%rd24, %rd34, 1;
	add.s64 	%rd25, %rd3, %rd24;
	ld.global.nc.u16 	%rs2, [%rd25];
	// begin inline asm
	{ cvt.f32.bf16 %f46, %rs2;}

	// end inline asm
	sub.f32 	%f47, %f46, %f8;
	fma.rn.f32 	%f81, %f47, %f47, %f81;
	add.s32 	%r67, %r67, %r8;
	cvt.s64.s32 	%rd34, %r67;
	setp.gt.u64 	%p23, %rd18, %rd34;
	@%p23 bra 	$L__BB11_13;
$L__BB11_14:
	setp.ne.s32 	%p24, %r5, 0;
	mov.b32 	%r43, %f81;
	shfl.sync.down.b32	%r44|%p25, %r43, 16, 31, -1;
	mov.b32 	%f48, %r44;
	add.f32 	%f49, %f81, %f48;
	mov.b32 	%r45, %f49;
	shfl.sync.down.b32	%r46|%p26, %r45, 8, 31, -1;
	mov.b32 	%f50, %r46;
	add.f32 	%f51, %f49, %f50;
	mov.b32 	%r47, %f51;
	shfl.sync.down.b32	%r48|%p27, %r47, 4, 31, -1;
	mov.b32 	%f52, %r48;
	add.f32 	%f53, %f51, %f52;
	mov.b32 	%r49, %f53;
	shfl.sync.down.b32	%r50|%p28, %r49, 2, 31, -1;
	mov.b32 	%f54, %r50;
	add.f32 	%f55, %f53, %f54;
	mov.b32 	%r51, %f55;
	shfl.sync.down.b32	%r52|%p29, %r51, 1, 31, -1;
	mov.b32 	%f56, %r52;
	add.f32 	%f83, %f55, %f56;
	@%p24 bra 	$L__BB11_16;
	st.shared.f32 	[%r6], %f83;
$L__BB11_16:
	setp.gt.u32 	%p30, %r68, 31;
	bar.sync 	0;
	@%p30 bra 	$L__BB11_20;
	mov.u32 	%r53, %ntid.x;
	add.s32 	%r54, %r53, 31;
	shr.u32 	%r55, %r54, 5;
	setp.ge.u32 	%p31, %r68, %r55;
	mov.f32 	%f82, 0f00000000;
	@%p31 bra 	$L__BB11_19;
	ld.shared.f32 	%f82, [%r7];
$L__BB11_19:
	mov.b32 	%r56, %f82;
	shfl.sync.down.b32	%r57|%p32, %r56, 16, 31, -1;
	mov.b32 	%f58, %r57;
	add.f32 	%f59, %f82, %f58;
	mov.b32 	%r58, %f59;
	shfl.sync.down.b32	%r59|%p33, %r58, 8, 31, -1;
	mov.b32 	%f60, %r59;
	add.f32 	%f61, %f59, %f60;
	mov.b32 	%r60, %f61;
	shfl.sync.down.b32	%r61|%p34, %r60, 4, 31, -1;
	mov.b32 	%f62, %r61;
	add.f32 	%f63, %f61, %f62;
	mov.b32 	%r62, %f63;
	shfl.sync.down.b32	%r63|%p35, %r62, 2, 31, -1;
	mov.b32 	%f64, %r63;
	add.f32 	%f65, %f63, %f64;
	mov.b32 	%r64, %f65;
	shfl.sync.down.b32	%r65|%p36, %r64, 1, 31, -1;
	mov.b32 	%f66, %r65;
	add.f32 	%f83, %f65, %f66;
$L__BB11_20:
	not.pred 	%p37, %p40;
	@%p37 bra 	$L__BB11_22;
	cvt.rn.f32.u64 	%f67, %rd18;
	div.rn.f32 	%f68, %f83, %f67;
	add.f32 	%f69, %f19, %f68;
	rsqrt.approx.f32 	%f70, %f69;
	st.shared.f32 	[_ZZN8pygpukit3ops2nn21layernorm_bf16_kernelEPK13__nv_bfloat16S4_S4_PS2_mmfE7inv_std], %f70;
$L__BB11_22:
	setp.le.u64 	%p38, %rd18, %rd35;
	bar.sync 	0;
	@%p38 bra 	$L__BB11_25;
	ld.shared.f32 	%f17, [_ZZN8pygpukit3ops2nn21layernorm_bf16_kernelEPK13__nv_bfloat16S4_S4_PS2_mmfE4mean];
	ld.shared.f32 	%f18, [_ZZN8pygpukit3ops2nn21layernorm_bf16_kernelEPK13__nv_bfloat16S4_S4_PS2_mmfE7inv_std];
	mov.u32 	%r11, %ntid.x;
	cvta.to.global.u64 	%rd9, %rd15;
	cvta.to.global.u64 	%rd10, %rd16;
	cvta.to.global.u64 	%rd11, %rd17;
$L__BB11_24:
	shl.b64 	%rd26, %rd35, 1;
	add.s64 	%rd27, %rd3, %rd26;
	ld.global.nc.u16 	%rs3, [%rd27];
	// begin inline asm
	{ cvt.f32.bf16 %f71, %rs3;}

	// end inline asm
	sub.f32 	%f75, %f71, %f17;
	mul.f32 	%f76, %f75, %f18;
	add.s64 	%rd28, %rd9, %rd26;
	ld.global.nc.u16 	%rs4, [%rd28];
	// begin inline asm
	{ cvt.f32.bf16 %f72, %rs4;}

	// end inline asm
	add.s64 	%rd29, %rd10, %rd26;
	ld.global.nc.u16 	%rs5, [%rd29];
	// begin inline asm
	{ cvt.f32.bf16 %f73, %rs5;}

	// end inline asm
	fma.rn.f32 	%f74, %f76, %f72, %f73;
	// begin inline asm
	{  cvt.rn.bf16.f32 %rs6, %f74;}

	// end inline asm
	add.s64 	%rd30, %rd35, %rd2;
	shl.b64 	%rd31, %rd30, 1;
	add.s64 	%rd32, %rd11, %rd31;
	st.global.u16 	[%rd32], %rs6;
	add.s32 	%r68, %r68, %r11;
	cvt.s64.s32 	%rd35, %r68;
	setp.gt.u64 	%p39, %rd18, %rd35;
	@%p39 bra 	$L__BB11_24;
$L__BB11_25:
	ret;

}
	// .globl	_ZN8pygpukit3ops2nn18rmsnorm_f32_kernelEPKfS3_Pfmmf
.visible .entry _ZN8pygpukit3ops2nn18rmsnorm_f32_kernelEPKfS3_Pfmmf(
	.param .u64 .ptr .align 1 _ZN8pygpukit3ops2nn18rmsnorm_f32_kernelEPKfS3_Pfmmf_param_0,
	.param .u64 .ptr .align 1 _ZN8pygpukit3ops2nn18rmsnorm_f32_kernelEPKfS3_Pfmmf_param_1,
	.param .u64 .ptr .align 1 _ZN8pygpukit3ops2nn18rmsnorm_f32_kernelEPKfS3_Pfmmf_param_2,
	.param .u64 _ZN8pygpukit3ops2nn18rmsnorm_f32_kernelEPKfS3_Pfmmf_param_3,
	.param .u64 _ZN8pygpukit3ops2nn18rmsnorm_f32_kernelEPKfS3_Pfmmf_param_4,
	.param .f32 _ZN8pygpukit3ops2nn18rmsnorm_f32_kernelEPKfS3_Pfmmf_param_5
)
{
	.reg .pred 	%p<20>;
	.reg .b32 	%r<41>;
	.reg .b32 	%f<43>;
	.reg .b64 	%rd<28>;
	// demoted variable
	.shared .align 4 .b8 _ZZN8pygpukit3ops2nn18rmsnorm_f32_kernelEPKfS3_PfmmfE10shared_sum[128];
	// demoted variable
	.shared .align 4 .f32 _ZZN8pygpukit3ops2nn18rmsnorm_f32_kernelEPKfS3_PfmmfE7inv_rms;
	ld.param.u64 	%rd11, [_ZN8pygpukit3ops2nn18rmsnorm_f32_kernelEPKfS3_Pfmmf_param_0];
	ld.param.u64 	%rd12, [_ZN8pygpukit3ops2nn18rmsnorm_f32_kernelEPKfS3_Pfmmf_param_1];
	ld.param.u64 	%rd13, [_ZN8pygpukit3ops2nn18rmsnorm_f32_kernelEPKfS3_Pfmmf_param_2];
	ld.param.u64 	%rd15, [_ZN8pygpukit3ops2nn18rmsnorm_f32_kernelEPKfS3_Pfmmf_param_3];
	ld.param.u64 	%rd14, [_ZN8pygpukit3ops2nn18rmsnorm_f32_kernelEPKfS3_Pfmmf_param_4];
	ld.param.f32 	%f9, [_ZN8pygpukit3ops2nn18rmsnorm_f32_kernelEPKfS3_Pfmmf_param_5];
	mov.u32 	%r8, %ctaid.x;
	cvt.u64.u32 	%rd1, %r8;
	setp.le.u64 	%p1, %rd15, %rd1;
	@%p1 bra 	$L__BB12_14;
	cvta.to.global.u64 	%rd16, %rd11;
	mul.lo.s64 	%rd2, %rd14, %rd1;
	shl.b64 	%rd17, %rd2, 2;
	add.s64 	%rd3, %rd16, %rd17;
	mov.u32 	%r40, %tid.x;
	cvt.u64.u32 	%rd27, %r40;
	setp.le.u64 	%p2, %rd14, %rd27;
	mov.f32 	%f41, 0f00000000;
	@%p2 bra 	$L__BB12_4;
	mov.f32 	%f41, 0f00000000;
	mov.u32 	%r2, %ntid.x;
	mov.u64 	%rd26, %rd27;
	mov.u32 	%r39, %r40;
$L__BB12_3:
	shl.b64 	%rd18, %rd26, 2;
	add.s64 	%rd19, %rd3, %rd18;
	ld.global.nc.f32 	%f12, [%rd19];
	fma.rn.f32 	%f41, %f12, %f12, %f41;
	add.s32 	%r39, %r39, %r2;
	cvt.s64.s32 	%rd26, %r39;
	setp.gt.u64 	%p3, %rd14, %rd26;
	@%p3 bra 	$L__BB12_3;
$L__BB12_4:
	mov.b32 	%r9, %f41;
	shfl.sync.down.b32	%r10|%p4, %r9, 16, 31, -1;
	mov.b32 	%f13, %r10;
	add.f32 	%f14, %f41, %f13;
	mov.b32 	%r11, %f14;
	shfl.sync.down.b32	%r12|%p5, %r11, 8, 31, -1;
	mov.b32 	%f15, %r12;
	add.f32 	%f16, %f14, %f15;
	mov.b32 	%r13, %f16;
	shfl.sync.down.b32	%r14|%p6, %r13, 4, 31, -1;
	mov.b32 	%f17, %r14;
	add.f32 	%f18, %f16, %f17;
	mov.b32 	%r15, %f18;
	shfl.sync.down.b32	%r16|%p7, %r15, 2, 31, -1;
	mov.b32 	%f19, %r16;
	add.f32 	%f20, %f18, %f19;
	mov.b32 	%r17, %f20;
	shfl.sync.down.b32	%r18|%p8, %r17, 1, 31, -1;
	mov.b32 	%f21, %r18;
	add.f32 	%f4, %f20, %f21;
	and.b32  	%r19, %r40, 31;
	setp.ne.s32 	%p9, %r19, 0;
	@%p9 bra 	$L__BB12_6;
	shr.u32 	%r20, %r40, 3;
	mov.u32 	%r21, _ZZN8pygpukit3ops2nn18rmsnorm_f32_kernelEPKfS3_PfmmfE10shared_sum;
	add.s32 	%r22, %r21, %r20;
	st.shared.f32 	[%r22], %f4;
$L__BB12_6:
	bar.sync 	0;
	setp.gt.u32 	%p10, %r40, 31;
	@%p10 bra 	$L__BB12_11;
	mov.u32 	%r23, %ntid.x;
	add.s32 	%r24, %r23, 31;
	shr.u32 	%r25, %r24, 5;
	setp.ge.u32 	%p11, %r40, %r25;
	mov.f32 	%f42, 0f00000000;
	@%p11 bra 	$L__BB12_9;
	shl.b32 	%r26, %r40, 2;
	mov.u32 	%r27, _ZZN8pygpukit3ops2nn18rmsnorm_f32_kernelEPKfS3_PfmmfE10shared_sum;
	add.s32 	%r28, %r27, %r26;
	ld.shared.f32 	%f42, [%r28];
$L__BB12_9:
	mov.b32 	%r29, %f42;
	shfl.sync.down.b32	%r30|%p12, %r29, 16, 31, -1;
	mov.b32 	%f23, %r30;
	add.f32 	%f24, %f42, %f23;
	mov.b32 	%r31, %f24;
	shfl.sync.down.b32	%r32|%p13, %r31, 8, 31, -1;
	mov.b32 	%f25, %r32;
	add.f32 	%f26, %f24, %f25;
	mov.b32 	%r33, %f26;
	shfl.sync.down.b32	%r34|%p14, %r33, 4, 31, -1;
	mov.b32 	%f27, %r34;
	add.f32 	%f28, %f26, %f27;
	mov.b32 	%r35, %f28;
	shfl.sync.down.b32	%r36|%p15, %r35, 2, 31, -1;
	mov.b32 	%f29, %r36;
	add.f32 	%f30, %f28, %f29;
	mov.b32 	%r37, %f30;
	shfl.sync.down.b32	%r38|%p16, %r37, 1, 31, -1;
	mov.b32 	%f31, %r38;
	add.f32 	%f7, %f30, %f31;
	setp.ne.s32 	%p17, %r40, 0;
	@%p17 bra 	$L__BB12_11;
	cvt.rn.f32.u64 	%f32, %rd14;
	div.rn.f32 	%f33, %f7, %f32;
	add.f32 	%f34, %f9, %f33;
	rsqrt.approx.f32 	%f35, %f34;
	st.shared.f32 	[_ZZN8pygpukit3ops2nn18rmsnorm_f32_kernelEPKfS3_PfmmfE7inv_rms], %f35;
$L__BB12_11:
	setp.le.u64 	%p18, %rd14, %rd27;
	bar.sync 	0;
	@%p18 bra 	$L__BB12_14;
	ld.shared.f32 	%f8, [_ZZN8pygpukit3ops2nn18rmsnorm_f32_kernelEPKfS3_PfmmfE7inv_rms];
	mov.u32 	%r5, %ntid.x;
	cvta.to.global.u64 	%rd7, %rd12;
	cvta.to.global.u64 	%rd8, %rd13;
$L__BB12_13:
	shl.b64 	%rd20, %rd27, 2;
	add.s64 	%rd21, %rd3, %rd20;
	ld.global.nc.f32 	%f36, [%rd21];
	mul.f32 	%f37, %f36, %f8;
	add.s64 	%rd22, %rd7, %rd20;
	ld.global.nc.f32 	%f38, [%rd22];
	mul.f32 	%f39, %f37, %f38;
	add.s64 	%rd23, %rd27, %rd2;
	shl.b64 	%rd24, %rd23, 2;
	add.s64 	%rd25, %rd8, %rd24;
	st.global.f32 	[%rd25], %f39;
	add.s32 	%r40, %r40, %r5;
	cvt.s64.s32 	%rd27, %r40;
	setp.gt.u64 	%p19, %rd14, %rd27;
	@%p19 bra 	$L__BB12_13;
$L__BB12_14:
	ret;

}
	// .globl	_ZN8pygpukit3ops2nn18rmsnorm_f64_kernelEPKdS3_Pdmmd
.visible .entry _ZN8pygpukit3ops2nn18rmsnorm_f64_kernelEPKdS3_Pdmmd(
	.param .u64 .ptr .align 1 _ZN8pygpukit3ops2nn18rmsnorm_f64_kernelEPKdS3_Pdmmd_param_0,
	.param .u64 .ptr .align 1 _ZN8pygpukit3ops2nn18rmsnorm_f64_kernelEPKdS3_Pdmmd_param_1,
	.param .u64 .ptr .align 1 _ZN8pygpukit3ops2nn18rmsnorm_f64_kernelEPKdS3_Pdmmd_param_2,
	.param .u64 _ZN8pygpukit3ops2nn18rmsnorm_f64_kernelEPKdS3_Pdmmd_param_3,
	.param .u64 _ZN8pygpukit3ops2nn18rmsnorm_f64_kernelEPKdS3_Pdmmd_param_4,
	.param .f64 _ZN8pygpukit3ops2nn18rmsnorm_f64_kernelEPKdS3_Pdmmd_param_5
)
{
	.reg .pred 	%p<30>;
	.reg .b32 	%r<61>;
	.reg .b64 	%rd<28>;
	.reg .b64 	%fd<45>;
	// demoted variable
	.shared .align 8 .b8 _ZZN8pygpukit3ops2nn18rmsnorm_f64_kernelEPKdS3_PdmmdE10shared_sum[256];
	// demoted variable
	.shared .align 8 .f64 _ZZN8pygpukit3ops2nn18rmsnorm_f64_kernelEPKdS3_PdmmdE7inv_rms;
	ld.param.u64 	%rd11, [_ZN8pygpukit3ops2nn18rmsnorm_f64_kernelEPKdS3_Pdmmd_param_0];
	ld.param.u64 	%rd12, [_ZN8pygpukit3ops2nn18rmsnorm_f64_kernelEPKdS3_Pdmmd_param_1];
	ld.param.u64 	%rd13, [_ZN8pygpukit3ops2nn18rmsnorm_f64_kernelEPKdS3_Pdmmd_param_2];
	ld.param.u64 	%rd15, [_ZN8pygpukit3ops2nn18rmsnorm_f64_kernelEPKdS3_Pdmmd_param_3];
	ld.param.u64 	%rd14, [_ZN8pygpukit3ops2nn18rmsnorm_f64_kernelEPKdS3_Pdmmd_param_4];
	ld.param.f64 	%fd9, [_ZN8pygpukit3ops2nn18rmsnorm_f64_kernelEPKdS3_Pdmmd_param_5];
	mov.u32 	%r8, %ctaid.x;
	cvt.u64.u32 	%rd1, %r8;
	setp.le.u64 	%p1, %rd15, %rd1;
	@%p1 bra 	$L__BB13_14;
	cvta.to.global.u64 	%rd16, %rd11;
	mul.lo.s64 	%rd2, %rd14, %rd1;
	shl.b64 	%rd17, %rd2, 3;
	add.s64 	%rd3, %rd16, %rd17;
	mov.u32 	%r60, %tid.x;
	cvt.u64.u32 	%rd27, %r60;
	setp.le.u64 	%p2, %rd14, %rd27;
	mov.f64 	%fd43, 0d0000000000000000;
	@%p2 bra 	$L__BB13_4;
	mov.f64 	%fd43, 0d0000000000000000;
	mov.u32 	%r2, %ntid.x;
	mov.u64 	%rd26, %rd27;
	mov.u32 	%r59, %r60;
$L__BB13_3:
	shl.b64 	%rd18, %rd26, 3;
	add.s64 	%rd19, %rd3, %rd18;
	ld.global.nc.f64 	%fd12, [%rd19];
	fma.rn.f64 	%fd43, %fd12, %fd12, %fd43;
	add.s32 	%r59, %r59, %r2;
	cvt.s64.s32 	%rd26, %r59;
	setp.gt.u64 	%p3, %rd14, %rd26;
	@%p3 bra 	$L__BB13_3;
$L__BB13_4:
	// begin inline asm
	mov.b64 {%r9,%r10}, %fd43;
	// end inline asm
	shfl.sync.down.b32	%r12|%p4, %r10, 16, 31, -1;
	shfl.sync.down.b32	%r11|%p5, %r9, 16, 31, -1;
	// begin inline asm
	mov.b64 %fd14, {%r11,%r12};
	// end inline asm
	add.f64 	%fd15, %fd43, %fd14;
	// begin inline asm
	mov.b64 {%r13,%r14}, %fd15;
	// end inline asm
	shfl.sync.down.b32	%r16|%p6, %r14, 8, 31, -1;
	shfl.sync.down.b32	%r15|%p7, %r13, 8, 31, -1;
	// begin inline asm
	mov.b64 %fd16, {%r15,%r16};
	// end inline asm
	add.f64 	%fd17, %fd15, %fd16;
	// begin inline asm
	mov.b64 {%r17,%r18}, %fd17;
	// end inline asm
	shfl.sync.down.b32	%r20|%p8, %r18, 4, 31, -1;
	shfl.sync.down.b32	%r19|%p9, %r17, 4, 31, -1;
	// begin inline asm
	mov.b64 %fd18, {%r19,%r20};
	// end inline asm
	add.f64 	%fd19, %fd17, %fd18;
	// begin inline asm
	mov.b64 {%r21,%r22}, %fd19;
	// end inline asm
	shfl.sync.down.b32	%r24|%p10, %r22, 2, 31, -1;
	shfl.sync.down.b32	%r23|%p11, %r21, 2, 31, -1;
	// begin inline asm
	mov.b64 %fd20, {%r23,%r24};
	// end inline asm
	add.f64 	%fd21, %fd19, %fd20;
	// begin inline asm
	mov.b64 {%r25,%r26}, %fd21;
	// end inline asm
	shfl.sync.down.b32	%r28|%p12, %r26, 1, 31, -1;
	shfl.sync.down.b32	%r27|%p13, %r25, 1, 31, -1;
	// begin inline asm
	mov.b64 %fd22, {%r27,%r28};
	// end inline asm
	add.f64 	%fd4, %fd21, %fd22;
	and.b32  	%r29, %r60, 31;
	setp.ne.s32 	%p14, %r29, 0;
	@%p14 bra 	$L__BB13_6;
	shr.u32 	%r30, %r60, 2;
	mov.u32 	%r31, _ZZN8pygpukit3ops2nn18rmsnorm_f64_kernelEPKdS3_PdmmdE10shared_sum;
	add.s32 	%r32, %r31, %r30;
	st.shared.f64 	[%r32], %fd4;
$L__BB13_6:
	bar.sync 	0;
	setp.gt.u32 	%p15, %r60, 31;
	@%p15 bra 	$L__BB13_11;
	mov.u32 	%r33, %ntid.x;
	add.s32 	%r34, %r33, 31;
	shr.u32 	%r35, %r34, 5;
	setp.ge.u32 	%p16, %r60, %r35;
	mov.f64 	%fd44, 0d0000000000000000;
	@%p16 bra 	$L__BB13_9;
	shl.b32 	%r36, %r60, 3;
	mov.u32 	%r37, _ZZN8pygpukit3ops2nn18rmsnorm_f64_kernelEPKdS3_PdmmdE10shared_sum;
	add.s32 	%r38, %r37, %r36;
	ld.shared.f64 	%fd44, [%r38];
$L__BB13_9:
	// begin inline asm
	mov.b64 {%r39,%r40}, %fd44;
	// end inline asm
	shfl.sync.down.b32	%r42|%p17, %r40, 16, 31, -1;
	shfl.sync.down.b32	%r41|%p18, %r39, 16, 31, -1;
	// begin inline asm
	mov.b64 %fd25, {%r41,%r42};
	// end inline asm
	add.f64 	%fd26, %fd44, %fd25;
	// begin inline asm
	mov.b64 {%r43,%r44}, %fd26;
	// end inline asm
	shfl.sync.down.b32	%r46|%p19, %r44, 8, 31, -1;
	shfl.sync.down.b32	%r45|%p20, %r43, 8, 31, -1;
	// begin inline asm
	mov.b64 %fd27, {%r45,%r46};
	// end inline asm
	add.f64 	%fd28, %fd26, %fd27;
	// begin inline asm
	mov.b64 {%r47,%r48}, %fd28;
	// end inline asm
	shfl.sync.down.b32	%r50|%p21, %r48, 4, 31, -1;
	shfl.sync.down.b32	%r49|%p22, %r47, 4, 31, -1;
	// begin inline asm
	mov.b64 %fd29, {%r49,%r50};
	// end inline asm
	add.f64 	%fd30, %fd28, %fd29;
	// begin inline asm
	mov.b64 {%r51,%r52}, %fd30;
	// end inline asm
	shfl.sync.down.b32	%r54|%p23, %r52, 2, 31, -1;
	shfl.sync.down.b32	%r53|%p24, %r51, 2, 31, -1;
	// begin inline asm
	mov.b64 %fd31, {%r53,%r54};
	// end inline asm
	add.f64 	%fd32, %fd30, %fd31;
	// begin inline asm
	mov.b64 {%r55,%r56}, %fd32;
	// end inline asm
	shfl.sync.down.b32	%r58|%p25, %r56, 1, 31, -1;
	shfl.sync.down.b32	%r57|%p26, %r55, 1, 31, -1;
	// begin inline asm
	mov.b64 %fd33, {%r57,%r58};
	// end inline asm
	add.f64 	%fd7, %fd32, %fd33;
	setp.ne.s32 	%p27, %r60, 0;
	@%p27 bra 	$L__BB13_11;
	cvt.rn.f64.u64 	%fd34, %rd14;
	div.rn.f64 	%fd35, %fd7, %fd34;
	add.f64 	%fd36, %fd9, %fd35;
	rsqrt.approx.f64 	%fd37, %fd36;
	st.shared.f64 	[_ZZN8pygpukit3ops2nn18rmsnorm_f64_kernelEPKdS3_PdmmdE7inv_rms], %fd37;
$L__BB13_11:
	setp.le.u64 	%p28, %rd14, %rd27;
	bar.sync 	0;
	@%p28 bra 	$L__BB13_14;
	ld.shared.f64 	%fd8, [_ZZN8pygpukit3ops2nn18rmsnorm_f64_kernelEPKdS3_PdmmdE7inv_rms];
	mov.u32 	%r5, %ntid.x;
	cvta.to.global.u64 	%rd7, %rd12;
	cvta.to.global.u64 	%rd8, %rd13;
$L__BB13_13:
	shl.b64 	%rd20, %rd27, 3;
	add.s64 	%rd21, %rd3, %rd20;
	ld.global.nc.f64 	%fd38, [%rd21];
	mul.f64 	%fd39, %fd38, %fd8;
	add.s64 	%rd22, %rd7, %rd20;
	ld.global.nc.f64 	%fd40, [%rd22];
	mul.f64 	%fd41, %fd39, %fd40;
	add.s64 	%rd23, %rd27, %rd2;
	shl.b64 	%rd24, %rd23, 3;
	add.s64 	%rd25, %rd8, %rd24;
	st.global.f64 	[%rd25], %fd41;
	add.s32 	%r60, %r60, %r5;
	cvt.s64.s32 	%rd27, %r60;
	setp.gt.u64 	%p29, %rd14, %rd27;
	@%p29 bra 	$L__BB13_13;
$L__BB13_14:
	ret;

}
	// .globl	_ZN8pygpukit3ops2nn18rmsnorm_f16_kernelEPK6__halfS4_PS2_mmf
.visible .entry _ZN8pygpukit3ops2nn18rmsnorm_f16_kernelEPK6__halfS4_PS2_mmf(
	.param .u64 .ptr .align 1 _ZN8pygpukit3ops2nn18rmsnorm_f16_kernelEPK6__halfS4_PS2_mmf_param_0,
	.param .u64 .ptr .align 1 _ZN8pygpukit3ops2nn18rmsnorm_f16_kernelEPK6__halfS4_PS2_mmf_param_1,
	.param .u64 .ptr .align 1 _ZN8pygpukit3ops2nn18rmsnorm_f16_kernelEPK6__halfS4_PS2_mmf_param_2,
	.param .u64 _ZN8pygpukit3ops2nn18rmsnorm_f16_kernelEPK6__halfS4_PS2_mmf_param_3,
	.param .u64 _ZN8pygpukit3ops2nn18rmsnorm_f16_kernelEPK6__halfS4_PS2_mmf_param_4,
	.param .f32 _ZN8pygpukit3ops2nn18rmsnorm_f16_kernelEPK6__halfS4_PS2_mmf_param_5
)
{
	.reg .pred 	%p<20>;
	.reg .b16 	%rs<5>;
	.reg .b32 	%r<41>;
	.reg .b32 	%f<43>;
	.reg .b64 	%rd<28>;
	// demoted variable
	.shared .align 4 .b8 _ZZN8pygpukit3ops2nn18rmsnorm_f16_kernelEPK6__halfS4_PS2_mmfE10shared_sum[128];
	// demoted variable
	.shared .align 4 .f32 _ZZN8pygpukit3ops2nn18rmsnorm_f16_kernelEPK6__halfS4_PS2_mmfE7inv_rms;
	ld.param.u64 	%rd11, [_ZN8pygpukit3ops2nn18rmsnorm_f16_kernelEPK6__halfS4_PS2_mmf_param_0];
	ld.param.u64 	%rd12, [_ZN8pygpukit3ops2nn18rmsnorm_f16_kernelEPK6__halfS4_PS2_mmf_param_1];
	ld.param.u64 	%rd13, [_ZN8pygpukit3ops2nn18rmsnorm_f16_kernelEPK6__halfS4_PS2_mmf_param_2];
	ld.param.u64 	%rd15, [_ZN8pygpukit3ops2nn18rmsnorm_f16_kernelEPK6__halfS4_PS2_mmf_param_3];
	ld.param.u64 	%rd14, [_ZN8pygpukit3ops2nn18rmsnorm_f16_kernelEPK6__halfS4_PS2_mmf_param_4];
	ld.param.f32 	%f9, [_ZN8pygpukit3ops2nn18rmsnorm_f16_kernelEPK6__halfS4_PS2_mmf_param_5];
	mov.u32 	%r8, %ctaid.x;
	cvt.u64.u32 	%rd1, %r8;
	setp.le.u64 	%p1, %rd15, %rd1;
	@%p1 bra 	$L__BB14_14;
	cvta.to.global.u64 	%rd16, %rd11;
	mul.lo.s64 	%rd2, %rd14, %rd1;
	shl.b64 	%rd17, %rd2, 1;
	add.s64 	%rd3, %rd16, %rd17;
	mov.u32 	%r40, %tid.x;
	cvt.u64.u32 	%rd27, %r40;
	setp.le.u64 	%p2, %rd14, %rd27;
	mov.f32 	%f41, 0f00000000;
	@%p2 bra 	$L__BB14_4;
	mov.f32 	%f41, 0f00000000;
	mov.u32 	%r2, %ntid.x;
	mov.u64 	%rd26, %rd27;
	mov.u32 	%r39, %r40;
$L__BB14_3:
	shl.b64 	%rd18, %rd26, 1;
	add.s64 	%rd19, %rd3, %rd18;
	ld.global.nc.u16 	%rs1, [%rd19];
	// begin inline asm
	{  cvt.f32.f16 %f12, %rs1;}

	// end inline asm
	fma.rn.f32 	%f41, %f12, %f12, %f41;
	add.s32 	%r39, %r39, %r2;
	cvt.s64.s32 	%rd26, %r39;
	setp.gt.u64 	%p3, %rd14, %rd26;
	@%p3 bra 	$L__BB14_3;
$L__BB14_4:
	mov.b32 	%r9, %f41;
	shfl.sync.down.b32	%r10|%p4, %r9, 16, 31, -1;
	mov.b32 	%f13, %r10;
	add.f32 	%f14, %f41, %f13;
	mov.b32 	%r11, %f14;
	shfl.sync.down.b32	%r12|%p5, %r11, 8, 31, -1;
	mov.b32 	%f15, %r12;
	add.f32 	%f16, %f14, %f15;
	mov.b32 	%r13, %f16;
	shfl.sync.down.b32	%r14|%p6, %r13, 4, 31, -1;
	mov.b32 	%f17, %r14;
	add.f32 	%f18, %f16, %f17;
	mov.b32 	%r15, %f18;
	shfl.sync.down.b32	%r16|%p7, %r15, 2, 31, -1;
	mov.b32 	%f19, %r16;
	add.f32 	%f20, %f18, %f19;
	mov.b32 	%r17, %f20;
	shfl.sync.down.b32	%r18|%p8, %r17, 1, 31, -1;
	mov.b32 	%f21, %r18;
	add.f32 	%f4, %f20, %f21;
	and.b32  	%r19, %r40, 31;
	setp.ne.s32 	%p9, %r19, 0;
	@%p9 bra 	$L__BB14_6;
	shr.u32 	%r20, %r40, 3;
	mov.u32 	%r21, _ZZN8pygpukit3ops2nn18rmsnorm_f16_kernelEPK6__halfS4_PS2_mmfE10shared_sum;
	add.s32 	%r22, %r21, %r20;
	st.shared.f32 	[%r22], %f4;
$L__BB14_6:
	bar.sync 	0;
	setp.gt.u32 	%p10, %r40, 31;
	@%p10 bra 	$L__BB14_11;
	mov.u32 	%r23, %ntid.x;
	add.s32 	%r24, %r23, 31;
	shr.u32 	%r25, %r24, 5;
	setp.ge.u32 	%p11, %r40, %r25;
	mov.f32 	%f42, 0f00000000;
	@%p11 bra 	$L__BB14_9;
	shl.b32 	%r26, %r40, 2;
	mov.u32 	%r27, _ZZN8pygpukit3ops2nn18rmsnorm_f16_kernelEPK6__halfS4_PS2_mmfE10shared_sum;
	add.s32 	%r28, %r27, %r26;
	ld.shared.f32 	%f42, [%r28];
$L__BB14_9:
	mov.b32 	%r29, %f42;
	shfl.sync.down.b32	%r30|%p12, %r29, 16, 31, -1;
	mov.b32 	%f23, %r30;
	add.f32 	%f24, %f42, %f23;
	mov.b32 	%r31, %f24;
	shfl.sync.down.b32	%r32|%p13, %r31, 8, 31, -1;
	mov.b32 	%f25, %r32;
	add.f32 	%f26, %f24, %f25;
	mov.b32 	%r33, %f26;
	shfl.sync.down.b32	%r34|%p14, %r33, 4, 31, -1;
	mov.b32 	%f27, %r34;
	add.f32 	%f28, %f26, %f27;
	mov.b32 	%r35, %f28;
	shfl.sync.down.b32	%r36|%p15, %r35, 2, 31, -1;
	mov.b32 	%f29, %r36;
	add.f32 	%f30, %f28, %f29;
	mov.b32 	%r37, %f30;
	shfl.sync.down.b32	%r38|%p16, %r37, 1, 31, -1;
	mov.b32 	%f31, %r38;
	add.f32 	%f7, %f30, %f31;
	setp.ne.s32 	%p17, %r40, 0;
	@%p17 bra 	$L__BB14_11;
	cvt.rn.f32.u64 	%f32, %rd14;
	div.rn.f32 	%f33, %f7, %f32;
	add.f32 	%f34, %f9, %f33;
	rsqrt.approx.f32 	%f35, %f34;
	st.shared.f32 	[_ZZN8pygpukit3ops2nn18rmsnorm_f16_kernelEPK6__halfS4_PS2_mmfE7inv_rms], %f35;
$L__BB14_11:
	setp.le.u64 	%p18, %rd14, %rd27;
	bar.sync 	0;
	@%p18 bra 	$L__BB14_14;
	ld.shared.f32 	%f8, [_ZZN8pygpukit3ops2nn18rmsnorm_f16_kernelEPK6__halfS4_PS2_mmfE7inv_rms];
	mov.u32 	%r5, %ntid.x;
	cvta.to.global.u64 	%rd7, %rd12;
	cvta.to.global.u64 	%rd8, %rd13;
$L__BB14_13:
	shl.b64 	%rd20, %rd27, 1;
	add.s64 	%rd21, %rd3, %rd20;
	ld.global.nc.u16 	%rs2, [%rd21];
	// begin inline asm
	{  cvt.f32.f16 %f36, %rs2;}

	// end inline asm
	add.s64 	%rd22, %rd7, %rd20;
	ld.global.nc.u16 	%rs3, [%rd22];
	// begin inline asm
	{  cvt.f32.f16 %f37, %rs3;}

	// end inline asm
	mul.f32 	%f39, %f36, %f8;
	mul.f32 	%f38, %f37, %f39;
	// begin inline asm
	{  cvt.rn.f16.f32 %rs4, %f38;}

	// end inline asm
	add.s64 	%rd23, %rd27, %rd2;
	shl.b64 	%rd24, %rd23, 1;
	add.s64 	%rd25, %rd8, %rd24;
	st.global.u16 	[%rd25], %rs4;
	add.s32 	%r40, %r40, %r5;
	cvt.s64.s32 	%rd27, %r40;
	setp.gt.u64 	%p19, %rd14, %rd27;
	@%p19 bra 	$L__BB14_13;
$L__BB14_14:
	ret;

}
	// .globl	_ZN8pygpukit3ops2nn19rmsnorm_bf16_kernelEPK13__nv_bfloat16S4_PS2_mmf
.visible .entry _ZN8pygpukit3ops2nn19rmsnorm_bf16_kernelEPK13__nv_bfloat16S4_PS2_mmf(
	.param .u64 .ptr .align 1 _ZN8pygpukit3ops2nn19rmsnorm_bf16_kernelEPK13__nv_bfloat16S4_PS2_mmf_param_0,
	.param .u64 .ptr .align 1 _ZN8pygpukit3ops2nn19rmsnorm_bf16_kernelEPK13__nv_bfloat16S4_PS2_mmf_param_1,
	.param .u64 .ptr .align 1 _ZN8pygpukit3ops2nn19rmsnorm_bf16_kernelEPK13__nv_bfloat16S4_PS2_mmf_param_2,
	.param .u64 _ZN8pygpukit3ops2nn19rmsnorm_bf16_kernelEPK13__nv_bfloat16S4_PS2_mmf_param_3,
	.param .u64 _ZN8pygpukit3ops2nn19rmsnorm_bf16_kernelEPK13__nv_bfloat16S4_PS2_mmf_param_4,
	.param .f32 _ZN8pygpukit3ops2nn19rmsnorm_bf16_kernelEPK13__nv_bfloat16S4_PS2_mmf_param_5
)
{
	.reg .pred 	%p<20>;
	.reg .b16 	%rs<5>;
	.reg .b32 	%r<41>;
	.reg .b32 	%f<43>;
	.reg .b64 	%rd<28>;
	// demoted variable
	.shared .align 4 .b8 _ZZN8pygpukit3ops2nn19rmsnorm_bf16_kernelEPK13__nv_bfloat16S4_PS2_mmfE10shared_sum[128];
	// demoted variable
	.shared .align 4 .f32 _ZZN8pygpukit3ops2nn19rmsnorm_bf16_kernelEPK13__nv_bfloat16S4_PS2_mmfE7inv_rms;
	ld.param.u64 	%rd11, [_ZN8pygpukit3ops2nn19rmsnorm_bf16_kernelEPK13__nv_bfloat16S4_PS2_mmf_param_0];
	ld.param.u64 	%rd12, [_ZN8pygpukit3ops2nn19rmsnorm_bf16_kernelEPK13__nv_bfloat16S4_PS2_mmf_param_1];
	ld.param.u64 	%rd13, [_ZN8pygpukit3ops2nn19rmsnorm_bf16_kernelEPK13__nv_bfloat16S4_PS2_mmf_param_2];
	ld.param.u64 	%rd15, [_ZN8pygpukit3ops2nn19rmsnorm_bf16_kernelEPK13__nv_bfloat16S4_PS2_mmf_param_3];
	ld.param.u64 	%rd14, [_ZN8pygpukit3ops2nn19rmsnorm_bf16_kernelEPK13__nv_bfloat16S4_PS2_mmf_param_4];
	ld.param.f32 	%f9, [_ZN8pygpukit3ops2nn19rmsnorm_bf16_kernelEPK13__nv_bfloat16S4_PS2_mmf_param_5];
	mov.u32 	%r8, %ctaid.x;
	cvt.u64.u32 	%rd1, %r8;
	setp.le.u64 	%p1, %rd15, %rd1;
	@%p1 bra 	$L__BB15_14;
	cvta.to.global.u64 	%rd16, %rd11;
	mul.lo.s64 	%rd2, %rd14, %rd1;
	shl.b64 	%rd17, %rd2, 1;
	add.s64 	%rd3, %rd16, %rd17;
	mov.u32 	%r40, %tid.x;
	cvt.u64.u32 	%rd27, %r40;
	setp.le.u64 	%p2, %rd14, %rd27;
	mov.f32 	%f41, 0f00000000;
	@%p2 bra 	$L__BB15_4;
	mov.f32 	%f41, 0f00000000;
	mov.u32 	%r2, %ntid.x;
	mov.u64 	%rd26, %rd27;
	mov.u32 	%r39, %r40;
$L__BB15_3:
	shl.b64 	%rd18, %rd26, 1;
	add.s64 	%rd19, %rd3, %rd18;
	ld.global.nc.u16 	%rs1, [%rd19];
	// begin inline asm
	{ cvt.f32.bf16 %f12, %rs1;}

	// end inline asm
	fma.rn.f32 	%f41, %f12, %f12, %f41;
	add.s32 	%r39, %r39, %r2;
	cvt.s64.s32 	%rd26, %r39;
	setp.gt.u64 	%p3, %rd14, %rd26;
	@%p3 bra 	$L__BB15_3;
$L__BB15_4:
	mov.b32 	%r9, %f41;
	shfl.sync.down.b32	%r10|%p4, %r9, 16, 31, -1;
	mov.b32 	%f13, %r10;
	add.f32 	%f14, %f41, %f13;
	mov.b32 	%r11, %f14;
	shfl.sync.down.b32	%r12|%p5, %r11, 8, 31, -1;
	mov.b32 	%f15, %r12;
	add.f32 	%f16, %f14, %f15;
	mov.b32 	%r13, %f16;
	shfl.sync.down.b32	%r14|%p6, %r13, 4, 31, -1;
	mov.b32 	%f17, %r14;
	add.f32 	%f18, %f16, %f17;
	mov.b32 	%r15, %f18;
	shfl.sync.down.b32	%r16|%p7, %r15, 2, 31, -1;
	mov.b32 	%f19, %r16;
	add.f32 	%f20, %f18, %f19;
	mov.b32 	%r17, %f20;
	shfl.sync.down.b32	%r18|%p8, %r17, 1, 31, -1;
	mov.b32 	%f21, %r18;
	add.f32 	%f4, %f20, %f21;
	and.b32  	%r19, %r40, 31;
	setp.ne.s32 	%p9, %r19, 0;
	@%p9 bra 	$L__BB15_6;
	shr.u32 	%r20, %r40, 3;
	mov.u32 	%r21, _ZZN8pygpukit3ops2nn19rmsnorm_bf16_kernelEPK13__nv_bfloat16S4_PS2_mmfE10shared_sum;
	add.s32 	%r22, %r21, %r20;
	st.shared.f32 	[%r22], %f4;
$L__BB15_6:
	bar.sync 	0;
	setp.gt.u32 	%p10, %r40, 31;
	@%p10 bra 	$L__BB15_11;
	mov.u32 	%r23, %ntid.x;
	add.s32 	%r24, %r23, 31;
	shr.u32 	%r25, %r24, 5;
	setp.ge.u32 	%p11, %r40, %r25;
	mov.f32 	%f42, 0f00000000;
	@%p11 bra 	$L__BB15_9;
	shl.b32 	%r26, %r40, 2;
	mov.u32 	%r27, _ZZN8pygpukit3ops2nn19rmsnorm_bf16_kernelEPK13__nv_bfloat16S4_PS2_mmfE10shared_sum;
	add.s32 	%r28, %r27, %r26;
	ld.shared.f32 	%f42, [%r28];
$L__BB15_9:
	mov.b32 	%r29, %f42;
	shfl.sync.down.b32	%r30|%p12, %r29, 16, 31, -1;
	mov.b32 	%f23, %r30;
	add.f32 	%f24, %f42, %f23;
	mov.b32 	%r31, %f24;
	shfl.sync.down.b32	%r32|%p13, %r31, 8, 31, -1;
	mov.b32 	%f25, %r32;
	add.f32 	%f26, %f24, %f25;
	mov.b32 	%r33, %f26;
	shfl.sync.down.b32	%r34|%p14, %r33, 4, 31, -1;
	mov.b32 	%f27, %r34;
	add.f32 	%f28, %f26, %f27;
	mov.b32 	%r35, %f28;
	shfl.sync.down.b32	%r36|%p15, %r35, 2, 31, -1;
	mov.b32 	%f29, %r36;
	add.f32 	%f30, %f28, %f29;
	mov.b32 	%r37, %f30;
	shfl.sync.down.b32	%r38|%p16, %r37, 1, 31, -1;
	mov.b32 	%f31, %r38;
	add.f32 	%f7, %f30, %f31;
	setp.ne.s32 	%p17, %r40, 0;
	@%p17 bra 	$L__BB15_11;
	cvt.rn.f32.u64 	%f32, %rd14;
	div.rn.f32 	%f33, %f7, %f32;
	add.f32 	%f34, %f9, %f33;
	rsqrt.approx.f32 	%f35, %f34;
	st.shared.f32 	[_ZZN8pygpukit3ops2nn19rmsnorm_bf16_kernelEPK13__nv_bfloat16S4_PS2_mmfE7inv_rms], %f35;
$L__BB15_11:
	setp.le.u64 	%p18, %rd14, %rd27;
	bar.sync 	0;
	@%p18 bra 	$L__BB15_14;
	ld.shared.f32 	%f8, [_ZZN8pygpukit3ops2nn19rmsnorm_bf16_kernelEPK13__nv_bfloat16S4_PS2_mmfE7inv_rms];
	mov.u32 	%r5, %ntid.x;
	cvta.to.global.u64 	%rd7, %rd12;
	cvta.to.global.u64 	%rd8, %rd13;
$L__BB15_13:
	shl.b64 	%rd20, %rd27, 1;
	add.s64 	%rd21, %rd3, %rd20;
	ld.global.nc.u16 	%rs2, [%rd21];
	// begin inline asm
	{ cvt.f32.bf16 %f36, %rs2;}

	// end inline asm
	add.s64 	%rd22, %rd7, %rd20;
	ld.global.nc.u16 	%rs3, [%rd22];
	// begin inline asm
	{ cvt.f32.bf16 %f37, %rs3;}

	// end inline asm
	mul.f32 	%f39, %f36, %f8;
	mul.f32 	%f38, %f37, %f39;
	// begin inline asm
	{  cvt.rn.bf16.f32 %rs4, %f38;}

	// end inline asm
	add.s64 	%rd23, %rd27, %rd2;
	shl.b64 	%rd24, %rd23, 1;
	add.s64 	%rd25, %rd8, %rd24;
	st.global.u16 	[%rd25], %rs4;
	add.s32 	%r40, %r40, %r5;
	cvt.s64.s32 	%rd27, %r40;
	setp.gt.u64 	%p19, %rd14, %rd27;
	@%p19 bra 	$L__BB15_13;
$L__BB15_14:
	ret;

}
	// .globl	_ZN8pygpukit3ops2nn18softmax_f32_kernelEPKfPfmm
.visible .entry _ZN8pygpukit3ops2nn18softmax_f32_kernelEPKfPfmm(
	.param .u64 .ptr .align 1 _ZN8pygpukit3ops2nn18softmax_f32_kernelEPKfPfmm_param_0,
	.param .u64 .ptr .align 1 _ZN8pygpukit3ops2nn18softmax_f32_kernelEPKfPfmm_param_1,
	.param .u64 _ZN8pygpukit3ops2nn18softmax_f32_kernelEPKfPfmm_param_2,
	.param .u64 _ZN8pygpukit3ops2nn18softmax_f32_kernelEPKfPfmm_param_3
)
{
	.reg .pred 	%p<41>;
	.reg .b32 	%r<77>;
	.reg .b32 	%f<85>;
	.reg .b64 	%rd<29>;
	// demoted variable
	.shared .align 4 .b8 _ZZN8pygpukit3ops2nn18softmax_f32_kernelEPKfPfmmE10shared_max[128];
	// demoted variable
	.shared .align 4 .f32 _ZZN8pygpukit3ops2nn18softmax_f32_kernelEPKfPfmmE7row_max;
	// demoted variable
	.shared .align 4 .b8 _ZZN8pygpukit3ops2nn18softmax_f32_kernelEPKfPfmmE10shared_sum[128];
	// demoted variable
	.shared .align 4 .f32 _ZZN8pygpukit3ops2nn18softmax_f32_kernelEPKfPfmmE7row_sum;
	ld.param.u64 	%rd11, [_ZN8pygpukit3ops2nn18softmax_f32_kernelEPKfPfmm_param_0];
	ld.param.u64 	%rd12, [_ZN8pygpukit3ops2nn18softmax_f32_kernelEPKfPfmm_param_1];
	ld.param.u64 	%rd14, [_ZN8pygpukit3ops2nn18softmax_f32_kernelEPKfPfmm_param_2];
	ld.param.u64 	%rd13, [_ZN8pygpukit3ops2nn18softmax_f32_kernelEPKfPfmm_param_3];
	mov.u32 	%r13, %ctaid.x;
	cvt.u64.u32 	%rd1, %r13;
	setp.le.u64 	%p2, %rd14, %rd1;
	@%p2 bra 	$L__BB16_25;
	cvta.to.global.u64 	%rd15, %rd12;
	cvta.to.global.u64 	%rd16, %rd11;
	mul.lo.s64 	%rd17, %rd13, %rd1;
	shl.b64 	%rd18, %rd17, 2;
	add.s64 	%rd2, %rd16, %rd18;
	add.s64 	%rd3, %rd15, %rd18;
	mov.u32 	%r76, %tid.x;
	cvt.u64.u32 	%rd28, %r76;
	setp.le.u64 	%p3, %rd13, %rd28;
	mov.f32 	%f79, 0fFF800000;
	@%p3 bra 	$L__BB16_4;
	mov.f32 	%f79, 0fFF800000;
	mov.u32 	%r2, %ntid.x;
	mov.u64 	%rd26, %rd28;
	mov.u32 	%r74, %r76;
$L__BB16_3:
	shl.b64 	%rd19, %rd26, 2;
	add.s64 	%rd20, %rd2, %rd19;
	ld.global.nc.f32 	%f20, [%rd20];
	max.f32 	%f79, %f79, %f20;
	add.s32 	%r74, %r74, %r2;
	cvt.s64.s32 	%rd26, %r74;
	setp.gt.u64 	%p4, %rd13, %rd26;
	@%p4 bra 	$L__BB16_3;
$L__BB16_4:
	mov.b32 	%r14, %f79;
	shfl.sync.down.b32	%r15|%p5, %r14, 16, 31, -1;
	mov.b32 	%f21, %r15;
	max.f32 	%f22, %f79, %f21;
	mov.b32 	%r16, %f22;
	shfl.sync.down.b32	%r17|%p6, %r16, 8, 31, -1;
	mov.b32 	%f23, %r17;
	max.f32 	%f24, %f22, %f23;
	mov.b32 	%r18, %f24;
	shfl.sync.down.b32	%r19|%p7, %r18, 4, 31, -1;
	mov.b32 	%f25, %r19;
	max.f32 	%f26, %f24, %f25;
	mov.b32 	%r20, %f26;
	shfl.sync.down.b32	%r21|%p8, %r20, 2, 31, -1;
	mov.b32 	%f27, %r21;
	max.f32 	%f28, %f26, %f27;
	mov.b32 	%r22, %f28;
	shfl.sync.down.b32	%r23|%p9, %r22, 1, 31, -1;
	mov.b32 	%f29, %r23;
	max.f32 	%f4, %f28, %f29;
	and.b32  	%r5, %r76, 31;
	shr.u32 	%r6, %r76, 5;
	setp.ne.s32 	%p10, %r5, 0;
	@%p10 bra 	$L__BB16_6;
	shl.b32 	%r24, %r6, 2;
	mov.u32 	%r25, _ZZN8pygpukit3ops2nn18softmax_f32_kernelEPKfPfmmE10shared_max;
	add.s32 	%r26, %r25, %r24;
	st.shared.f32 	[%r26], %f4;
$L__BB16_6:
	bar.sync 	0;
	setp.gt.u32 	%p12, %r76, 31;
	mov.pred 	%p40, 0;
	@%p12 bra 	$L__BB16_11;
	mov.u32 	%r27, %ntid.x;
	add.s32 	%r28, %r27, 31;
	shr.u32 	%r29, %r28, 5;
	setp.ge.u32 	%p13, %r76, %r29;
	mov.f32 	%f80, 0fFF800000;
	@%p13 bra 	$L__BB16_9;
	shl.b32 	%r30, %r76, 2;
	mov.u32 	%r31, _ZZN8pygpukit3ops2nn18softmax_f32_kernelEPKfPfmmE10shared_max;
	add.s32 	%r32, %r31, %r30;
	ld.shared.f32 	%f80, [%r32];
$L__BB16_9:
	mov.b32 	%r33, %f80;
	shfl.sync.down.b32	%r34|%p15, %r33, 16, 31, -1;
	mov.b32 	%f31, %r34;
	max.f32 	%f32, %f80, %f31;
	mov.b32 	%r35, %f32;
	shfl.sync.down.b32	%r36|%p16, %r35, 8, 31, -1;
	mov.b32 	%f33, %r36;
	max.f32 	%f34, %f32, %f33;
	mov.b32 	%r37, %f34;
	shfl.sync.down.b32	%r38|%p17, %r37, 4, 31, -1;
	mov.b32 	%f35, %r38;
	max.f32 	%f36, %f34, %f35;
	mov.b32 	%r39, %f36;
	shfl.sync.down.b32	%r40|%p18, %r39, 2, 31, -1;
	mov.b32 	%f37, %r40;
	max.f32 	%f38, %f36, %f37;
	mov.b32 	%r41, %f38;
	shfl.sync.down.b32	%r42|%p19, %r41, 1, 31, -1;
	mov.b32 	%f39, %r42;
	max.f32 	%f7, %f38, %f39;
	setp.ne.s32 	%p20, %r76, 0;
	@%p20 bra 	$L__BB16_11;
	st.shared.f32 	[_ZZN8pygpukit3ops2nn18softmax_f32_kernelEPKfPfmmE7row_max], %f7;
	mov.pred 	%p40, -1;
$L__BB16_11:
	setp.le.u64 	%p22, %rd13, %rd28;
	bar.sync 	0;
	mov.f32 	%f82, 0f00000000;
	@%p22 bra 	$L__BB16_14;
	ld.shared.f32 	%f8, [_ZZN8pygpukit3ops2nn18softmax_f32_kernelEPKfPfmmE7row_max];
	mov.f32 	%f82, 0f00000000;
	mov.u32 	%r7, %ntid.x;
	mov.u64 	%rd27, %rd28;
	mov.u32 	%r75, %r76;
$L__BB16_13:
	shl.b64 	%rd21, %rd27, 2;
	add.s64 	%rd22, %rd2, %rd21;
	ld.global.nc.f32 	%f42, [%rd22];
	sub.f32 	%f43, %f42, %f8;
	fma.rn.f32 	%f44, %f43, 0f3BBB989D, 0f3F000000;
	cvt.sat.f32.f32 	%f45, %f44;
	mov.f32 	%f46, 0f4B400001;
	mov.f32 	%f47, 0f437C0000;
	fma.rm.f32 	%f48, %f45, %f47, %f46;
	add.f32 	%f49, %f48, 0fCB40007F;
	neg.f32 	%f50, %f49;
	fma.rn.f32 	%f51, %f43, 0f3FB8AA3B, %f50;
	fma.rn.f32 	%f52, %f43, 0f32A57060, %f51;
	mov.b32 	%r43, %f48;
	shl.b32 	%r44, %r43, 23;
	mov.b32 	%f53, %r44;
	ex2.approx.ftz.f32 	%f54, %f52;
	mul.f32 	%f55, %f54, %f53;
	add.s64 	%rd23, %rd3, %rd21;
	st.global.f32 	[%rd23], %f55;
	add.f32 	%f82, %f82, %f55;
	add.s32 	%r75, %r75, %r7;
	cvt.s64.s32 	%rd27, %r75;
	setp.gt.u64 	%p23, %rd13, %rd27;
	@%p23 bra 	$L__BB16_13;
$L__BB16_14:
	setp.ne.s32 	%p24, %r5, 0;
	mov.b32 	%r45, %f82;
	shfl.sync.down.b32	%r46|%p25, %r45, 16, 31, -1;
	mov.b32 	%f56, %r46;
	add.f32 	%f57, %f82, %f56;
	mov.b32 	%r47, %f57;
	shfl.sync.down.b32	%r48|%p26, %r47, 8, 31, -1;
	mov.b32 	%f58, %r48;
	add.f32 	%f59, %f57, %f58;
	mov.b32 	%r49, %f59;
	shfl.sync.down.b32	%r50|%p27, %r49, 4, 31, -1;
	mov.b32 	%f60, %r50;
	add.f32 	%f61, %f59, %f60;
	mov.b32 	%r51, %f61;
	shfl.sync.down.b32	%r52|%p28, %r51, 2, 31, -1;
	mov.b32 	%f62, %r52;
	add.f32 	%f63, %f61, %f62;
	mov.b32 	%r53, %f63;
	shfl.sync.down.b32	%r54|%p29, %r53, 1, 31, -1;
	mov.b32 	%f64, %r54;
	add.f32 	%f84, %f63, %f64;
	@%p24 bra 	$L__BB16_16;
	shl.b32 	%r55, %r6, 2;
	mov.u32 	%r56, _ZZN8pygpukit3ops2nn18softmax_f32_kernelEPKfPfmmE10shared_sum;
	add.s32 	%r57, %r56, %r55;
	st.shared.f32 	[%r57], %f84;
$L__BB16_16:
	setp.gt.u32 	%p30, %r76, 31;
	bar.sync 	0;
	@%p30 bra 	$L__BB16_20;
	mov.u32 	%r58, %ntid.x;
	add.s32 	%r59, %r58, 31;
	shr.u32 	%r60, %r59, 5;
	setp.ge.u32 	%p31, %r76, %r60;
	mov.f32 	%f83, 0f00000000;
	@%p31 bra 	$L__BB16_19;
	shl.b32 	%r61, %r76, 2;
	mov.u32 	%r62, _ZZN8pygpukit3ops2nn18softmax_f32_kernelEPKfPfmmE10shared_sum;
	add.s32 	%r63, %r62, %r61;
	ld.shared.f32 	%f83, [%r63];
$L__BB16_19:
	mov.b32 	%r64, %f83;
	shfl.sync.down.b32	%r65|%p32, %r64, 16, 31, -1;
	mov.b32 	%f66, %r65;
	add.f32 	%f67, %f83, %f66;
	mov.b32 	%r66, %f67;
	shfl.sync.down.b32	%r67|%p33, %r66, 8, 31, -1;
	mov.b32 	%f68, %r67;
	add.f32 	%f69, %f67, %f68;
	mov.b32 	%r68, %f69;
	shfl.sync.down.b32	%r69|%p34, %r68, 4, 31, -1;
	mov.b32 	%f70, %r69;
	add.f32 	%f71, %f69, %f70;
	mov.b32 	%r70, %f71;
	shfl.sync.down.b32	%r71|%p35, %r70, 2, 31, -1;
	mov.b32 	%f72, %r71;
	add.f32 	%f73, %f71, %f72;
	mov.b32 	%r72, %f73;
	shfl.sync.down.b32	%r73|%p36, %r72, 1, 31, -1;
	mov.b32 	%f74, %r73;
	add.f32 	%f84, %f73, %f74;
$L__BB16_20:
	not.pred 	%p37, %p40;
	@%p37 bra 	$L__BB16_22;
	st.shared.f32 	[_ZZN8pygpukit3ops2nn18softmax_f32_kernelEPKfPfmmE7row_sum], %f84;
$L__BB16_22:
	setp.le.u64 	%p38, %rd13, %rd28;
	bar.sync 	0;
	@%p38 bra 	$L__BB16_25;
	ld.shared.f32 	%f75, [_ZZN8pygpukit3ops2nn18softmax_f32_kernelEPKfPfmmE7row_sum];
	mov.u32 	%r10, %ntid.x;
	rcp.rn.f32 	%f17, %f75;
$L__BB16_24:
	shl.b64 	%rd24, %rd28, 2;
	add.s64 	%rd25, %rd3, %rd24;
	ld.global.f32 	%f76, [%rd25];
	mul.f32 	%f77, %f17, %f76;
	st.global.f32 	[%rd25], %f77;
	add.s32 	%r76, %r76, %r10;
	cvt.s64.s32 	%rd28, %r76;
	setp.gt.u64 	%p39, %rd13, %rd28;
	@%p39 bra 	$L__BB16_24;
$L__BB16_25:
	ret;

}
	// .globl	_ZN8pygpukit3ops2nn18softmax_f64_kernelEPKdPdmm
.visible .entry _ZN8pygpukit3ops2nn18softmax_f64_kernelEPKdPdmm(
	.param .u64 .ptr .align 1 _ZN8pygpukit3ops2nn18softmax_f64_kernelEPKdPdmm_param_0,
	.param .u64 .ptr .align 1 _ZN8pygpukit3ops2nn18softmax_f64_kernelEPKdPdmm_param_1,
	.param .u64 _ZN8pygpukit3ops2nn18softmax_f64_kernelEPKdPdmm_param_2,
	.param .u64 _ZN8pygpukit3ops2nn18softmax_f64_kernelEPKdPdmm_param_3
)
{
	.reg .pred 	%p<64>;
	.reg .b32 	%r<130>;
	.reg .b32 	%f<3>;
	.reg .b64 	%rd<30>;
	.reg .b64 	%fd<101>;
	// demoted variable
	.shared .align 8 .b8 _ZZN8pygpukit3ops2nn18softmax_f64_kernelEPKdPdmmE10shared_max[256];
	// demoted variable
	.shared .align 8 .f64 _ZZN8pygpukit3ops2nn18softmax_f64_kernelEPKdPdmmE7row_max;
	// demoted variable
	.shared .align 8 .b8 _ZZN8pygpukit3ops2nn18softmax_f64_kernelEPKdPdmmE10shared_sum[256];
	// demoted variable
	.shared .align 8 .f64 _ZZN8pygpukit3ops2nn18softmax_f64_kernelEPKdPdmmE7row_sum;
	ld.param.u64 	%rd11, [_ZN8pygpukit3ops2nn18softmax_f64_kernelEPKdPdmm_param_0];
	ld.param.u64 	%rd12, [_ZN8pygpukit3ops2nn18softmax_f64_kernelEPKdPdmm_param_1];
	ld.param.u64 	%rd14, [_ZN8pygpukit3ops2nn18softmax_f64_kernelEPKdPdmm_param_2];
	ld.param.u64 	%rd13, [_ZN8pygpukit3ops2nn18softmax_f64_kernelEPKdPdmm_param_3];
	mov.u32 	%r16, %ctaid.x;
	cvt.u64.u32 	%rd1, %r16;
	setp.le.u64 	%p2, %rd14, %rd1;
	@%p2 bra 	$L__BB17_28;
	cvta.to.global.u64 	%rd15, %rd12;
	cvta.to.global.u64 	%rd16, %rd11;
	mul.lo.s64 	%rd17, %rd13, %rd1;
	shl.b64 	%rd18, %rd17, 3;
	add.s64 	%rd2, %rd16, %rd18;
	add.s64 	%rd3, %rd15, %rd18;
	mov.u32 	%r129, %tid.x;
	cvt.u64.u32 	%rd29, %r129;
	setp.le.u64 	%p3, %rd13, %rd29;
	mov.f64 	%fd94, 0dFFF0000000000000;
	@%p3 bra 	$L__BB17_4;
	mov.f64 	%fd94, 0dFFF0000000000000;
	mov.u32 	%r2, %ntid.x;
	mov.u64 	%rd27, %rd29;
	mov.u32 	%r127, %r129;
$L__BB17_3:
	shl.b64 	%rd19, %rd27, 3;
	add.s64 	%rd20, %rd2, %rd19;
	ld.global.nc.f64 	%fd25, [%rd20];
	max.f64 	%fd94, %fd94, %fd25;
	add.s32 	%r127, %r127, %r2;
	cvt.s64.s32 	%rd27, %r127;
	setp.gt.u64 	%p4, %rd13, %rd27;
	@%p4 bra 	$L__BB17_3;
$L__BB17_4:
	// begin inline asm
	mov.b64 {%r17,%r18}, %fd94;
	// end inline asm
	shfl.sync.down.b32	%r20|%p5, %r18, 16, 31, -1;
	shfl.sync.down.b32	%r19|%p6, %r17, 16, 31, -1;
	// begin inline asm
	mov.b64 %fd27, {%r19,%r20};
	// end inline asm
	max.f64 	%fd28, %fd94, %fd27;
	// begin inline asm
	mov.b64 {%r21,%r22}, %fd28;
	// end inline asm
	shfl.sync.down.b32	%r24|%p7, %r22, 8, 31, -1;
	shfl.sync.down.b32	%r23|%p8, %r21, 8, 31, -1;
	// begin inline asm
	mov.b64 %fd29, {%r23,%r24};
	// end inline asm
	max.f64 	%fd30, %fd28, %fd29;
	// begin inline asm
	mov.b64 {%r25,%r26}, %fd30;
	// end inline asm
	shfl.sync.down.b32	%r28|%p9, %r26, 4, 31, -1;
	shfl.sync.down.b32	%r27|%p10, %r25, 4, 31, -1;
	// begin inline asm
	mov.b64 %fd31, {%r27,%r28};
	// end inline asm
	max.f64 	%fd32, %fd30, %fd31;
	// begin inline asm
	mov.b64 {%r29,%r30}, %fd32;
	// end inline asm
	shfl.sync.down.b32	%r32|%p11, %r30, 2, 31, -1;
	shfl.sync.down.b32	%r31|%p12, %r29, 2, 31, -1;
	// begin inline asm
	mov.b64 %fd33, {%r31,%r32};
	// end inline asm
	max.f64 	%fd34, %fd32, %fd33;
	// begin inline asm
	mov.b64 {%r33,%r34}, %fd34;
	// end inline asm
	shfl.sync.down.b32	%r36|%p13, %r34, 1, 31, -1;
	shfl.sync.down.b32	%r35|%p14, %r33, 1, 31, -1;
	// begin inline asm
	mov.b64 %fd35, {%r35,%r36};
	// end inline asm
	max.f64 	%fd4, %fd34, %fd35;
	and.b32  	%r5, %r129, 31;
	shr.u32 	%r6, %r129, 5;
	setp.ne.s32 	%p15, %r5, 0;
	@%p15 bra 	$L__BB17_6;
	shl.b32 	%r37, %r6, 3;
	mov.u32 	%r38, _ZZN8pygpukit3ops2nn18softmax_f64_kernelEPKdPdmmE10shared_max;
	add.s32 	%r39, %r38, %r37;
	st.shared.f64 	[%r39], %fd4;
$L__BB17_6:
	bar.sync 	0;
	setp.gt.u32 	%p17, %r129, 31;
	mov.pred 	%p63, 0;
	@%p17 bra 	$L__BB17_11;
	mov.u32 	%r40, %ntid.x;
	add.s32 	%r41, %r40, 31;
	shr.u32 	%r42, %r41, 5;
	setp.ge.u32 	%p18, %r129, %r42;
	mov.f64 	%fd95, 0dFFF0000000000000;
	@%p18 bra 	$L__BB17_9;
	shl.b32 	%r43, %r129, 3;
	mov.u32 	%r44, _ZZN8pygpukit3ops2nn18softmax_f64_kernelEPKdPdmmE10shared_max;
	add.s32 	%r45, %r44, %r43;
	ld.shared.f64 	%fd95, [%r45];
$L__BB17_9:
	// begin inline asm
	mov.b64 {%r46,%r47}, %fd95;
	// end inline asm
	shfl.sync.down.b32	%r49|%p20, %r47, 16, 31, -1;
	shfl.sync.down.b32	%r48|%p21, %r46, 16, 31, -1;
	// begin inline asm
	mov.b64 %fd38, {%r48,%r49};
	// end inline asm
	max.f64 	%fd39, %fd95, %fd38;
	// begin inline asm
	mov.b64 {%r50,%r51}, %fd39;
	// end inline asm
	shfl.sync.down.b32	%r53|%p22, %r51, 8, 31, -1;
	shfl.sync.down.b32	%r52|%p23, %r50, 8, 31, -1;
	// begin inline asm
	mov.b64 %fd40, {%r52,%r53};
	// end inline asm
	max.f64 	%fd41, %fd39, %fd40;
	// begin inline asm
	mov.b64 {%r54,%r55}, %fd41;
	// end inline asm
	shfl.sync.down.b32	%r57|%p24, %r55, 4, 31, -1;
	shfl.sync.down.b32	%r56|%p25, %r54, 4, 31, -1;
	// begin inline asm
	mov.b64 %fd42, {%r56,%r57};
	// end inline asm
	max.f64 	%fd43, %fd41, %fd42;
	// begin inline asm
	mov.b64 {%r58,%r59}, %fd43;
	// end inline asm
	shfl.sync.down.b32	%r61|%p26, %r59, 2, 31, -1;
	shfl.sync.down.b32	%r60|%p27, %r58, 2, 31, -1;
	// begin inline asm
	mov.b64 %fd44, {%r60,%r61};
	// end inline asm
	max.f64 	%fd45, %fd43, %fd44;
	// begin inline asm
	mov.b64 {%r62,%r63}, %fd45;
	// end inline asm
	shfl.sync.down.b32	%r65|%p28, %r63, 1, 31, -1;
	shfl.sync.down.b32	%r64|%p29, %r62, 1, 31, -1;
	// begin inline asm
	mov.b64 %fd46, {%r64,%r65};
	// end inline asm
	max.f64 	%fd7, %fd45, %fd46;
	setp.ne.s32 	%p30, %r129, 0;
	@%p30 bra 	$L__BB17_11;
	st.shared.f64 	[_ZZN8pygpukit3ops2nn18softmax_f64_kernelEPKdPdmmE7row_max], %fd7;
	mov.pred 	%p63, -1;
$L__BB17_11:
	setp.le.u64 	%p32, %rd13, %rd29;
	bar.sync 	0;
	mov.f64 	%fd98, 0d0000000000000000;
	@%p32 bra 	$L__BB17_17;
	ld.shared.f64 	%fd8, [_ZZN8pygpukit3ops2nn18softmax_f64_kernelEPKdPdmmE7row_max];
	mov.f64 	%fd98, 0d0000000000000000;
	mov.u32 	%r7, %ntid.x;
	mov.u64 	%rd28, %rd29;
	mov.u32 	%r128, %r129;
$L__BB17_13:
	shl.b64 	%rd21, %rd28, 3;
	add.s64 	%rd22, %rd2, %rd21;
	ld.global.nc.f64 	%fd49, [%rd22];
	sub.f64 	%fd10, %fd49, %fd8;
	fma.rn.f64 	%fd50, %fd10, 0d3FF71547652B82FE, 0d4338000000000000;
	{
	.reg .b32 %temp; 
	mov.b64 	{%r9, %temp}, %fd50;
	}
	mov.f64 	%fd51, 0dC338000000000000;
	add.rn.f64 	%fd52, %fd50, %fd51;
	fma.rn.f64 	%fd53, %fd52, 0dBFE62E42FEFA39EF, %fd10;
	fma.rn.f64 	%fd54, %fd52, 0dBC7ABC9E3B39803F, %fd53;
	fma.rn.f64 	%fd55, %fd54, 0d3E5ADE1569CE2BDF, 0d3E928AF3FCA213EA;
	fma.rn.f64 	%fd56, %fd55, %fd54, 0d3EC71DEE62401315;
	fma.rn.f64 	%fd57, %fd56, %fd54, 0d3EFA01997C89EB71;
	fma.rn.f64 	%fd58, %fd57, %fd54, 0d3F2A01A014761F65;
	fma.rn.f64 	%fd59, %fd58, %fd54, 0d3F56C16C1852B7AF;
	fma.rn.f64 	%fd60, %fd59, %fd54, 0d3F81111111122322;
	fma.rn.f64 	%fd61, %fd60, %fd54, 0d3FA55555555502A1;
	fma.rn.f64 	%fd62, %fd61, %fd54, 0d3FC5555555555511;
	fma.rn.f64 	%fd63, %fd62, %fd54, 0d3FE000000000000B;
	fma.rn.f64 	%fd64, %fd63, %fd54, 0d3FF0000000000000;
	fma.rn.f64 	%fd65, %fd64, %fd54, 0d3FF0000000000000;
	{
	.reg .b32 %temp; 
	mov.b64 	{%r10, %temp}, %fd65;
	}
	{
	.reg .b32 %temp; 
	mov.b64 	{%temp, %r11}, %fd65;
	}
	shl.b32 	%r66, %r9, 20;
	add.s32 	%r67, %r66, %r11;
	mov.b64 	%fd97, {%r10, %r67};
	{
	.reg .b32 %temp; 
	mov.b64 	{%temp, %r68}, %fd10;
	}
	mov.b32 	%f2, %r68;
	abs.f32 	%f1, %f2;
	setp.lt.f32 	%p33, %f1, 0f4086232B;
	@%p33 bra 	$L__BB17_16;
	setp.lt.f64 	%p34, %fd10, 0d0000000000000000;
	add.f64 	%fd66, %fd10, 0d7FF0000000000000;
	selp.f64 	%fd97, 0d0000000000000000, %fd66, %p34;
	setp.geu.f32 	%p35, %f1, 0f40874800;
	@%p35 bra 	$L__BB17_16;
	shr.u32 	%r69, %r9, 31;
	add.s32 	%r70, %r9, %r69;
	shr.s32 	%r71, %r70, 1;
	shl.b32 	%r72, %r71, 20;
	add.s32 	%r73, %r11, %r72;
	mov.b64 	%fd67, {%r10, %r73};
	sub.s32 	%r74, %r9, %r71;
	shl.b32 	%r75, %r74, 20;
	add.s32 	%r76, %r75, 1072693248;
	mov.b32 	%r77, 0;
	mov.b64 	%fd68, {%r77, %r76};
	mul.f64 	%fd97, %fd68, %fd67;
$L__BB17_16:
	add.s64 	%rd24, %rd3, %rd21;
	st.global.f64 	[%rd24], %fd97;
	add.f64 	%fd98, %fd98, %fd97;
	add.s32 	%r128, %r128, %r7;
	cvt.s64.s32 	%rd28, %r128;
	setp.gt.u64 	%p36, %rd13, %rd28;
	@%p36 bra 	$L__BB17_13;
$L__BB17_17:
	setp.ne.s32 	%p37, %r5, 0;
	// begin inline asm
	mov.b64 {%r78,%r79}, %fd98;
	// end inline asm
	shfl.sync.down.b32	%r81|%p38, %r79, 16, 31, -1;
	shfl.sync.down.b32	%r80|%p39, %r78, 16, 31, -1;
	// begin inline asm
	mov.b64 %fd70, {%r80,%r81};
	// end inline asm
	add.f64 	%fd71, %fd98, %fd70;
	// begin inline asm
	mov.b64 {%r82,%r83}, %fd71;
	// end inline asm
	shfl.sync.down.b32	%r85|%p40, %r83, 8, 31, -1;
	shfl.sync.down.b32	%r84|%p41, %r82, 8, 31, -1;
	// begin inline asm
	mov.b64 %fd72, {%r84,%r85};
	// end inline asm
	add.f64 	%fd73, %fd71, %fd72;
	// begin inline asm
	mov.b64 {%r86,%r87}, %fd73;
	// end inline asm
	shfl.sync.down.b32	%r89|%p42, %r87, 4, 31, -1;
	shfl.sync.down.b32	%r88|%p43, %r86, 4, 31, -1;
	// begin inline asm
	mov.b64 %fd74, {%r88,%r89};
	// end inline asm
	add.f64 	%fd75, %fd73, %fd74;
	// begin inline asm
	mov.b64 {%r90,%r91}, %fd75;
	// end inline asm
	shfl.sync.down.b32	%r93|%p44, %r91, 2, 31, -1;
	shfl.sync.down.b32	%r92|%p45, %r90, 2, 31, -1;
	// begin inline asm
	mov.b64 %fd76, {%r92,%r93};
	// end inline asm
	add.f64 	%fd77, %fd75, %fd76;
	// begin inline asm
	mov.b64 {%r94,%r95}, %fd77;
	// end inline asm
	shfl.sync.down.b32	%r97|%p46, %r95, 1, 31, -1;
	shfl.sync.down.b32	%r96|%p47, %r94, 1, 31, -1;
	// begin inline asm
	mov.b64 %fd78, {%r96,%r97};
	// end inline asm
	add.f64 	%fd100, %fd77, %fd78;
	@%p37 bra 	$L__BB17_19;
	shl.b32 	%r98, %r6, 3;
	mov.u32 	%r99, _ZZN8pygpukit3ops2nn18softmax_f64_kernelEPKdPdmmE10shared_sum;
	add.s32 	%r100, %r99, %r98;
	st.shared.f64 	[%r100], %fd100;
$L__BB17_19:
	setp.gt.u32 	%p48, %r129, 31;
	bar.sync 	0;
	@%p48 bra 	$L__BB17_23;
	mov.u32 	%r101, %ntid.x;
	add.s32 	%r102, %r101, 31;
	shr.u32 	%r103, %r102, 5;
	setp.ge.u32 	%p49, %r129, %r103;
	mov.f64 	%fd99, 0d0000000000000000;
	@%p49 bra 	$L__BB17_22;
	shl.b32 	%r104, %r129, 3;
	mov.u32 	%r105, _ZZN8pygpukit3ops2nn18softmax_f64_kernelEPKdPdmmE10shared_sum;
	add.s32 	%r106, %r105, %r104;
	ld.shared.f64 	%fd99, [%r106];
$L__BB17_22:
	// begin inline asm
	mov.b64 {%r107,%r108}, %fd99;
	// end inline asm
	shfl.sync.down.b32	%r110|%p50, %r108, 16, 31, -1;
	shfl.sync.down.b32	%r109|%p51, %r107, 16, 31, -1;
	// begin inline asm
	mov.b64 %fd81, {%r109,%r110};
	// end inline asm
	add.f64 	%fd82, %fd99, %fd81;
	// begin inline asm
	mov.b64 {%r111,%r112}, %fd82;
	// end inline asm
	shfl.sync.down.b32	%r114|%p52, %r112, 8, 31, -1;
	shfl.sync.down.b32	%r113|%p53, %r111, 8, 31, -1;
	// begin inline asm
	mov.b64 %fd83, {%r113,%r114};
	// end inline asm
	add.f64 	%fd84, %fd82, %fd83;
	// begin inline asm
	mov.b64 {%r115,%r116}, %fd84;
	// end inline asm
	shfl.sync.down.b32	%r118|%p54, %r116, 4, 31, -1;
	shfl.sync.down.b32	%r117|%p55, %r115, 4, 31, -1;
	// begin inline asm
	mov.b64 %fd85, {%r117,%r118};
	// end inline asm
	add.f64 	%fd86, %fd84, %fd85;
	// begin inline asm
	mov.b64 {%r119,%r120}, %fd86;
	// end inline asm
	shfl.sync.down.b32	%r122|%p56, %r120, 2, 31, -1;
	shfl.sync.down.b32	%r121|%p57, %r119, 2, 31, -1;
	// begin inline asm
	mov.b64 %fd87, {%r121,%r122};
	// end inline asm
	add.f64 	%fd88, %fd86, %fd87;
	// begin inline asm
	mov.b64 {%r123,%r124}, %fd88;
	// end inline asm
	shfl.sync.down.b32	%r126|%p58, %r124, 1, 31, -1;
	shfl.sync.down.b32	%r125|%p59, %r123, 1, 31, -1;
	// begin inline asm
	mov.b64 %fd89, {%r125,%r126};
	// end inline asm
	add.f64 	%fd100, %fd88, %fd89;
$L__BB17_23:
	not.pred 	%p60, %p63;
	@%p60 bra 	$L__BB17_25;
	st.shared.f64 	[_ZZN8pygpukit3ops2nn18softmax_f64_kernelEPKdPdmmE7row_sum], %fd100;
$L__BB17_25:
	setp.le.u64 	%p61, %rd13, %rd29;
	bar.sync 	0;
	@%p61 bra 	$L__BB17_28;
	ld.shared.f64 	%fd90, [_ZZN8pygpukit3ops2nn18softmax_f64_kernelEPKdPdmmE7row_sum];
	mov.u32 	%r13, %ntid.x;
	rcp.rn.f64 	%fd22, %fd90;
$L__BB17_27:
	shl.b64 	%rd25, %rd29, 3;
	add.s64 	%rd26, %rd3, %rd25;
	ld.global.f64 	%fd91, [%rd26];
	mul.f64 	%fd92, %fd22, %fd91;
	st.global.f64 	[%rd26], %fd92;
	add.s32 	%r129, %r129, %r13;
	cvt.s64.s32 	%rd29, %r129;
	setp.gt.u64 	%p62, %rd13, %rd29;
	@%p62 bra 	$L__BB17_27;
$L__BB17_28:
	ret;

}
	// .globl	_ZN8pygpukit3ops2nn18softmax_f16_kernelEPK6__halfPS2_mm
.visible .entry _ZN8pygpukit3ops2nn18softmax_f16_kernelEPK6__halfPS2_mm(
	.param .u64 .ptr .align 1 _ZN8pygpukit3ops2nn18softmax_f16_kernelEPK6__halfPS2_mm_param_0,
	.param .u64 .ptr .align 1 _ZN8pygpukit3ops2nn18softmax_f16_kernelEPK6__halfPS2_mm_param_1,
	.param .u64 _ZN8pygpukit3ops2nn18softmax_f16_kernelEPK6__halfPS2_mm_param_2,
	.param .u64 _ZN8pygpukit3ops2nn18softmax_f16_kernelEPK6__halfPS2_mm_param_3
)
{
	.reg .pred 	%p<41>;
	.reg .b16 	%rs<6>;
	.reg .b32 	%r<77>;
	.reg .b32 	%f<85>;
	.reg .b64 	%rd<29>;
	// demoted variable
	.shared .align 4 .b8 _ZZN8pygpukit3ops2nn18softmax_f16_kernelEPK6__halfPS2_mmE10shared_max[128];
	// demoted variable
	.shared .align 4 .f32 _ZZN8pygpukit3ops2nn18softmax_f16_kernelEPK6__halfPS2_mmE7row_max;
	// demoted variable
	.shared .align 4 .b8 _ZZN8pygpukit3ops2nn18softmax_f16_kernelEPK6__halfPS2_mmE10shared_sum[128];
	// demoted variable
	.shared .align 4 .f32 _ZZN8pygpukit3ops2nn18softmax_f16_kernelEPK6__halfPS2_mmE7row_sum;
	ld.param.u64 	%rd11, [_ZN8pygpukit3ops2nn18softmax_f16_kernelEPK6__halfPS2_mm_param_0];
	ld.param.u64 	%rd12, [_ZN8pygpukit3ops2nn18softmax_f16_kernelEPK6__halfPS2_mm_param_1];
	ld.param.u64 	%rd14, [_ZN8pygpukit3ops2nn18softmax_f16_kernelEPK6__halfPS2_mm_param_2];
	ld.param.u64 	%rd13, [_ZN8pygpukit3ops2nn18softmax_f16_kernelEPK6__halfPS2_mm_param_3];
	mov.u32 	%r13, %ctaid.x;
	cvt.u64.u32 	%rd1, %r13;
	setp.le.u64 	%p2, %rd14, %rd1;
	@%p2 bra 	$L__BB18_25;
	cvta.to.global.u64 	%rd15, %rd12;
	cvta.to.global.u64 	%rd16, %rd11;
	mul.lo.s64 	%rd17, %rd13, %rd1;
	shl.b64 	%rd18, %rd17, 1;
	add.s64 	%rd2, %rd16, %rd18;
	add.s64 	%rd3, %rd15, %rd18;
	mov.u32 	%r76, %tid.x;
	cvt.u64.u32 	%rd28, %r76;
	setp.le.u64 	%p3, %rd13, %rd28;
	mov.f32 	%f79, 0fFF800000;
	@%p3 bra 	$L__BB18_4;
	mov.f32 	%f79, 0fFF800000;
	mov.u32 	%r2, %ntid.x;
	mov.u64 	%rd26, %rd28;
	mov.u32 	%r74, %r76;
$L__BB18_3:
	shl.b64 	%rd19, %rd26, 1;
	add.s64 	%rd20, %rd2, %rd19;
	ld.global.nc.u16 	%rs1, [%rd20];
	// begin inline asm
	{  cvt.f32.f16 %f20, %rs1;}

	// end inline asm
	max.f32 	%f79, %f79, %f20;
	add.s32 	%r74, %r74, %r2;
	cvt.s64.s32 	%rd26, %r74;
	setp.gt.u64 	%p4, %rd13, %rd26;
	@%p4 bra 	$L__BB18_3;
$L__BB18_4:
	mov.b32 	%r14, %f79;
	shfl.sync.down.b32	%r15|%p5, %r14, 16, 31, -1;
	mov.b32 	%f21, %r15;
	max.f32 	%f22, %f79, %f21;
	mov.b32 	%r16, %f22;
	shfl.sync.down.b32	%r17|%p6, %r16, 8, 31, -1;
	mov.b32 	%f23, %r17;
	max.f32 	%f24, %f22, %f23;
	mov.b32 	%r18, %f24;
	shfl.sync.down.b32	%r19|%p7, %r18, 4, 31, -1;
	mov.b32 	%f25, %r19;
	max.f32 	%f26, %f24, %f25;
	mov.b32 	%r20, %f26;
	shfl.sync.down.b32	%r21|%p8, %r20, 2, 31, -1;
	mov.b32 	%f27, %r21;
	max.f32 	%f28, %f26, %f27;
	mov.b32 	%r22, %f28;
	shfl.sync.down.b32	%r23|%p9, %r22, 1, 31, -1;
	mov.b32 	%f29, %r23;
	max.f32 	%f4, %f28, %f29;
	and.b32  	%r5, %r76, 31;
	shr.u32 	%r6, %r76, 5;
	setp.ne.s32 	%p10, %r5, 0;
	@%p10 bra 	$L__BB18_6;
	shl.b32 	%r24, %r6, 2;
	mov.u32 	%r25, _ZZN8pygpukit3ops2nn18softmax_f16_kernelEPK6__halfPS2_mmE10shared_max;
	add.s32 	%r26, %r25, %r24;
	st.shared.f32 	[%r26], %f4;
$L__BB18_6:
	bar.sync 	0;
	setp.gt.u32 	%p12, %r76, 31;
	mov.pred 	%p40, 0;
	@%p12 bra 	$L__BB18_11;
	mov.u32 	%r27, %ntid.x;
	add.s32 	%r28, %r27, 31;
	shr.u32 	%r29, %r28, 5;
	setp.ge.u32 	%p13, %r76, %r29;
	mov.f32 	%f80, 0fFF800000;
	@%p13 bra 	$L__BB18_9;
	shl.b32 	%r30, %r76, 2;
	mov.u32 	%r31, _ZZN8pygpukit3ops2nn18softmax_f16_kernelEPK6__halfPS2_mmE10shared_max;
	add.s32 	%r32, %r31, %r30;
	ld.shared.f32 	%f80, [%r32];
$L__BB18_9:
	mov.b32 	%r33, %f80;
	shfl.sync.down.b32	%r34|%p15, %r33, 16, 31, -1;
	mov.b32 	%f31, %r34;
	max.f32 	%f32, %f80, %f31;
	mov.b32 	%r35, %f32;
	shfl.sync.down.b32	%r36|%p16, %r35, 8, 31, -1;
	mov.b32 	%f33, %r36;
	max.f32 	%f34, %f32, %f33;
	mov.b32 	%r37, %f34;
	shfl.sync.down.b32	%r38|%p17, %r37, 4, 31, -1;
	mov.b32 	%f35, %r38;
	max.f32 	%f36, %f34, %f35;
	mov.b32 	%r39, %f36;
	shfl.sync.down.b32	%r40|%p18, %r39, 2, 31, -1;
	mov.b32 	%f37, %r40;
	max.f32 	%f38, %f36, %f37;
	mov.b32 	%r41, %f38;
	shfl.sync.down.b32	%r42|%p19, %r41, 1, 31, -1;
	mov.b32 	%f39, %r42;
	max.f32 	%f7, %f38, %f39;
	setp.ne.s32 	%p20, %r76, 0;
	@%p20 bra 	$L__BB18_11;
	st.shared.f32 	[_ZZN8pygpukit3ops2nn18softmax_f16_kernelEPK6__halfPS2_mmE7row_max], %f7;
	mov.pred 	%p40, -1;
$L__BB18_11:
	setp.le.u64 	%p22, %rd13, %rd28;
	bar.sync 	0;
	mov.f32 	%f82, 0f00000000;
	@%p22 bra 	$L__BB18_14;
	ld.shared.f32 	%f8, [_ZZN8pygpukit3ops2nn18softmax_f16_kernelEPK6__halfPS2_mmE7row_max];
	mov.f32 	%f82, 0f00000000;
	mov.u32 	%r7, %ntid.x;
	mov.u64 	%rd27, %rd28;
	mov.u32 	%r75, %r76;
$L__BB18_13:
	shl.b64 	%rd21, %rd27, 1;
	add.s64 	%rd22, %rd2, %rd21;
	ld.global.nc.u16 	%rs2, [%rd22];
	// begin inline asm
	{  cvt.f32.f16 %f42, %rs2;}

	// end inline asm
	sub.f32 	%f44, %f42, %f8;
	fma.rn.f32 	%f45, %f44, 0f3BBB989D, 0f3F000000;
	cvt.sat.f32.f32 	%f46, %f45;
	mov.f32 	%f47, 0f4B400001;
	mov.f32 	%f48, 0f437C0000;
	fma.rm.f32 	%f49, %f46, %f48, %f47;
	add.f32 	%f50, %f49, 0fCB40007F;
	neg.f32 	%f51, %f50;
	fma.rn.f32 	%f52, %f44, 0f3FB8AA3B, %f51;
	fma.rn.f32 	%f53, %f44, 0f32A57060, %f52;
	mov.b32 	%r43, %f49;
	shl.b32 	%r44, %r43, 23;
	mov.b32 	%f54, %r44;
	ex2.approx.ftz.f32 	%f55, %f53;
	mul.f32 	%f43, %f55, %f54;
	// begin inline asm
	{  cvt.rn.f16.f32 %rs3, %f43;}

	// end inline asm
	add.s64 	%rd23, %rd3, %rd21;
	st.global.u16 	[%rd23], %rs3;
	add.f32 	%f82, %f82, %f43;
	add.s32 	%r75, %r75, %r7;
	cvt.s64.s32 	%rd27, %r75;
	setp.gt.u64 	%p23, %rd13, %rd27;
	@%p23 bra 	$L__BB18_13;
$L__BB18_14:
	setp.ne.s32 	%p24, %r5, 0;
	mov.b32 	%r45, %f82;
	shfl.sync.down.b32	%r46|%p25, %r45, 16, 31, -1;
	mov.b32 	%f56, %r46;
	add.f32 	%f57, %f82, %f56;
	mov.b32 	%r47, %f57;
	shfl.sync.down.b32	%r48|%p26, %r47, 8, 31, -1;
	mov.b32 	%f58, %r48;
	add.f32 	%f59, %f57, %f58;
	mov.b32 	%r49, %f59;
	shfl.sync.down.b32	%r50|%p27, %r49, 4, 31, -1;
	mov.b32 	%f60, %r50;
	add.f32 	%f61, %f59, %f60;
	mov.b32 	%r51, %f61;
	shfl.sync.down.b32	%r52|%p28, %r51, 2, 31, -1;
	mov.b32 	%f62, %r52;
	add.f32 	%f63, %f61, %f62;
	mov.b32 	%r53, %f63;
	shfl.sync.down.b32	%r54|%p29, %r53, 1, 31, -1;
	mov.b32 	%f64, %r54;
	add.f32 	%f84, %f63, %f64;
	@%p24 bra 	$L__BB18_16;
	shl.b32 	%r55, %r6, 2;
	mov.u32 	%r56, _ZZN8pygpukit3ops2nn18softmax_f16_kernelEPK6__halfPS2_mmE10shared_sum;
	add.s32 	%r57, %r56, %r55;
	st.shared.f32 	[%r57], %f84;
$L__BB18_16:
	setp.gt.u32 	%p30, %r76, 31;
	bar.sync 	0;
	@%p30 bra 	$L__BB18_20;
	mov.u32 	%r58, %ntid.x;
	add.s32 	%r59, %r58, 31;
	shr.u32 	%r60, %r59, 5;
	setp.ge.u32 	%p31, %r76, %r60;
	mov.f32 	%f83, 0f00000000;
	@%p31 bra 	$L__BB18_19;
	shl.b32 	%r61, %r76, 2;
	mov.u32 	%r62, _ZZN8pygpukit3ops2nn18softmax_f16_kernelEPK6__halfPS2_mmE10shared_sum;
	add.s32 	%r63, %r62, %r61;
	ld.shared.f32 	%f83, [%r63];
$L__BB18_19:
	mov.b32 	%r64, %f83;
	shfl.sync.down.b32	%r65|%p32, %r64, 16, 31, -1;
	mov.b32 	%f66, %r65;
	add.f32 	%f67, %f83, %f66;
	mov.b32 	%r66, %f67;
	shfl.sync.down.b32	%r67|%p33, %r66, 8, 31, -1;
	mov.b32 	%f68, %r67;
	add.f32 	%f69, %f67, %f68;
	mov.b32 	%r68, %f69;
	shfl.sync.down.b32	%r69|%p34, %r68, 4, 31, -1;
	mov.b32 	%f70, %r69;
	add.f32 	%f71, %f69, %f70;
	mov.b32 	%r70, %f71;
	shfl.sync.down.b32	%r71|%p35, %r70, 2, 31, -1;
	mov.b32 	%f72, %r71;
	add.f32 	%f73, %f71, %f72;
	mov.b32 	%r72, %f73;
	shfl.sync.down.b32	%r73|%p36, %r72, 1, 31, -1;
	mov.b32 	%f74, %r73;
	add.f32 	%f84, %f73, %f74;
$L__BB18_20:
	not.pred 	%p37, %p40;
	@%p37 bra 	$L__BB18_22;
	st.shared.f32 	[_ZZN8pygpukit3ops2nn18softmax_f16_kernelEPK6__halfPS2_mmE7row_sum], %f84;
$L__BB18_22:
	setp.le.u64 	%p38, %rd13, %rd28;
	bar.sync 	0;
	@%p38 bra 	$L__BB18_25;
	ld.shared.f32 	%f75, [_ZZN8pygpukit3ops2nn18softmax_f16_kernelEPK6__halfPS2_mmE7row_sum];
	mov.u32 	%r10, %ntid.x;
	rcp.rn.f32 	%f17, %f75;
$L__BB18_24:
	shl.b64 	%rd24, %rd28, 1;
	add.s64 	%rd25, %rd3, %rd24;
	ld.global.u16 	%rs4, [%rd25];
	// begin inline asm
	{  cvt.f32.f16 %f76, %rs4;}

	// end inline asm
	mul.f32 	%f77, %f17, %f76;
	// begin inline asm
	{  cvt.rn.f16.f32 %rs5, %f77;}

	// end inline asm
	st.global.u16 	[%rd25], %rs5;
	add.s32 	%r76, %r76, %r10;
	cvt.s64.s32 	%rd28, %r76;
	setp.gt.u64 	%p39, %rd13, %rd28;
	@%p39 bra 	$L__BB18_24;
$L__BB18_25:
	ret;

}
	// .globl	_ZN8pygpukit3ops2nn19softmax_bf16_kernelEPK13__nv_bfloat16PS2_mm
.visible .entry _ZN8pygpukit3ops2nn19softmax_bf16_kernelEPK13__nv_bfloat16PS2_mm(
	.param .u64 .ptr .align 1 _ZN8pygpukit3ops2nn19softmax_bf16_kernelEPK13__nv_bfloat16PS2_mm_param_0,
	.param .u64 .ptr .align 1 _ZN8pygpukit3ops2nn19softmax_bf16_kernelEPK13__nv_bfloat16PS2_mm_param_1,
	.param .u64 _ZN8pygpukit3ops2nn19softmax_bf16_kernelEPK13__nv_bfloat16PS2_mm_param_2,
	.param .u64 _ZN8pygpukit3ops2nn19softmax_bf16_kernelEPK13__nv_bfloat16PS2_mm_param_3
)
{
	.reg .pred 	%p<41>;
	.reg .b16 	%rs<6>;
	.reg .b32 	%r<77>;
	.reg .b32 	%f<85>;
	.reg .b64 	%rd<29>;
	// demoted variable
	.shared .align 4 .b8 _ZZN8pygpukit3ops2nn19softmax_bf16_kernelEPK13__nv_bfloat16PS2_mmE10shared_max[128];
	// demoted variable
	.shared .align 4 .f32 _ZZN8pygpukit3ops2nn19softmax_bf16_kernelEPK13__nv_bfloat16PS2_mmE7row_max;
	// demoted variable
	.shared .align 4 .b8 _ZZN8pygpukit3ops2nn19softmax_bf16_kernelEPK13__nv_bfloat16PS2_mmE10shared_sum[128];
	// demoted variable
	.shared .align 4 .f32 _ZZN8pygpukit3ops2nn19softmax_bf16_kernelEPK13__nv_bfloat16PS2_mmE7row_sum;
	ld.param.u64 	%rd11, [_ZN8pygpukit3ops2nn19softmax_bf16_kernelEPK13__nv_bfloat16PS2_mm_param_0];
	ld.param.u64 	%rd12, [_ZN8pygpukit3ops2nn19softmax_bf16_kernelEPK13__nv_bfloat16PS2_mm_param_1];
	ld.param.u64 	%rd14, [_ZN8pygpukit3ops2nn19softmax_bf16_kernelEPK13__nv_bfloat16PS2_mm_param_2];
	ld.param.u64 	%rd13, [_ZN8pygpukit3ops2nn19softmax_bf16_kernelEPK13__nv_bfloat16PS2_mm_param_3];
	mov.u32 	%r13, %ctaid.x;
	cvt.u64.u32 	%rd1, %r13;
	setp.le.u64 	%p2, %rd14, %rd1;
	@%p2 bra 	$L__BB19_25;
	cvta.to.global.u64 	%rd15, %rd12;
	cvta.to.global.u64 	%rd16, %rd11;
	mul.lo.s64 	%rd17, %rd13, %rd1;
	shl.b64 	%rd18, %rd17, 1;
	add.s64 	%rd2, %rd16, %rd18;
	add.s64 	%rd3, %rd15, %rd18;
	mov.u32 	%r76, %tid.x;
	cvt.u64.u32 	%rd28, %r76;
	setp.le.u64 	%p3, %rd13, %rd28;
	mov.f32 	%f79, 0fFF800000;
	@%p3 bra 	$L__BB19_4;
	mov.f32 	%f79, 0fFF800000;
	mov.u32 	%r2, %ntid.x;
	mov.u64 	%rd26, %rd28;
	mov.u32 	%r74, %r76;
$L__BB19_3:
	shl.b64 	%rd19, %rd26, 1;
	add.s64 	%rd20, %rd2, %rd19;
	ld.global.nc.u16 	%rs1, [%rd20];
	// begin inline asm
	{ cvt.f32.bf16 %f20, %rs1;}

	// end inline asm
	max.f32 	%f79, %f79, %f20;
	add.s32 	%r74, %r74, %r2;
	cvt.s64.s32 	%rd26, %r74;
	setp.gt.u64 	%p4, %rd13, %rd26;
	@%p4 bra 	$L__BB19_3;
$L__BB19_4:
	mov.b32 	%r14, %f79;
	shfl.sync.down.b32	%r15|%p5, %r14, 16, 31, -1;
	mov.b32 	%f21, %r15;
	max.f32 	%f22, %f79, %f21;
	mov.b32 	%r16, %f22;
	shfl.sync.down.b32	%r17|%p6, %r16, 8, 31, -1;
	mov.b32 	%f23, %r17;
	max.f32 	%f24, %f22, %f23;
	mov.b32 	%r18, %f24;
	shfl.sync.down.b32	%r19|%p7, %r18, 4, 31, -1;
	mov.b32 	%f25, %r19;
	max.f32 	%f26, %f24, %f25;
	mov.b32 	%r20, %f26;
	shfl.sync.down.b32	%r21|%p8, %r20, 2, 31, -1;
	mov.b32 	%f27, %r21;
	max.f32 	%f28, %f26, %f27;
	mov.b32 	%r22, %f28;
	shfl.sync.down.b32	%r23|%p9, %r22, 1, 31, -1;
	mov.b32 	%f29, %r23;
	max.f32 	%f4, %f28, %f29;
	and.b32  	%r5, %r76, 31;
	shr.u32 	%r6, %r76, 5;
	setp.ne.s32 	%p10, %r5, 0;
	@%p10 bra 	$L__BB19_6;
	shl.b32 	%r24, %r6, 2;
	mov.u32 	%r25, _ZZN8pygpukit3ops2nn19softmax_bf16_kernelEPK13__nv_bfloat16PS2_mmE10shared_max;
	add.s32 	%r26, %r25, %r24;
	st.shared.f32 	[%r26], %f4;
$L__BB19_6:
	bar.sync 	0;
	setp.gt.u32 	%p12, %r76, 31;
	mov.pred 	%p40, 0;
	@%p12 bra 	$L__BB19_11;
	mov.u32 	%r27, %ntid.x;
	add.s32 	%r28, %r27, 31;
	shr.u32 	%r29, %r28, 5;
	setp.ge.u32 	%p13, %r76, %r29;
	mov.f32 	%f80, 0fFF800000;
	@%p13 bra 	$L__BB19_9;
	shl.b32 	%r30, %r76, 2;
	mov.u32 	%r31, _ZZN8pygpukit3ops2nn19softmax_bf16_kernelEPK13__nv_bfloat16PS2_mmE10shared_max;
	add.s32 	%r32, %r31, %r30;
	ld.shared.f32 	%f80, [%r32];
$L__BB19_9:
	mov.b32 	%r33, %f80;
	shfl.sync.down.b32	%r34|%p15, %r33, 16, 31, -1;
	mov.b32 	%f31, %r34;
	max.f32 	%f32, %f80, %f31;
	mov.b32 	%r35, %f32;
	shfl.sync.down.b32	%r36|%p16, %r35, 8, 31, -1;
	mov.b32 	%f33, %r36;
	max.f32 	%f34, %f32, %f33;
	mov.b32 	%r37, %f34;
	shfl.sync.down.b32	%r38|%p17, %r37, 4, 31, -1;
	mov.b32 	%f35, %r38;
	max.f32 	%f36, %f34, %f35;
	mov.b32 	%r39, %f36;
	shfl.sync.down.b32	%r40|%p18, %r39, 2, 31, -1;
	mov.b32 	%f37, %r40;
	max.f32 	%f38, %f36, %f37;
	mov.b32 	%r41, %f38;
	shfl.sync.down.b32	%r42|%p19, %r41, 1, 31, -1;
	mov.b32 	%f39, %r42;
	max.f32 	%f7, %f38, %f39;
	setp.ne.s32 	%p20, %r76, 0;
	@%p20 bra 	$L__BB19_11;
	st.shared.f32 	[_ZZN8pygpukit3ops2nn19softmax_bf16_kernelEPK13__nv_bfloat16PS2_mmE7row_max], %f7;
	mov.pred 	%p40, -1;
$L__BB19_11:
	setp.le.u64 	%p22, %rd13, %rd28;
	bar.sync 	0;
	mov.f32 	%f82, 0f00000000;
	@%p22 bra 	$L__BB19_14;
	ld.shared.f32 	%f8, [_ZZN8pygpukit3ops2nn19softmax_bf16_kernelEPK13__nv_bfloat16PS2_mmE7row_max];
	mov.f32 	%f82, 0f00000000;
	mov.u32 	%r7, %ntid.x;
	mov.u64 	%rd27, %rd28;
	mov.u32 	%r75, %r76;
$L__BB19_13:
	shl.b64 	%rd21, %rd27, 1;
	add.s64 	%rd22, %rd2, %rd21;
	ld.global.nc.u16 	%rs2, [%rd22];
	// begin inline asm
	{ cvt.f32.bf16 %f42, %rs2;}

	// end inline asm
	sub.f32 	%f44, %f42, %f8;
	fma.rn.f32 	%f45, %f44, 0f3BBB989D, 0f3F000000;
	cvt.sat.f32.f32 	%f46, %f45;
	mov.f32 	%f47, 0f4B400001;
	mov.f32 	%f48, 0f437C0000;
	fma.rm.f32 	%f49, %f46, %f48, %f47;
	add.f32 	%f50, %f49, 0fCB40007F;
	neg.f32 	%f51, %f50;
	fma.rn.f32 	%f52, %f44, 0f3FB8AA3B, %f51;
	fma.rn.f32 	%f53, %f44, 0f32A57060, %f52;
	mov.b32 	%r43, %f49;
	shl.b32 	%r44, %r43, 23;
	mov.b32 	%f54, %r44;
	ex2.approx.ftz.f32 	%f55, %f53;
	mul.f32 	%f43, %f55, %f54;
	// begin inline asm
	{  cvt.rn.bf16.f32 %rs3, %f43;}

	// end inline asm
	add.s64 	%rd23, %rd3, %rd21;
	st.global.u16 	[%rd23], %rs3;
	add.f32 	%f82, %f82, %f43;
	add.s32 	%r75, %r75, %r7;
	cvt.s64.s32 	%rd27, %r75;
	setp.gt.u64 	%p23, %rd13, %rd27;
	@%p23 bra 	$L__BB19_13;
$L__BB19_14:
	setp.ne.s32 	%p24, %r5, 0;
	mov.b32 	%r45, %f82;
	shfl.sync.down.b32	%r46|%p25, %r45, 16, 31, -1;
	mov.b32 	%f56, %r46;
	add.f32 	%f57, %f82, %f56;
	mov.b32 	%r47, %f57;
	shfl.sync.down.b32	%r48|%p26, %r47, 8, 31, -1;
	mov.b32 	%f58, %r48;
	add.f32 	%f59, %f57, %f58;
	mov.b32 	%r49, %f59;
	shfl.sync.down.b32	%r50|%p27, %r49, 4, 31, -1;
	mov.b32 	%f60, %r50;
	add.f32 	%f61, %f59, %f60;
	mov.b32 	%r51, %f61;
	shfl.sync.down.b32	%r52|%p28, %r51, 2, 31, -1;
	mov.b32 	%f62, %r52;
	add.f32 	%f63, %f61, %f62;
	mov.b32 	%r53, %f63;
	shfl.sync.down.b32	%r54|%p29, %r53, 1, 31, -1;
	mov.b32 	%f64, %r54;
	add.f32 	%f84, %f63, %f64;
	@%p24 bra 	$L__BB19_16;
	shl.b32 	%r55, %r6, 2;
	mov.u32 	%r56, _ZZN8pygpukit3ops2nn19softmax_bf16_kernelEPK13__nv_bfloat16PS2_mmE10shared_sum;
	add.s32 	%r57, %r56, %r55;
	st.shared.f32 	[%r57], %f84;
$L__BB19_16:
	setp.gt.u32 	%p30, %r76, 31;
	bar.sync 	0;
	@%p30 bra 	$L__BB19_20;
	mov.u32 	%r58, %ntid.x;
	add.s32 	%r59, %r58, 31;
	shr.u32 	%r60, %r59, 5;
	setp.ge.u32 	%p31, %r76, %r60;
	mov.f32 	%f83, 0f00000000;
	@%p31 bra 	$L__BB19_19;
	shl.b32 	%r61, %r76, 2;
	mov.u32 	%r62, _ZZN8pygpukit3ops2nn19softmax_bf16_kernelEPK13__nv_bfloat16PS2_mmE10shared_sum;
	add.s32 	%r63, %r62, %r61;
	ld.shared.f32 	%f83, [%r63];
$L__BB19_19:
	mov.b32 	%r64, %f83;
	shfl.sync.down.b32	%r65|%p32, %r64, 16, 31, -1;
	mov.b32 	%f66, %r65;
	add.f32 	%f67, %f83, %f66;
	mov.b32 	%r66, %f67;
	shfl.sync.down.b32	%r67|%p33, %r66, 8, 31, -1;
	mov.b32 	%f68, %r67;
	add.f32 	%f69, %f67, %f68;
	mov.b32 	%r68, %f69;
	shfl.sync.down.b32	%r69|%p34, %r68, 4, 31, -1;
	mov.b32 	%f70, %r69;
	add.f32 	%f71, %f69, %f70;
	mov.b32 	%r70, %f71;
	shfl.sync.down.b32	%r71|%p35, %r70, 2, 31, -1;
	mov.b32 	%f72, %r71;
	add.f32 	%f73, %f71, %f72;
	mov.b32 	%r72, %f73;
	shfl.sync.down.b32	%r73|%p36, %r72, 1, 31, -1;
	mov.b32 	%f74, %r73;
	add.f32 	%f84, %f73, %f74;
$L__BB19_20:
	not.pred 	%p37, %p40;
	@%p37 bra 	$L__BB19_22;
	st.shared.f32 	[_ZZN8pygpukit3ops2nn19softmax_bf16_kernelEPK13__nv_bfloat16PS2_mmE7row_sum], %f84;
$L__BB19_22:
	setp.le.u64 	%p38, %rd13, %rd28;
	bar.sync 	0;
	@%p38 bra 	$L__BB19_25;
	ld.shared.f32 	%f75, [_ZZN8pygpukit3ops2nn19softmax_bf16_kernelEPK13__nv_bfloat16PS2_mmE7row_sum];
	mov.u32 	%r10, %ntid.x;
	rcp.rn.f32 	%f17, %f75;
$L__BB19_24:
	shl.b64 	%rd24, %rd28, 1;
	add.s64 	%rd25, %rd3, %rd24;
	ld.global.u16 	%rs4, [%rd25];
	// begin inline asm
	{ cvt.f32.bf16 %f76, %rs4;}

	// end inline asm
	mul.f32 	%f77, %f17, %f76;
	// begin inline asm
	{  cvt.rn.bf16.f32 %rs5, %f77;}

	// end inline asm
	st.global.u16 	[%rd25], %rs5;
	add.s32 	%r76, %r76, %r10;
	cvt.s64.s32 	%rd28, %r76;
	setp.gt.u64 	%p39, %rd13, %rd28;
	@%p39 bra 	$L__BB19_24;
$L__BB19_25:
	ret;

}
	// .globl	_ZN8pygpukit3ops2nn20transpose_f32_kernelEPKfPfii
.visible .entry _ZN8pygpukit3ops2nn20transpose_f32_kernelEPKfPfii(
	.param .u64 .ptr .align 1 _ZN8pygpukit3ops2nn20transpose_f32_kernelEPKfPfii_param_0,
	.param .u64 .ptr .align 1 _ZN8pygpukit3ops2nn20transpose_f32_kernelEPKfPfii_param_1,
	.param .u32 _ZN8pygpukit3ops2nn20transpose_f32_kernelEPKfPfii_param_2,
	.param .u32 _ZN8pygpukit3ops2nn20transpose_f32_kernelEPKfPfii_param_3
)
{
	.reg .pred 	%p<25>;
	.reg .b32 	%r<36>;
	.reg .b32 	%f<9>;
	.reg .b64 	%rd<21>;
	// demoted variable
	.shared .align 4 .b8 _ZZN8pygpukit3ops2nn20transpose_f32_kernelEPKfPfiiE4tile[4224];
	ld.param.u64 	%rd3, [_ZN8pygpukit3ops2nn20transpose_f32_kernelEPKfPfii_param_0];
	ld.param.u64 	%rd4, [_ZN8pygpukit3ops2nn20transpose_f32_kernelEPKfPfii_param_1];
	ld.param.u32 	%r18, [_ZN8pygpukit3ops2nn20transpose_f32_kernelEPKfPfii_param_2];
	ld.param.u32 	%r19, [_ZN8pygpukit3ops2nn20transpose_f32_kernelEPKfPfii_param_3];
	cvta.to.global.u64 	%rd1, %rd3;
	cvta.to.global.u64 	%rd2, %rd4;
	mov.u32 	%r20, %ctaid.x;
	shl.b32 	%r1, %r20, 5;
	mov.u32 	%r2, %tid.x;
	add.s32 	%r3, %r1, %r2;
	mov.u32 	%r21, %ctaid.y;
	shl.b32 	%r4, %r21, 5;
	mov.u32 	%r5, %tid.y;
	add.s32 	%r6, %r4, %r5;
	setp.ge.s32 	%p1, %r3, %r19;
	shl.b32 	%r22, %r2, 2;
	mov.u32 	%r23, _ZZN8pygpukit3ops2nn20transpose_f32_kernelEPKfPfiiE4tile;
	add.s32 	%r7, %r23, %r22;
	setp.ge.s32 	%p2, %r6, %r18;
	mad.lo.s32 	%r8, %r5, 132, %r7;
	or.pred  	%p3, %p1, %p2;
	@%p3 bra 	$L__BB20_2;
	mad.lo.s32 	%r24, %r6, %r19, %r3;
	mul.wide.s32 	%rd5, %r24, 4;
	add.s64 	%rd6, %rd1, %rd5;
	ld.global.nc.f32 	%f1, [%rd6];
	st.shared.f32 	[%r8], %f1;
$L__BB20_2:
	setp.ge.s32 	%p4, %r3, %r19;
	add.s32 	%r9, %r6, 8;
	setp.ge.s32 	%p5, %r9, %r18;
	or.pred  	%p6, %p4, %p5;
	@%p6 bra 	$L__BB20_4;
	mad.lo.s32 	%r25, %r9, %r19, %r3;
	mul.wide.s32 	%rd7, %r25, 4;
	add.s64 	%rd8, %rd1, %rd7;
	ld.global.nc.f32 	%f2, [%rd8];
	st.shared.f32 	[%r8+1056], %f2;
$L__BB20_4:
	setp.ge.s32 	%p7, %r3, %r19;
	add.s32 	%r10, %r6, 16;
	setp.ge.s32 	%p8, %r10, %r18;
	or.pred  	%p9, %p7, %p8;
	@%p9 bra 	$L__BB20_6;
	mad.lo.s32 	%r26, %r10, %r19, %r3;
	mul.wide.s32 	%rd9, %r26, 4;
	add.s64 	%rd10, %rd1, %rd9;
	ld.global.nc.f32 	%f3, [%rd10];
	st.shared.f32 	[%r8+2112], %f3;
$L__BB20_6:
	setp.ge.s32 	%p10, %r3, %r19;
	add.s32 	%r11, %r6, 24;
	setp.ge.s32 	%p11, %r11, %r18;
	or.pred  	%p12, %p10, %p11;
	@%p12 bra 	$L__BB20_8;
	mad.lo.s32 	%r27, %r11, %r19, %r3;
	mul.wide.s32 	%rd11, %r27, 4;
	add.s64 	%rd12, %rd1, %rd11;
	ld.global.nc.f32 	%f4, [%rd12];
	st.shared.f32 	[%r8+3168], %f4;
$L__BB20_8:
	bar.sync 	0;
	add.s32 	%r28, %r4, %r2;
	add.s32 	%r13, %r1, %r5;
	setp.ge.s32 	%p13, %r28, %r18;
	shl.b32 	%r29, %r2, 7;
	add.s32 	%r30, %r7, %r29;
	setp.ge.s32 	%p14, %r13, %r19;
	shl.b32 	%r31, %r5, 2;
	add.s32 	%r14, %r30, %r31;
	or.pred  	%p15, %p14, %p13;
	@%p15 bra 	$L__BB20_10;
	ld.shared.f32 	%f5, [%r14];
	mad.lo.s32 	%r32, %r13, %r18, %r28;
	mul.wide.s32 	%rd13, %r32, 4;
	add.s64 	%rd14, %rd2, %rd13;
	st.global.f32 	[%rd14], %f5;
$L__BB20_10:
	setp.ge.s32 	%p16, %r28, %r18;
	add.s32 	%r15, %r13, 8;
	setp.ge.s32 	%p17, %r15, %r19;
	or.pred  	%p18, %p17, %p16;
	@%p18 bra 	$L__BB20_12;
	ld.shared.f32 	%f6, [%r14+32];
	mad.lo.s32 	%r33, %r15, %r18, %r28;
	mul.wide.s32 	%rd15, %r33, 4;
	add.s64 	%rd16, %rd2, %rd15;
	st.global.f32 	[%rd16], %f6;
$L__BB20_12:
	setp.ge.s32 	%p19, %r28, %r18;
	add.s32 	%r16, %r13, 16;
	setp.ge.s32 	%p20, %r16, %r19;
	or.pred  	%p21, %p20, %p19;
	@%p21 bra 	$L__BB20_14;
	ld.shared.f32 	%f7, [%r14+64];
	mad.lo.s32 	%r34, %r16, %r18, %r28;
	mul.wide.s32 	%rd17, %r34, 4;
	add.s64 	%rd18, %rd2, %rd17;
	st.global.f32 	[%rd18], %f7;
$L__BB20_14:
	setp.ge.s32 	%p22, %r28, %r18;
	add.s32 	%r17, %r13, 24;
	setp.ge.s32 	%p23, %r17, %r19;
	or.pred  	%p24, %p23, %p22;
	@%p24 bra 	$L__BB20_16;
	ld.shared.f32 	%f8, [%r14+96];
	mad.lo.s32 	%r35, %r17, %r18, %r28;
	mul.wide.s32 	%rd19, %r35, 4;
	add.s64 	%rd20, %rd2, %rd19;
	st.global.f32 	[%rd20], %f8;
$L__BB20_16:
	ret;

}
	// .globl	_ZN8pygpukit3ops2nn20transpose_f64_kernelEPKdPdii
.visible .entry _ZN8pygpukit3ops2nn20transpose_f64_kernelEPKdPdii(
	.param .u64 .ptr .align 1 _ZN8pygpukit3ops2nn20transpose_f64_kernelEPKdPdii_param_0,
	.param .u64 .ptr .align 1 _ZN8pygpukit3ops2nn20transpose_f64_kernelEPKdPdii_param_1,
	.param .u32 _ZN8pygpukit3ops2nn20transpose_f64_kernelEPKdPdii_param_2,
	.param .u32 _ZN8pygpukit3ops2nn20transpose_f64_kernelEPKdPdii_param_3
)
{
	.reg .pred 	%p<25>;
	.reg .b32 	%r<36>;
	.reg .b64 	%rd<21>;
	.reg .b64 	%fd<9>;
	// demoted variable
	.shared .align 8 .b8 _ZZN8pygpukit3ops2nn20transpose_f64_kernelEPKdPdiiE4tile[8448];
	ld.param.u64 	%rd3, [_ZN8pygpukit3ops2nn20transpose_f64_kernelEPKdPdii_param_0];
	ld.param.u64 	%rd4, [_ZN8pygpukit3ops2nn20transpose_f64_kernelEPKdPdii_param_1];
	ld.param.u32 	%r18, [_ZN8pygpukit3ops2nn20transpose_f64_kernelEPKdPdii_param_2];
	ld.param.u32 	%r19, [_ZN8pygpukit3ops2nn20transpose_f64_kernelEPKdPdii_param_3];
	cvta.to.global.u64 	%rd1, %rd3;
	cvta.to.global.u64 	%rd2, %rd4;
	mov.u32 	%r20, %ctaid.x;
	shl.b32 	%r1, %r20, 5;
	mov.u32 	%r2, %tid.x;
	add.s32 	%r3, %r1, %r2;
	mov.u32 	%r21, %ctaid.y;
	shl.b32 	%r4, %r21, 5;
	mov.u32 	%r5, %tid.y;
	add.s32 	%r6, %r4, %r5;
	setp.ge.s32 	%p1, %r3, %r19;
	shl.b32 	%r22, %r2, 3;
	mov.u32 	%r23, _ZZN8pygpukit3ops2nn20transpose_f64_kernelEPKdPdiiE4tile;
	add.s32 	%r7, %r23, %r22;
	setp.ge.s32 	%p2, %r6, %r18;
	mad.lo.s32 	%r8, %r5, 264, %r7;
	or.pred  	%p3, %p1, %p2;
	@%p3 bra 	$L__BB21_2;
	mad.lo.s32 	%r24, %r6, %r19, %r3;
	mul.wide.s32 	%rd5, %r24, 8;
	add.s64 	%rd6, %rd1, %rd5;
	ld.global.nc.f64 	%fd1, [%rd6];
	st.shared.f64 	[%r8], %fd1;
$L__BB21_2:
	setp.ge.s32 	%p4, %r3, %r19;
	add.s32 	%r9, %r6, 8;
	setp.ge.s32 	%p5, %r9, %r18;
	or.pred  	%p6, %p4, %p5;
	@%p6 bra 	$L__BB21_4;
	mad.lo.s32 	%r25, %r9, %r19, %r3;
	mul.wide.s32 	%rd7, %r25, 8;
	add.s64 	%rd8, %rd1, %rd7;
	ld.global.nc.f64 	%fd2, [%rd8];
	st.shared.f64 	[%r8+2112], %fd2;
$L__BB21_4:
	setp.ge.s32 	%p7, %r3, %r19;
	add.s32 	%r10, %r6, 16;
	setp.ge.s32 	%p8, %r10, %r18;
	or.pred  	%p9, %p7, %p8;
	@%p9 bra 	$L__BB21_6;
	mad.lo.s32 	%r26, %r10, %r19, %r3;
	mul.wide.s32 	%rd9, %r26, 8;
	add.s64 	%rd10, %rd1, %rd9;
	ld.global.nc.f64 	%fd3, [%rd10];
	st.shared.f64 	[%r8+4224], %fd3;
$L__BB21_6:
	setp.ge.s32 	%p10, %r3, %r19;
	add.s32 	%r11, %r6, 24;
	setp.ge.s32 	%p11, %r11, %r18;
	or.pred  	%p12, %p10, %p11;
	@%p12 bra 	$L__BB21_8;
	mad.lo.s32 	%r27, %r11, %r19, %r3;
	mul.wide.s32 	%rd11, %r27, 8;
	add.s64 	%rd12, %rd1, %rd11;
	ld.global.nc.f64 	%fd4, [%rd12];
	st.shared.f64 	[%r8+6336], %fd4;
$L__BB21_8:
	bar.sync 	0;
	add.s32 	%r28, %r4, %r2;
	add.s32 	%r13, %r1, %r5;
	setp.ge.s32 	%p13, %r28, %r18;
	shl.b32 	%r29, %r2, 8;
	add.s32 	%r30, %r7, %r29;
	setp.ge.s32 	%p14, %r13, %r19;
	shl.b32 	%r31, %r5, 3;
	add.s32 	%r14, %r30, %r31;
	or.pred  	%p15, %p14, %p13;
	@%p15 bra 	$L__BB21_10;
	ld.shared.f64 	%fd5, [%r14];
	mad.lo.s32 	%r32, %r13, %r18, %r28;
	mul.wide.s32 	%rd13, %r32, 8;
	add.s64 	%rd14, %rd2, %rd13;
	st.global.f64 	[%rd14], %fd5;
$L__BB21_10:
	setp.ge.s32 	%p16, %r28, %r18;
	add.s32 	%r15, %r13, 8;
	setp.ge.s32 	%p17, %r15, %r19;
	or.pred  	%p18, %p17, %p16;
	@%p18 bra 	$L__BB21_12;
	ld.shared.f64 	%fd6, [%r14+64];
	mad.lo.s32 	%r33, %r15, %r18, %r28;
	mul.wide.s32 	%rd15, %r33, 8;
	add.s64 	%rd16, %rd2, %rd15;
	st.global.f64 	[%rd16], %fd6;
$L__BB21_12:
	setp.ge.s32 	%p19, %r28, %r18;
	add.s32 	%r16, %r13, 16;
	setp.ge.s32 	%p20, %r16, %r19;
	or.pred  	%p21, %p20, %p19;
	@%p21 bra 	$L__BB21_14;
	ld.shared.f64 	%fd7, [%r14+128];
	mad.lo.s32 	%r34, %r16, %r18, %r28;
	mul.wide.s32 	%rd17, %r34, 8;
	add.s64 	%rd18, %rd2, %rd17;
	st.global.f64 	[%rd18], %fd7;
$L__BB21_14:
	setp.ge.s32 	%p22, %r28, %r18;
	add.s32 	%r17, %r13, 24;
	setp.ge.s32 	%p23, %r17, %r19;
	or.pred  	%p24, %p23, %p22;
	@%p24 bra 	$L__BB21_16;
	ld.shared.f64 	%fd8, [%r14+192];
	mad.lo.s32 	%r35, %r17, %r18, %r28;
	mul.wide.s32 	%rd19, %r35, 8;
	add.s64 	%rd20, %rd2, %rd19;
	st.global.f64 	[%rd20], %fd8;
$L__BB21_16:
	ret;

}
	// .globl	_ZN8pygpukit3ops2nn20transpose_f16_kernelEPK6__halfPS2_ii
.visible .entry _ZN8pygpukit3ops2nn20transpose_f16_kernelEPK6__halfPS2_ii(
	.param .u64 .ptr .align 1 _ZN8pygpukit3ops2nn20transpose_f16_kernelEPK6__halfPS2_ii_param_0,
	.param .u64 .ptr .align 1 _ZN8pygpukit3ops2nn20transpose_f16_kernelEPK6__halfPS2_ii_param_1,
	.param .u32 _ZN8pygpukit3ops2nn20transpose_f16_kernelEPK6__halfPS2_ii_param_2,
	.param .u32 _ZN8pygpukit3ops2nn20transpose_f16_kernelEPK6__halfPS2_ii_param_3
)
{
	.reg .pred 	%p<25>;
	.reg .b16 	%rs<9>;
	.reg .b32 	%r<36>;
	.reg .b64 	%rd<21>;
	// demoted variable
	.shared .align 2 .b8 _ZZN8pygpukit3ops2nn20transpose_f16_kernelEPK6__halfPS2_iiE4tile[2112];
	ld.param.u64 	%rd3, [_ZN8pygpukit3ops2nn20transpose_f16_kernelEPK6__halfPS2_ii_param_0];
	ld.param.u64 	%rd4, [_ZN8pygpukit3ops2nn20transpose_f16_kernelEPK6__halfPS2_ii_param_1];
	ld.param.u32 	%r18, [_ZN8pygpukit3ops2nn20transpose_f16_kernelEPK6__halfPS2_ii_param_2];
	ld.param.u32 	%r19, [_ZN8pygpukit3ops2nn20transpose_f16_kernelEPK6__halfPS2_ii_param_3];
	cvta.to.global.u64 	%rd1, %rd3;
	cvta.to.global.u64 	%rd2, %rd4;
	mov.u32 	%r20, %ctaid.x;
	shl.b32 	%r1, %r20, 5;
	mov.u32 	%r2, %tid.x;
	add.s32 	%r3, %r1, %r2;
	mov.u32 	%r21, %ctaid.y;
	shl.b32 	%r4, %r21, 5;
	mov.u32 	%r5, %tid.y;
	add.s32 	%r6, %r4, %r5;
	setp.ge.s32 	%p1, %r3, %r19;
	shl.b32 	%r22, %r2, 1;
	mov.u32 	%r23, _ZZN8pygpukit3ops2nn20transpose_f16_kernelEPK6__halfPS2_iiE4tile;
	add.s32 	%r7, %r23, %r22;
	setp.ge.s32 	%p2, %r6, %r18;
	mad.lo.s32 	%r8, %r5, 66, %r7;
	or.pred  	%p3, %p1, %p2;
	@%p3 bra 	$L__BB22_2;
	mad.lo.s32 	%r24, %r6, %r19, %r3;
	mul.wide.s32 	%rd5, %r24, 2;
	add.s64 	%rd6, %rd1, %rd5;
	ld.global.nc.u16 	%rs1, [%rd6];
	st.shared.u16 	[%r8], %rs1;
$L__BB22_2:
	setp.ge.s32 	%p4, %r3, %r19;
	add.s32 	%r9, %r6, 8;
	setp.ge.s32 	%p5, %r9, %r18;
	or.pred  	%p6, %p4, %p5;
	@%p6 bra 	$L__BB22_4;
	mad.lo.s32 	%r25, %r9, %r19, %r3;
	mul.wide.s32 	%rd7, %r25, 2;
	add.s64 	%rd8, %rd1, %rd7;
	ld.global.nc.u16 	%rs2, [%rd8];
	st.shared.u16 	[%r8+528], %rs2;
$L__BB22_4:
	setp.ge.s32 	%p7, %r3, %r19;
	add.s32 	%r10, %r6, 16;
	setp.ge.s32 	%p8, %r10, %r18;
	or.pred  	%p9, %p7, %p8;
	@%p9 bra 	$L__BB22_6;
	mad.lo.s32 	%r26, %r10, %r19, %r3;
	mul.wide.s32 	%rd9, %r26, 2;
	add.s64 	%rd10, %rd1, %rd9;
	ld.global.nc.u16 	%rs3, [%rd10];
	st.shared.u16 	[%r8+1056], %rs3;
$L__BB22_6:
	setp.ge.s32 	%p10, %r3, %r19;
	add.s32 	%r11, %r6, 24;
	setp.ge.s32 	%p11, %r11, %r18;
	or.pred  	%p12, %p10, %p11;
	@%p12 bra 	$L__BB22_8;
	mad.lo.s32 	%r27, %r11, %r19, %r3;
	mul.wide.s32 	%rd11, %r27, 2;
	add.s64 	%rd12, %rd1, %rd11;
	ld.global.nc.u16 	%rs4, [%rd12];
	st.shared.u16 	[%r8+1584], %rs4;
$L__BB22_8:
	bar.sync 	0;
	add.s32 	%r28, %r4, %r2;
	add.s32 	%r13, %r1, %r5;
	setp.ge.s32 	%p13, %r28, %r18;
	shl.b32 	%r29, %r2, 6;
	add.s32 	%r30, %r7, %r29;
	setp.ge.s32 	%p14, %r13, %r19;
	shl.b32 	%r31, %r5, 1;
	add.s32 	%r14, %r30, %r31;
	or.pred  	%p15, %p14, %p13;
	@%p15 bra 	$L__BB22_10;
	mad.lo.s32 	%r32, %r13, %r18, %r28;
	mul.wide.s32 	%rd13, %r32, 2;
	add.s64 	%rd14, %rd2, %rd13;
	ld.shared.u16 	%rs5, [%r14];
	st.global.u16 	[%rd14], %rs5;
$L__BB22_10:
	setp.ge.s32 	%p16, %r28, %r18;
	add.s32 	%r15, %r13, 8;
	setp.ge.s32 	%p17, %r15, %r19;
	or.pred  	%p18, %p17, %p16;
	@%p18 bra 	$L__BB22_12;
	mad.lo.s32 	%r33, %r15, %r18, %r28;
	mul.wide.s32 	%rd15, %r33, 2;
	add.s64 	%rd16, %rd2, %rd15;
	ld.shared.u16 	%rs6, [%r14+16];
	st.global.u16 	[%rd16], %rs6;
$L__BB22_12:
	setp.ge.s32 	%p19, %r28, %r18;
	add.s32 	%r16, %r13, 16;
	setp.ge.s32 	%p20, %r16, %r19;
	or.pred  	%p21, %p20, %p19;
	@%p21 bra 	$L__BB22_14;
	mad.lo.s32 	%r34, %r16, %r18, %r28;
	mul.wide.s32 	%rd17, %r34, 2;
	add.s64 	%rd18, %rd2, %rd17;
	ld.shared.u16 	%rs7, [%r14+32];
	st.global.u16 	[%rd18], %rs7;
$L__BB22_14:
	setp.ge.s32 	%p22, %r28, %r18;
	add.s32 	%r17, %r13, 24;
	setp.ge.s32 	%p23, %r17, %r19;
	or.pred  	%p24, %p23, %p22;
	@%p24 bra 	$L__BB22_16;
	mad.lo.s32 	%r35, %r17, %r18, %r28;
	mul.wide.s32 	%rd19, %r35, 2;
	add.s64 	%rd20, %rd2, %rd19;
	ld.shared.u16 	%rs8, [%r14+48];
	st.global.u16 	[%rd20], %rs8;
$L__BB22_16:
	ret;

}
	// .globl	_ZN8pygpukit3ops2nn21transpose_bf16_kernelEPK13__nv_bfloat16PS2_ii
.visible .entry _ZN8pygpukit3ops2nn21transpose_bf16_kernelEPK13__nv_bfloat16PS2_ii(
	.param .u64 .ptr .align 1 _ZN8pygpukit3ops2nn21transpose_bf16_kernelEPK13__nv_bfloat16PS2_ii_param_0,
	.param .u64 .ptr .align 1 _ZN8pygpukit3ops2nn21transpose_bf16_kernelEPK13__nv_bfloat16PS2_ii_param_1,
	.param .u32 _ZN8pygpukit3ops2nn21transpose_bf16_kernelEPK13__nv_bfloat16PS2_ii_param_2,
	.param .u32 _ZN8pygpukit3ops2nn21transpose_bf16_kernelEPK13__nv_bfloat16PS2_ii_param_3
)
{
	.reg .pred 	%p<25>;
	.reg .b16 	%rs<9>;
	.reg .b32 	%r<36>;
	.reg .b64 	%rd<21>;
	// demoted variable
	.shared .align 2 .b8 _ZZN8pygpukit3ops2nn21transpose_bf16_kernelEPK13__nv_bfloat16PS2_iiE4tile[2112];
	ld.param.u64 	%rd3, [_ZN8pygpukit3ops2nn21transpose_bf16_kernelEPK13__nv_bfloat16PS2_ii_param_0];
	ld.param.u64 	%rd4, [_ZN8pygpukit3ops2nn21transpose_bf16_kernelEPK13__nv_bfloat16PS2_ii_param_1];
	ld.param.u32 	%r18, [_ZN8pygpukit3ops2nn21transpose_bf16_kernelEPK13__nv_bfloat16PS2_ii_param_2];
	ld.param.u32 	%r19, [_ZN8pygpukit3ops2nn21transpose_bf16_kernelEPK13__nv_bfloat16PS2_ii_param_3];
	cvta.to.global.u64 	%rd1, %rd3;
	cvta.to.global.u64 	%rd2, %rd4;
	mov.u32 	%r20, %ctaid.x;
	shl.b32 	%r1, %r20, 5;
	mov.u32 	%r2, %tid.x;
	add.s32 	%r3, %r1, %r2;
	mov.u32 	%r21, %ctaid.y;
	shl.b32 	%r4, %r21, 5;
	mov.u32 	%r5, %tid.y;
	add.s32 	%r6, %r4, %r5;
	setp.ge.s32 	%p1, %r3, %r19;
	shl.b32 	%r22, %r2, 1;
	mov.u32 	%r23, _ZZN8pygpukit3ops2nn21transpose_bf16_kernelEPK13__nv_bfloat16PS2_iiE4tile;
	add.s32 	%r7, %r23, %r22;
	setp.ge.s32 	%p2, %r6, %r18;
	mad.lo.s32 	%r8, %r5, 66, %r7;
	or.pred  	%p3, %p1, %p2;
	@%p3 bra 	$L__BB23_2;
	mad.lo.s32 	%r24, %r6, %r19, %r3;
	mul.wide.s32 	%rd5, %r24, 2;
	add.s64 	%rd6, %rd1, %rd5;
	ld.global.nc.u16 	%rs1, [%rd6];
	st.shared.u16 	[%r8], %rs1;
$L__BB23_2:
	setp.ge.s32 	%p4, %r3, %r19;
	add.s32 	%r9, %r6, 8;
	setp.ge.s32 	%p5, %r9, %r18;
	or.pred  	%p6, %p4, %p5;
	@%p6 bra 	$L__BB23_4;
	mad.lo.s32 	%r25, %r9, %r19, %r3;
	mul.wide.s32 	%rd7, %r25, 2;
	add.s64 	%rd8, %rd1, %rd7;
	ld.global.nc.u16 	%rs2, [%rd8];
	st.shared.u16 	[%r8+528], %rs2;
$L__BB23_4:
	setp.ge.s32 	%p7, %r3, %r19;
	add.s32 	%r10, %r6, 16;
	setp.ge.s32 	%p8, %r10, %r18;
	or.pred  	%p9, %p7, %p8;
	@%p9 bra 	$L__BB23_6;
	mad.lo.s32 	%r26, %r10, %r19, %r3;
	mul.wide.s32 	%rd9, %r26, 2;
	add.s64 	%rd10, %rd1, %rd9;
	ld.global.nc.u16 	%rs3, [%rd10];
	st.shared.u16 	[%r8+1056], %rs3;
$L__BB23_6:
	setp.ge.s32 	%p10, %r3, %r19;
	add.s32 	%r11, %r6, 24;
	setp.ge.s32 	%p11, %r11, %r18;
	or.pred  	%p12, %p10, %p11;
	@%p12 bra 	$L__BB23_8;
	mad.lo.s32 	%r27, %r11, %r19, %r3;
	mul.wide.s32 	%rd11, %r27, 2;
	add.s64 	%rd12, %rd1, %rd11;
	ld.global.nc.u16 	%rs4, [%rd12];
	st.shared.u16 	[%r8+1584], %rs4;
$L__BB23_8:
	bar.sync 	0;
	add.s32 	%r28, %r4, %r2;
	add.s32 	%r13, %r1, %r5;
	setp.ge.s32 	%p13, %r28, %r18;
	shl.b32 	%r29, %r2, 6;
	add.s32 	%r30, %r7, %r29;
	setp.ge.s32 	%p14, %r13, %r19;
	shl.b32 	%r31, %r5, 1;
	add.s32 	%r14, %r30, %r31;
	or.pred  	%p15, %p14, %p13;
	@%p15 bra 	$L__BB23_10;
	mad.lo.s32 	%r32, %r13, %r18, %r28;
	mul.wide.s32 	%rd13, %r32, 2;
	add.s64 	%rd14, %rd2, %rd13;
	ld.shared.u16 	%rs5, [%r14];
	st.global.u16 	[%rd14], %rs5;
$L__BB23_10:
	setp.ge.s32 	%p16, %r28, %r18;
	add.s32 	%r15, %r13, 8;
	setp.ge.s32 	%p17, %r15, %r19;
	or.pred  	%p18, %p17, %p16;
	@%p18 bra 	$L__BB23_12;
	mad.lo.s32 	%r33, %r15, %r18, %r28;
	mul.wide.s32 	%rd15, %r33, 2;
	add.s64 	%rd16, %rd2, %rd15;
	ld.shared.u16 	%rs6, [%r14+16];
	st.global.u16 	[%rd16], %rs6;
$L__BB23_12:
	setp.ge.s32 	%p19, %r28, %r18;
	add.s32 	%r16, %r13, 16;
	setp.ge.s32 	%p20, %r16, %r19;
	or.pred  	%p21, %p20, %p19;
	@%p21 bra 	$L__BB23_14;
	mad.lo.s32 	%r34, %r16, %r18, %r28;
	mul.wide.s32 	%rd17, %r34, 2;
	add.s64 	%rd18, %rd2, %rd17;
	ld.shared.u16 	%rs7, [%r14+32];
	st.global.u16 	[%rd18], %rs7;
$L__BB23_14:
	setp.ge.s32 	%p22, %r28, %r18;
	add.s32 	%r17, %r13, 24;
	setp.ge.s32 	%p23, %r17, %r19;
	or.pred  	%p24, %p23, %p22;
	@%p24 bra 	$L__BB23_16;
	mad.lo.s32 	%r35, %r17, %r18, %r28;
	mul.wide.s32 	%rd19, %r35, 2;
	add.s64 	%rd20, %rd2, %rd19;
	ld.shared.u16 	%rs8, [%r14+48];
	st.global.u16 	[%rd20], %rs8;
$L__BB23_16:
	ret;

}
	// .globl	_ZN8pygpukit3ops2nn23concat_axis0_f32_kernelEPKfS3_Pfmmm
.visible .entry _ZN8pygpukit3ops2nn23concat_axis0_f32_kernelEPKfS3_Pfmmm(
	.param .u64 .ptr .align 1 _ZN8pygpukit3ops2nn23concat_axis0_f32_kernelEPKfS3_Pfmmm_param_0,
	.param .u64 .ptr .align 1 _ZN8pygpukit3ops2nn23concat_axis0_f32_kernelEPKfS3_Pfmmm_param_1,
	.param .u64 .ptr .align 1 _ZN8pygpukit3ops2nn23concat_axis0_f32_kernelEPKfS3_Pfmmm_param_2,
	.param .u64 _ZN8pygpukit3ops2nn23concat_axis0_f32_kernelEPKfS3_Pfmmm_param_3,
	.param .u64 _ZN8pygpukit3ops2nn23concat_axis0_f32_kernelEPKfS3_Pfmmm_param_4,
	.param .u64 _ZN8pygpukit3ops2nn23concat_axis0_f32_kernelEPKfS3_Pfmmm_param_5
)
{
	.reg .pred 	%p<3>;
	.reg .b32 	%r<5>;
	.reg .b32 	%f<3>;
	.reg .b64 	%rd<22>;

	ld.param.u64 	%rd4, [_ZN8pygpukit3ops2nn23concat_axis0_f32_kernelEPKfS3_Pfmmm_param_0];
	ld.param.u64 	%rd5, [_ZN8pygpukit3ops2nn23concat_axis0_f32_kernelEPKfS3_Pfmmm_param_1];
	ld.param.u64 	%rd6, [_ZN8pygpukit3ops2nn23concat_axis0_f32_kernelEPKfS3_Pfmmm_param_2];
	ld.param.u64 	%rd7, [_ZN8pygpukit3ops2nn23concat_axis0_f32_kernelEPKfS3_Pfmmm_param_3];
	ld.param.u64 	%rd8, [_ZN8pygpukit3ops2nn23concat_axis0_f32_kernelEPKfS3_Pfmmm_param_4];
	ld.param.u64 	%rd9, [_ZN8pygpukit3ops2nn23concat_axis0_f32_kernelEPKfS3_Pfmmm_param_5];
	cvta.to.global.u64 	%rd1, %rd6;
	mov.u32 	%r1, %ctaid.x;
	mov.u32 	%r2, %ntid.x;
	mov.u32 	%r3, %tid.x;
	mad.lo.s32 	%r4, %r1, %r2, %r3;
	cvt.u64.u32 	%rd2, %r4;
	mul.lo.s64 	%rd3, %rd9, %rd7;
	add.s64 	%rd10, %rd8, %rd7;
	mul.lo.s64 	%rd11, %rd10, %rd9;
	setp.le.u64 	%p1, %rd11, %rd2;
	@%p1 bra 	$L__BB24_4;
	setp.ge.u64 	%p2, %rd2, %rd3;
	@%p2 bra 	$L__BB24_3;
	cvta.to.global.u64 	%rd18, %rd4;
	shl.b64 	%rd19, %rd2, 2;
	add.s64 	%rd20, %rd18, %rd19;
	ld.global.nc.f32 	%f2, [%rd20];
	add.s64 	%rd21, %rd1, %rd19;
	st.global.f32 	[%rd21], %f2;
	bra.uni 	$L__BB24_4;
$L__BB24_3:
	sub.s64 	%rd12, %rd2, %rd3;
	cvta.to.global.u64 	%rd13, %rd5;
	shl.b64 	%rd14, %rd12, 2;
	add.s64 	%rd15, %rd13, %rd14;
	ld.global.nc.f32 	%f1, [%rd15];
	shl.b64 	%rd16, %rd2, 2;
	add.s64 	%rd17, %rd1, %rd16;
	st.global.f32 	[%rd17], %f1;
$L__BB24_4:
	ret;

}
	// .globl	_ZN8pygpukit3ops2nn34repeat_interleave_axis1_f32_kernelEPKfPfmmmm
.visible .entry _ZN8pygpukit3ops2nn34repeat_interleave_axis1_f32_kernelEPKfPfmmmm(
	.param .u64 .ptr .align 1 _ZN8pygpukit3ops2nn34repeat_interleave_axis1_f32_kernelEPKfPfmmmm_param_0,
	.param .u64 .ptr .align 1 _ZN8pygpukit3ops2nn34repeat_interleave_axis1_f32_kernelEPKfPfmmmm_param_1,
	.param .u64 _ZN8pygpukit3ops2nn34repeat_interleave_axis1_f32_kernelEPKfPfmmmm_param_2,
	.param .u64 _ZN8pygpukit3ops2nn34repeat_interleave_axis1_f32_kernelEPKfPfmmmm_param_3,
	.param .u64 _ZN8pygpukit3ops2nn34repeat_interleave_axis1_f32_kernelEPKfPfmmmm_param_4,
	.param .u64 _ZN8pygpukit3ops2nn34repeat_interleave_axis1_f32_kernelEPKfPfmmmm_param_5
)
{
	.reg .pred 	%p<5>;
	.reg .b32 	%r<18>;
	.reg .b32 	%f<2>;
	.reg .b64 	%rd<46>;

	ld.param.u64 	%rd18, [_ZN8pygpukit3ops2nn34repeat_interleave_axis1_f32_kernelEPKfPfmmmm_param_0];
	ld.param.u64 	%rd19, [_ZN8pygpukit3ops2nn34repeat_interleave_axis1_f32_kernelEPKfPfmmmm_param_1];
	ld.param.u64 	%rd23, [_ZN8pygpukit3ops2nn34repeat_interleave_axis1_f32_kernelEPKfPfmmmm_param_2];
	ld.param.u64 	%rd20, [_ZN8pygpukit3ops2nn34repeat_interleave_axis1_f32_kernelEPKfPfmmmm_param_3];
	ld.param.u64 	%rd21, [_ZN8pygpukit3ops2nn34repeat_interleave_axis1_f32_kernelEPKfPfmmmm_param_4];
	ld.param.u64 	%rd22, [_ZN8pygpukit3ops2nn34repeat_interleave_axis1_f32_kernelEPKfPfmmmm_param_5];
	mov.u32 	%r1, %ctaid.x;
	mov.u32 	%r2, %ntid.x;
	mov.u32 	%r3, %tid.x;
	mad.lo.s32 	%r4, %r1, %r2, %r3;
	cvt.u64.u32 	%rd1, %r4;
	mul.lo.s64 	%rd24, %rd20, %rd23;
	mul.lo.s64 	%rd25, %rd24, %rd21;
	mul.lo.s64 	%rd26, %rd25, %rd22;
	setp.le.u64 	%p1, %rd26, %rd1;
	@%p1 bra 	$L__BB25_11;
	and.b64  	%rd27, %rd21, -4294967296;
	setp.ne.s64 	%p2, %rd27, 0;
	@%p2 bra 	$L__BB25_3;
	cvt.u32.u64 	%r5, %rd21;
	cvt.u32.u64 	%r6, %rd1;
	div.u32 	%r7, %r6, %r5;
	mul.lo.s32 	%r8, %r7, %r5;
	sub.s32 	%r9, %r6, %r8;
	cvt.u64.u32 	%rd41, %r7;
	cvt.u64.u32 	%rd42, %r9;
	bra.uni 	$L__BB25_4;
$L__BB25_3:
	div.u64 	%rd41, %rd1, %rd21;
	mul.lo.s64 	%rd28, %rd41, %rd21;
	sub.s64 	%rd42, %rd1, %rd28;
$L__BB25_4:
	mul.lo.s64 	%rd8, %rd22, %rd20;
	and.b64  	%rd29, %rd8, -4294967296;
	setp.ne.s64 	%p3, %rd29, 0;
	@%p3 bra 	$L__BB25_6;
	cvt.u32.u64 	%r10, %rd8;
	cvt.u32.u64 	%r11, %rd41;
	div.u32 	%r12, %r11, %r10;
	mul.lo.s32 	%r13, %r12, %r10;
	sub.s32 	%r14, %r11, %r13;
	cvt.u64.u32 	%rd43, %r12;
	cvt.u64.u32 	%rd44, %r14;
	bra.uni 	$L__BB25_7;
$L__BB25_6:
	div.u64 	%rd43, %rd41, %rd8;
	mul.lo.s64 	%rd30, %rd43, %rd8;
	sub.s64 	%rd44, %rd41, %rd30;
$L__BB25_7:
	or.b64  	%rd31, %rd44, %rd22;
	and.b64  	%rd32, %rd31, -4294967296;
	setp.ne.s64 	%p4, %rd32, 0;
	@%p4 bra 	$L__BB25_9;
	cvt.u32.u64 	%r15, %rd22;
	cvt.u32.u64 	%r16, %rd44;
	div.u32 	%r17, %r16, %r15;
	cvt.u64.u32 	%rd45, %r17;
	bra.uni 	$L__BB25_10;
$L__BB25_9:
	div.u64 	%rd45, %rd44, %rd22;
$L__BB25_10:
	mad.lo.s64 	%rd33, %rd43, %rd20, %rd45;
	mad.lo.s64 	%rd34, %rd33, %rd21, %rd42;
	cvta.to.global.u64 	%rd35, %rd18;
	shl.b64 	%rd36, %rd34, 2;
	add.s64 	%rd37, %rd35, %rd36;
	ld.global.nc.f32 	%f1, [%rd37];
	cvta.to.global.u64 	%rd38, %rd19;
	shl.b64 	%rd39, %rd1, 2;
	add.s64 	%rd40, %rd38, %rd39;
	st.global.f32 	[%rd40], %f1;
$L__BB25_11:
	ret;

}
	// .globl	_ZN8pygpukit3ops2nn24transpose_021_f32_kernelEPKfPfmmm
.visible .entry _ZN8pygpukit3ops2nn24transpose_021_f32_kernelEPKfPfmmm(
	.param .u64 .ptr .align 1 _ZN8pygpukit3ops2nn24transpose_021_f32_kernelEPKfPfmmm_param_0,
	.param .u64 .ptr .align 1 _ZN8pygpukit3ops2nn24transpose_021_f32_kernelEPKfPfmmm_param_1,
	.param .u64 _ZN8pygpukit3ops2nn24transpose_021_f32_kernelEPKfPfmmm_param_2,
	.param .u64 _ZN8pygpukit3ops2nn24transpose_021_f32_kernelEPKfPfmmm_param_3,
	.param .u64 _ZN8pygpukit3ops2nn24transpose_021_f32_kernelEPKfPfmmm_param_4
)
{
	.reg .pred 	%p<4>;
	.reg .b32 	%r<15>;
	.reg .b32 	%f<2>;
	.reg .b64 	%rd<37>;

	ld.param.u64 	%rd14, [_ZN8pygpukit3ops2nn24transpose_021_f32_kernelEPKfPfmmm_param_0];
	ld.param.u64 	%rd15, [_ZN8pygpukit3ops2nn24transpose_021_f32_kernelEPKfPfmmm_param_1];
	ld.param.u64 	%rd16, [_ZN8pygpukit3ops2nn24transpose_021_f32_kernelEPKfPfmmm_param_2];
	ld.param.u64 	%rd17, [_ZN8pygpukit3ops2nn24transpose_021_f32_kernelEPKfPfmmm_param_3];
	ld.param.u64 	%rd18, [_ZN8pygpukit3ops2nn24transpose_021_f32_kernelEPKfPfmmm_param_4];
	mov.u32 	%r1, %ctaid.x;
	mov.u32 	%r2, %ntid.x;
	mov.u32 	%r3, %tid.x;
	mad.lo.s32 	%r4, %r1, %r2, %r3;
	cvt.u64.u32 	%rd1, %r4;
	mul.lo.s64 	%rd19, %rd17, %rd16;
	mul.lo.s64 	%rd20, %rd19, %rd18;
	setp.le.u64 	%p1, %rd20, %rd1;
	@%p1 bra 	$L__BB26_8;
	and.b64  	%rd21, %rd18, -4294967296;
	setp.ne.s64 	%p2, %rd21, 0;
	@%p2 bra 	$L__BB26_3;
	cvt.u32.u64 	%r5, %rd18;
	cvt.u32.u64 	%r6, %rd1;
	div.u32 	%r7, %r6, %r5;
	mul.lo.s32 	%r8, %r7, %r5;
	sub.s32 	%r9, %r6, %r8;
	cvt.u64.u32 	%rd33, %r7;
	cvt.u64.u32 	%rd34, %r9;
	bra.uni 	$L__BB26_4;
$L__BB26_3:
	div.u64 	%rd33, %rd1, %rd18;
	mul.lo.s64 	%rd22, %rd33, %rd18;
	sub.s64 	%rd34, %rd1, %rd22;
$L__BB26_4:
	and.b64  	%rd23, %rd17, -4294967296;
	setp.ne.s64 	%p3, %rd23, 0;
	@%p3 bra 	$L__BB26_6;
	cvt.u32.u64 	%r10, %rd17;
	cvt.u32.u64 	%r11, %rd33;
	div.u32 	%r12, %r11, %r10;
	mul.lo.s32 	%r13, %r12, %r10;
	sub.s32 	%r14, %r11, %r13;
	cvt.u64.u32 	%rd35, %r12;
	cvt.u64.u32 	%rd36, %r14;
	bra.uni 	$L__BB26_7;
$L__BB26_6:
	div.u64 	%rd35, %rd33, %rd17;
	mul.lo.s64 	%rd24, %rd35, %rd17;
	sub.s64 	%rd36, %rd33, %rd24;
$L__BB26_7:
	mad.lo.s64 	%rd25, %rd36, %rd16, %rd35;
	mad.lo.s64 	%rd26, %rd25, %rd18, %rd34;
	cvta.to.global.u64 	%rd27, %rd14;
	shl.b64 	%rd28, %rd1, 2;
	add.s64 	%rd29, %rd27, %rd28;
	ld.global.nc.f32 	%f1, [%rd29];
	cvta.to.global.u64 	%rd30, %rd15;
	shl.b64 	%rd31, %rd26, 2;
	add.s64 	%rd32, %rd30, %rd31;
	st.global.f32 	[%rd32], %f1;
$L__BB26_8:
	ret;

}
	// .globl	_ZN8pygpukit3ops2nn24transpose_021_f16_kernelEPK6__halfPS2_mmm
.visible .entry _ZN8pygpukit3ops2nn24transpose_021_f16_kernelEPK6__halfPS2_mmm(
	.param .u64 .ptr .align 1 _ZN8pygpukit3ops2nn24transpose_021_f16_kernelEPK6__halfPS2_mmm_param_0,
	.param .u64 .ptr .align 1 _ZN8pygpukit3ops2nn24transpose_021_f16_kernelEPK6__halfPS2_mmm_param_1,
	.param .u64 _ZN8pygpukit3ops2nn24transpose_021_f16_kernelEPK6__halfPS2_mmm_param_2,
	.param .u64 _ZN8pygpukit3ops2nn24transpose_021_f16_kernelEPK6__halfPS2_mmm_param_3,
	.param .u64 _ZN8pygpukit3ops2nn24transpose_021_f16_kernelEPK6__halfPS2_mmm_param_4
)
{
	.reg .pred 	%p<4>;
	.reg .b16 	%rs<2>;
	.reg .b32 	%r<15>;
	.reg .b64 	%rd<37>;

	ld.param.u64 	%rd14, [_ZN8pygpukit3ops2nn24transpose_021_f16_kernelEPK6__halfPS2_mmm_param_0];
	ld.param.u64 	%rd15, [_ZN8pygpukit3ops2nn24transpose_021_f16_kernelEPK6__halfPS2_mmm_param_1];
	ld.param.u64 	%rd16, [_ZN8pygpukit3ops2nn24transpose_021_f16_kernelEPK6__halfPS2_mmm_param_2];
	ld.param.u64 	%rd17, [_ZN8pygpukit3ops2nn24transpose_021_f16_kernelEPK6__halfPS2_mmm_param_3];
	ld.param.u64 	%rd18, [_ZN8pygpukit3ops2nn24transpose_021_f16_kernelEPK6__halfPS2_mmm_param_4];
	mov.u32 	%r1, %ctaid.x;
	mov.u32 	%r2, %ntid.x;
	mov.u32 	%r3, %tid.x;
	mad.lo.s32 	%r4, %r1, %r2, %r3;
	cvt.u64.u32 	%rd1, %r4;
	mul.lo.s64 	%rd19, %rd17, %rd16;
	mul.lo.s64 	%rd20, %rd19, %rd18;
	setp.le.u64 	%p1, %rd20, %rd1;
	@%p1 bra 	$L__BB27_8;
	and.b64  	%rd21, %rd18, -4294967296;
	setp.ne.s64 	%p2, %rd21, 0;
	@%p2 bra 	$L__BB27_3;
	cvt.u32.u64 	%r5, %rd18;
	cvt.u32.u64 	%r6, %rd1;
	div.u32 	%r7, %r6, %r5;
	mul.lo.s32 	%r8, %r7, %r5;
	sub.s32 	%r9, %r6, %r8;
	cvt.u64.u32 	%rd33, %r7;
	cvt.u64.u32 	%rd34, %r9;
	bra.uni 	$L__BB27_4;
$L__BB27_3:
	div.u64 	%rd33, %rd1, %rd18;
	mul.lo.s64 	%rd22, %rd33, %rd18;
	sub.s64 	%rd34, %rd1, %rd22;
$L__BB27_4:
	and.b64  	%rd23, %rd17, -4294967296;
	setp.ne.s64 	%p3, %rd23, 0;
	@%p3 bra 	$L__BB27_6;
	cvt.u32.u64 	%r10, %rd17;
	cvt.u32.u64 	%r11, %rd33;
	div.u32 	%r12, %r11, %r10;
	mul.lo.s32 	%r13, %r12, %r10;
	sub.s32 	%r14, %r11, %r13;
	cvt.u64.u32 	%rd35, %r12;
	cvt.u64.u32 	%rd36, %r14;
	bra.uni 	$L__BB27_7;
$L__BB27_6:
	div.u64 	%rd35, %rd33, %rd17;
	mul.lo.s64 	%rd24, %rd35, %rd17;
	sub.s64 	%rd36, %rd33, %rd24;
$L__BB27_7:
	mad.lo.s64 	%rd25, %rd36, %rd16, %rd35;
	mad.lo.s64 	%rd26, %rd25, %rd18, %rd34;
	cvta.to.global.u64 	%rd27, %rd15;
	shl.b64 	%rd28, %rd26, 1;
	add.s64 	%rd29, %rd27, %rd28;
	cvta.to.global.u64 	%rd30, %rd14;
	shl.b64 	%rd31, %rd1, 1;
	add.s64 	%rd32, %rd30, %rd31;
	ld.global.nc.u16 	%rs1, [%rd32];
	st.global.u16 	[%rd29], %rs1;
$L__BB27_8:
	ret;

}
	// .globl	_ZN8pygpukit3ops2nn25transpose_021_bf16_kernelEPK13__nv_bfloat16PS2_mmm
.visible .entry _ZN8pygpukit3ops2nn25transpose_021_bf16_kernelEPK13__nv_bfloat16PS2_mmm(
	.param .u64 .ptr .align 1 _ZN8pygpukit3ops2nn25transpose_021_bf16_kernelEPK13__nv_bfloat16PS2_mmm_param_0,
	.param .u64 .ptr .align 1 _ZN8pygpukit3ops2nn25transpose_021_bf16_kernelEPK13__nv_bfloat16PS2_mmm_param_1,
	.param .u64 _ZN8pygpukit3ops2nn25transpose_021_bf16_kernelEPK13__nv_bfloat16PS2_mmm_param_2,
	.param .u64 _ZN8pygpukit3ops2nn25transpose_021_bf16_kernelEPK13__nv_bfloat16PS2_mmm_param_3,
	.param .u64 _ZN8pygpukit3ops2nn25transpose_021_bf16_kernelEPK13__nv_bfloat16PS2_mmm_param_4
)
{
	.reg .pred 	%p<4>;
	.reg .b16 	%rs<2>;
	.reg .b32 	%r<15>;
	.reg .b64 	%rd<37>;

	ld.param.u64 	%rd14, [_ZN8pygpukit3ops2nn25transpose_021_bf16_kernelEPK13__nv_bfloat16PS2_mmm_param_0];
	ld.param.u64 	%rd15, [_ZN8pygpukit3ops2nn25transpose_021_bf16_kernelEPK13__nv_bfloat16PS2_mmm_param_1];
	ld.param.u64 	%rd16, [_ZN8pygpukit3ops2nn25transpose_021_bf16_kernelEPK13__nv_bfloat16PS2_mmm_param_2];
	ld.param.u64 	%rd17, [_ZN8pygpukit3ops2nn25transpose_021_bf16_kernelEPK13__nv_bfloat16PS2_mmm_param_3];
	ld.param.u64 	%rd18, [_ZN8pygpukit3ops2nn25transpose_021_bf16_kernelEPK13__nv_bfloat16PS2_mmm_param_4];
	mov.u32 	%r1, %ctaid.x;
	mov.u32 	%r2, %ntid.x;
	mov.u32 	%r3, %tid.x;
	mad.lo.s32 	%r4, %r1, %r2, %r3;
	cvt.u64.u32 	%rd1, %r4;
	mul.lo.s64 	%rd19, %rd17, %rd16;
	mul.lo.s64 	%rd20, %rd19, %rd18;
	setp.le.u64 	%p1, %rd20, %rd1;
	@%p1 bra 	$L__BB28_8;
	and.b64  	%rd21, %rd18, -4294967296;
	setp.ne.s64 	%p2, %rd21, 0;
	@%p2 bra 	$L__BB28_3;
	cvt.u32.u64 	%r5, %rd18;
	cvt.u32.u64 	%r6, %rd1;
	div.u32 	%r7, %r6, %r5;
	mul.lo.s32 	%r8, %r7, %r5;
	sub.s32 	%r9, %r6, %r8;
	cvt.u64.u32 	%rd33, %r7;
	cvt.u64.u32 	%rd34, %r9;
	bra.uni 	$L__BB28_4;
$L__BB28_3:
	div.u64 	%rd33, %rd1, %rd18;
	mul.lo.s64 	%rd22, %rd33, %rd18;
	sub.s64 	%rd34, %rd1, %rd22;
$L__BB28_4:
	and.b64  	%rd23, %rd17, -4294967296;
	setp.ne.s64 	%p3, %rd23, 0;
	@%p3 bra 	$L__BB28_6;
	cvt.u32.u64 	%r10, %rd17;
	cvt.u32.u64 	%r11, %rd33;
	div.u32 	%r12, %r11, %r10;
	mul.lo.s32 	%r13, %r12, %r10;
	sub.s32 	%r14, %r11, %r13;
	cvt.u64.u32 	%rd35, %r12;
	cvt.u64.u32 	%rd36, %r14;
	bra.uni 	$L__BB28_7;
$L__BB28_6:
	div.u64 	%rd35, %rd33, %rd17;
	mul.lo.s64 	%rd24, %rd35, %rd17;
	sub.s64 	%rd36, %rd33, %rd24;
$L__BB28_7:
	mad.lo.s64 	%rd25, %rd36, %rd16, %rd35;
	mad.lo.s64 	%rd26, %rd25, %rd18, %rd34;
	cvta.to.global.u64 	%rd27, %rd15;
	shl.b64 	%rd28, %rd26, 1;
	add.s64 	%rd29, %rd27, %rd28;
	cvta.to.global.u64 	%rd30, %rd14;
	shl.b64 	%rd31, %rd1, 1;
	add.s64 	%rd32, %rd30, %rd31;
	ld.global.nc.u16 	%rs1, [%rd32];
	st.global.u16 	[%rd29], %rs1;
$L__BB28_8:
	ret;

}
	// .globl	_ZN8pygpukit3ops2nn15copy_f32_kernelEPKfPfm
.visible .entry _ZN8pygpukit3ops2nn15copy_f32_kernelEPKfPfm(
	.param .u64 .ptr .align 1 _ZN8pygpukit3ops2nn15copy_f32_kernelEPKfPfm_param_0,
	.param .u64 .ptr .align 1 _ZN8pygpukit3ops2nn15copy_f32_kernelEPKfPfm_param_1,
	.param .u64 _ZN8pygpukit3ops2nn15copy_f32_kernelEPKfPfm_param_2
)
{
	.reg .pred 	%p<2>;
	.reg .b32 	%r<5>;
	.reg .b32 	%f<2>;
	.reg .b64 	%rd<10>;

	ld.param.u64 	%rd2, [_ZN8pygpukit3ops2nn15copy_f32_kernelEPKfPfm_param_0];
	ld.param.u64 	%rd3, [_ZN8pygpukit3ops2nn15copy_f32_kernelEPKfPfm_param_1];
	ld.param.u64 	%rd4, [_ZN8pygpukit3ops2nn15copy_f32_kernelEPKfPfm_param_2];
	mov.u32 	%r1, %ctaid.x;
	mov.u32 	%r2, %ntid.x;
	mov.u32 	%r3, %tid.x;
	mad.lo.s32 	%r4, %r1, %r2, %r3;
	cvt.u64.u32 	%rd1, %r4;
	setp.le.u64 	%p1, %rd4, %rd1;
	@%p1 bra 	$L__BB29_2;
	cvta.to.global.u64 	%rd5, %rd2;
	cvta.to.global.u64 	%rd6, %rd3;
	shl.b64 	%rd7, %rd1, 2;
	add.s64 	%rd8, %rd5, %rd7;
	ld.global.nc.f32 	%f1, [%rd8];
	add.s64 	%rd9, %rd6, %rd7;
	st.global.f32 	[%rd9], %f1;
$L__BB29_2:
	ret;

}
	// .globl	_ZN8pygpukit3ops2nn15copy_f16_kernelEPK6__halfPS2_m
.visible .entry _ZN8pygpukit3ops2nn15copy_f16_kernelEPK6__halfPS2_m(
	.param .u64 .ptr .align 1 _ZN8pygpukit3ops2nn15copy_f16_kernelEPK6__halfPS2_m_param_0,
	.param .u64 .ptr .align 1 _ZN8pygpukit3ops2nn15copy_f16_kernelEPK6__halfPS2_m_param_1,
	.param .u64 _ZN8pygpukit3ops2nn15copy_f16_kernelEPK6__halfPS2_m_param_2
)
{
	.reg .pred 	%p<2>;
	.reg .b16 	%rs<2>;
	.reg .b32 	%r<5>;
	.reg .b64 	%rd<10>;

	ld.param.u64 	%rd2, [_ZN8pygpukit3ops2nn15copy_f16_kernelEPK6__halfPS2_m_param_0];
	ld.param.u64 	%rd3, [_ZN8pygpukit3ops2nn15copy_f16_kernelEPK6__halfPS2_m_param_1];
	ld.param.u64 	%rd4, [_ZN8pygpukit3ops2nn15copy_f16_kernelEPK6__halfPS2_m_param_2];
	mov.u32 	%r1, %ctaid.x;
	mov.u32 	%r2, %ntid.x;
	mov.u32 	%r3, %tid.x;
	mad.lo.s32 	%r4, %r1, %r2, %r3;
	cvt.u64.u32 	%rd1, %r4;
	setp.le.u64 	%p1, %rd4, %rd1;
	@%p1 bra 	$L__BB30_2;
	cvta.to.global.u64 	%rd5, %rd2;
	cvta.to.global.u64 	%rd6, %rd3;
	shl.b64 	%rd7, %rd1, 1;
	add.s64 	%rd8, %rd6, %rd7;
	add.s64 	%rd9, %rd5, %rd7;
	ld.global.nc.u16 	%rs1, [%rd9];
	st.global.u16 	[%rd8], %rs1;
$L__BB30_2:
	ret;

}
	// .globl	_ZN8pygpukit3ops2nn16copy_bf16_kernelEPK13__nv_bfloat16PS2_m
.visible .entry _ZN8pygpukit3ops2nn16copy_bf16_kernelEPK13__nv_bfloat16PS2_m(
	.param .u64 .ptr .align 1 _ZN8pygpukit3ops2nn16copy_bf16_kernelEPK13__nv_bfloat16PS2_m_param_0,
	.param .u64 .ptr .align 1 _ZN8pygpukit3ops2nn16copy_bf16_kernelEPK13__nv_bfloat16PS2_m_param_1,
	.param .u64 _ZN8pygpukit3ops2nn16copy_bf16_kernelEPK13__nv_bfloat16PS2_m_param_2
)
{
	.reg .pred 	%p<2>;
	.reg .b16 	%rs<2>;
	.reg .b32 	%r<5>;
	.reg .b64 	%rd<10>;

	ld.param.u64 	%rd2, [_ZN8pygpukit3ops2nn16copy_bf16_kernelEPK13__nv_bfloat16PS2_m_param_0];
	ld.param.u64 	%rd3, [_ZN8pygpukit3ops2nn16copy_bf16_kernelEPK13__nv_bfloat16PS2_m_param_1];
	ld.param.u64 	%rd4, [_ZN8pygpukit3ops2nn16copy_bf16_kernelEPK13__nv_bfloat16PS2_m_param_2];
	mov.u32 	%r1, %ctaid.x;
	mov.u32 	%r2, %ntid.x;
	mov.u32 	%r3, %tid.x;
	mad.lo.s32 	%r4, %r1, %r2, %r3;
	cvt.u64.u32 	%rd1, %r4;
	setp.le.u64 	%p1, %rd4, %rd1;
	@%p1 bra 	$L__BB31_2;
	cvta.to.global.u64 	%rd5, %rd2;
	cvta.to.global.u64 	%rd6, %rd3;
	shl.b64 	%rd7, %rd1, 1;
	add.s64 	%rd8, %rd6, %rd7;
	add.s64 	%rd9, %rd5, %rd7;
	ld.global.nc.u16 	%rs1, [%rd9];
	st.global.u16 	[%rd8], %rs1;
$L__BB31_2:
	ret;

}
	// .globl	_ZN8pygpukit3ops2nn15rope_f32_kernelEPfS2_PKfS4_iiii
.visible .entry _ZN8pygpukit3ops2nn15rope_f32_kernelEPfS2_PKfS4_iiii(
	.param .u64 .ptr .align 1 _ZN8pygpukit3ops2nn15rope_f32_kernelEPfS2_PKfS4_iiii_param_0,
	.param .u64 .ptr .align 1 _ZN8pygpukit3ops2nn15rope_f32_kernelEPfS2_PKfS4_iiii_param_1,
	.param .u64 .ptr .align 1 _ZN8pygpukit3ops2nn15rope_f32_kernelEPfS2_PKfS4_iiii_param_2,
	.param .u64 .ptr .align 1 _ZN8pygpukit3ops2nn15rope_f32_kernelEPfS2_PKfS4_iiii_param_3,
	.param .u32 _ZN8pygpukit3ops2nn15rope_f32_kernelEPfS2_PKfS4_iiii_param_4,
	.param .u32 _ZN8pygpukit3ops2nn15rope_f32_kernelEPfS2_PKfS4_iiii_param_5,
	.param .u32 _ZN8pygpukit3ops2nn15rope_f32_kernelEPfS2_PKfS4_iiii_param_6,
	.param .u32 _ZN8pygpukit3ops2nn15rope_f32_kernelEPfS2_PKfS4_iiii_param_7
)
{
	.reg .pred 	%p<3>;
	.reg .b32 	%r<28>;
	.reg .b32 	%f<19>;
	.reg .b64 	%rd<23>;

	ld.param.u64 	%rd3, [_ZN8pygpukit3ops2nn15rope_f32_kernelEPfS2_PKfS4_iiii_param_0];
	ld.param.u64 	%rd4, [_ZN8pygpukit3ops2nn15rope_f32_kernelEPfS2_PKfS4_iiii_param_1];
	ld.param.u64 	%rd5, [_ZN8pygpukit3ops2nn15rope_f32_kernelEPfS2_PKfS4_iiii_param_2];
	ld.param.u64 	%rd6, [_ZN8pygpukit3ops2nn15rope_f32_kernelEPfS2_PKfS4_iiii_param_3];
	ld.param.u32 	%r7, [_ZN8pygpukit3ops2nn15rope_f32_kernelEPfS2_PKfS4_iiii_param_4];
	ld.param.u32 	%r4, [_ZN8pygpukit3ops2nn15rope_f32_kernelEPfS2_PKfS4_iiii_param_5];
	ld.param.u32 	%r5, [_ZN8pygpukit3ops2nn15rope_f32_kernelEPfS2_PKfS4_iiii_param_6];
	ld.param.u32 	%r6, [_ZN8pygpukit3ops2nn15rope_f32_kernelEPfS2_PKfS4_iiii_param_7];
	cvta.to.global.u64 	%rd1, %rd6;
	cvta.to.global.u64 	%rd2, %rd5;
	shr.u32 	%r8, %r6, 31;
	add.s32 	%r9, %r6, %r8;
	shr.s32 	%r1, %r9, 1;
	mov.u32 	%r10, %ctaid.x;
	mov.u32 	%r11, %ntid.x;
	mov.u32 	%r12, %tid.x;
	mad.lo.s32 	%r2, %r10, %r11, %r12;
	mul.lo.s32 	%r13, %r4, %r7;
	mul.lo.s32 	%r14, %r13, %r1;
	mul.lo.s32 	%r3, %r5, %r7;
	setp.ge.s32 	%p1, %r2, %r14;
	@%p1 bra 	$L__BB32_2;
	cvta.to.global.u64 	%rd7, %rd3;
	div.s32 	%r15, %r2, %r1;
	mul.lo.s32 	%r16, %r15, %r1;
	sub.s32 	%r17, %r2, %r16;
	div.s32 	%r18, %r15, %r4;
	mad.lo.s32 	%r19, %r15, %r6, %r17;
	mul.wide.s32 	%rd8, %r19, 4;
	add.s64 	%rd9, %rd7, %rd8;
	ld.global.f32 	%f1, [%rd9];
	mul.wide.s32 	%rd10, %r1, 4;
	add.s64 	%rd11, %rd9, %rd10;
	ld.global.f32 	%f2, [%rd11];
	mad.lo.s32 	%r20, %r18, %r6, %r17;
	mul.wide.s32 	%rd12, %r20, 4;
	add.s64 	%rd13, %rd2, %rd12;
	ld.global.nc.f32 	%f3, [%rd13];
	add.s64 	%rd14, %rd1, %rd12;
	ld.global.nc.f32 	%f4, [%rd14];
	mul.f32 	%f5, %f1, %f3;
	mul.f32 	%f6, %f2, %f4;
	sub.f32 	%f7, %f5, %f6;
	st.global.f32 	[%rd9], %f7;
	mul.f32 	%f8, %f1, %f4;
	fma.rn.f32 	%f9, %f2, %f3, %f8;
	st.global.f32 	[%rd11], %f9;
$L__BB32_2:
	mul.lo.s32 	%r21, %r3, %r1;
	setp.ge.s32 	%p2, %r2, %r21;
	@%p2 bra 	$L__BB32_4;
	div.s32 	%r22, %r2, %r1;
	mul.lo.s32 	%r23, %r22, %r1;
	sub.s32 	%r24, %r2, %r23;
	div.s32 	%r25, %r22, %r5;
	mad.lo.s32 	%r26, %r22, %r6, %r24;
	cvta.to.global.u64 	%rd15, %rd4;
	mul.wide.s32 	%rd16, %r26, 4;
	add.s64 	%rd17, %rd15, %rd16;
	ld.global.f32 	%f10, [%rd17];
	mul.wide.s32 	%rd18, %r1, 4;
	add.s64 	%rd19, %rd17, %rd18;
	ld.global.f32 	%f11, [%rd19];
	mad.lo.s32 	%r27, %r25, %r6, %r24;
	mul.wide.s32 	%rd20, %r27, 4;
	add.s64 	%rd21, %rd2, %rd20;
	ld.global.nc.f32 	%f12, [%rd21];
	add.s64 	%rd22, %rd1, %rd20;
	ld.global.nc.f32 	%f13, [%rd22];
	mul.f32 	%f14, %f10, %f12;
	mul.f32 	%f15, %f11, %f13;
	sub.f32 	%f16, %f14, %f15;
	st.global.f32 	[%rd17], %f16;
	mul.f32 	%f17, %f10, %f13;
	fma.rn.f32 	%f18, %f11, %f12, %f17;
	st.global.f32 	[%rd19], %f18;
$L__BB32_4:
	ret;

}
	// .globl	_ZN8pygpukit3ops2nn15silu_f32_kernelEPKfPfm
.visible .entry _ZN8pygpukit3ops2nn15silu_f32_kernelEPKfPfm(
	.param .u64 .ptr .align 1 _ZN8pygpukit3ops2nn15silu_f32_kernelEPKfPfm_param_0,
	.param .u64 .ptr .align 1 _ZN8pygpukit3ops2nn15silu_f32_kernelEPKfPfm_param_1,
	.param .u64 _ZN8pygpukit3ops2nn15silu_f32_kernelEPKfPfm_param_2
)
{
	.reg .pred 	%p<2>;
	.reg .b32 	%r<7>;
	.reg .b32 	%f<15>;
	.reg .b64 	%rd<10>;

	ld.param.u64 	%rd2, [_ZN8pygpukit3ops2nn15silu_f32_kernelEPKfPfm_param_0];
	ld.param.u64 	%rd3, [_ZN8pygpukit3ops2nn15silu_f32_kernelEPKfPfm_param_1];
	ld.param.u64 	%rd4, [_ZN8pygpukit3ops2nn15silu_f32_kernelEPKfPfm_param_2];
	mov.u32 	%r1, %ctaid.x;
	mov.u32 	%r2, %ntid.x;
	mov.u32 	%r3, %tid.x;
	mad.lo.s32 	%r4, %r1, %r2, %r3;
	cvt.u64.u32 	%rd1, %r4;
	setp.le.u64 	%p1, %rd4, %rd1;
	@%p1 bra 	$L__BB33_2;
	cvta.to.global.u64 	%rd5, %rd2;
	cvta.to.global.u64 	%rd6, %rd3;
	shl.b64 	%rd7, %rd1, 2;
	add.s64 	%rd8, %rd5, %rd7;
	ld.global.nc.f32 	%f1, [%rd8];
	fma.rn.f32 	%f2, %f1, 0fBBBB989D, 0f3F000000;
	cvt.sat.f32.f32 	%f3, %f2;
	mov.f32 	%f4, 0f4B400001;
	mov.f32 	%f5, 0f437C0000;
	fma.rm.f32 	%f6, %f3, %f5, %f4;
	add.f32 	%f7, %f6, 0fCB40007F;
	neg.f32 	%f8, %f7;
	fma.rn.f32 	%f9, %f1, 0fBFB8AA3B, %f8;
	fma.rn.f32 	%f10, %f1, 0fB2A57060, %f9;
	mov.b32 	%r5, %f6;
	shl.b32 	%r6, %r5, 23;
	mov.b32 	%f11, %r6;
	ex2.approx.ftz.f32 	%f12, %f10;
	fma.rn.f32 	%f13, %f12, %f11, 0f3F800000;
	div.rn.f32 	%f14, %f1, %f13;
	add.s64 	%rd9, %rd6, %rd7;
	st.global.f32 	[%rd9], %f14;
$L__BB33_2:
	ret;

}
	// .globl	_ZN8pygpukit3ops2nn15silu_f64_kernelEPKdPdm
.visible .entry _ZN8pygpukit3ops2nn15silu_f64_kernelEPKdPdm(
	.param .u64 .ptr .align 1 _ZN8pygpukit3ops2nn15silu_f64_kernelEPKdPdm_param_0,
	.param .u64 .ptr .align 1 _ZN8pygpukit3ops2nn15silu_f64_kernelEPKdPdm_param_1,
	.param .u64 _ZN8pygpukit3ops2nn15silu_f64_kernelEPKdPdm_param_2
)
{
	.reg .pred 	%p<5>;
	.reg .b32 	%r<20>;
	.reg .b32 	%f<3>;
	.reg .b64 	%rd<11>;
	.reg .b64 	%fd<30>;

	ld.param.u64 	%rd2, [_ZN8pygpukit3ops2nn15silu_f64_kernelEPKdPdm_param_0];
	ld.param.u64 	%rd3, [_ZN8pygpukit3ops2nn15silu_f64_kernelEPKdPdm_param_1];
	ld.param.u64 	%rd4, [_ZN8pygpukit3ops2nn15silu_f64_kernelEPKdPdm_param_2];
	mov.u32 	%r4, %ctaid.x;
	mov.u32 	%r5, %ntid.x;
	mov.u32 	%r6, %tid.x;
	mad.lo.s32 	%r7, %r4, %r5, %r6;
	cvt.u64.u32 	%rd1, %r7;
	setp.le.u64 	%p1, %rd4, %rd1;
	@%p1 bra 	$L__BB34_5;
	cvta.to.global.u64 	%rd5, %rd2;
	shl.b64 	%rd6, %rd1, 3;
	add.s64 	%rd7, %rd5, %rd6;
	ld.global.nc.f64 	%fd1, [%rd7];
	neg.f64 	%fd6, %fd1;
	fma.rn.f64 	%fd7, %fd1, 0dBFF71547652B82FE, 0d4338000000000000;
	{
	.reg .b32 %temp; 
	mov.b64 	{%r1, %temp}, %fd7;
	}
	mov.f64 	%fd8, 0dC338000000000000;
	add.rn.f64 	%fd9, %fd7, %fd8;
	fma.rn.f64 	%fd10, %fd9, 0dBFE62E42FEFA39EF, %fd6;
	fma.rn.f64 	%fd11, %fd9, 0dBC7ABC9E3B39803F, %fd10;
	fma.rn.f64 	%fd12, %fd11, 0d3E5ADE1569CE2BDF, 0d3E928AF3FCA213EA;
	fma.rn.f64 	%fd13, %fd12, %fd11, 0d3EC71DEE62401315;
	fma.rn.f64 	%fd14, %fd13, %fd11, 0d3EFA01997C89EB71;
	fma.rn.f64 	%fd15, %fd14, %fd11, 0d3F2A01A014761F65;
	fma.rn.f64 	%fd16, %fd15, %fd11, 0d3F56C16C1852B7AF;
	fma.rn.f64 	%fd17, %fd16, %fd11, 0d3F81111111122322;
	fma.rn.f64 	%fd18, %fd17, %fd11, 0d3FA55555555502A1;
	fma.rn.f64 	%fd19, %fd18, %fd11, 0d3FC5555555555511;
	fma.rn.f64 	%fd20, %fd19, %fd11, 0d3FE000000000000B;
	fma.rn.f64 	%fd21, %fd20, %fd11, 0d3FF0000000000000;
	fma.rn.f64 	%fd22, %fd21, %fd11, 0d3FF0000000000000;
	{
	.reg .b32 %temp; 
	mov.b64 	{%r2, %temp}, %fd22;
	}
	{
	.reg .b32 %temp; 
	mov.b64 	{%temp, %r3}, %fd22;
	}
	shl.b32 	%r8, %r1, 20;
	add.s32 	%r9, %r8, %r3;
	mov.b64 	%fd29, {%r2, %r9};
	{
	.reg .b32 %temp; 
	mov.b64 	{%temp, %r10}, %fd6;
	}
	mov.b32 	%f2, %r10;
	abs.f32 	%f1, %f2;
	setp.lt.f32 	%p2, %f1, 0f4086232B;
	@%p2 bra 	$L__BB34_4;
	setp.gt.f64 	%p3, %fd1, 0d0000000000000000;
	mov.f64 	%fd23, 0d7FF0000000000000;
	sub.f64 	%fd24, %fd23, %fd1;
	selp.f64 	%fd29, 0d0000000000000000, %fd24, %p3;
	setp.geu.f32 	%p4, %f1, 0f40874800;
	@%p4 bra 	$L__BB34_4;
	shr.u32 	%r11, %r1, 31;
	add.s32 	%r12, %r1, %r11;
	shr.s32 	%r13, %r12, 1;
	shl.b32 	%r14, %r13, 20;
	add.s32 	%r15, %r3, %r14;
	mov.b64 	%fd25, {%r2, %r15};
	sub.s32 	%r16, %r1, %r13;
	shl.b32 	%r17, %r16, 20;
	add.s32 	%r18, %r17, 1072693248;
	mov.b32 	%r19, 0;
	mov.b64 	%fd26, {%r19, %r18};
	mul.f64 	%fd29, %fd26, %fd25;
$L__BB34_4:
	add.f64 	%fd27, %fd29, 0d3FF0000000000000;
	div.rn.f64 	%fd28, %fd1, %fd27;
	cvta.to.global.u64 	%rd8, %rd3;
	add.s64 	%rd10, %rd8, %rd6;
	st.global.f64 	[%rd10], %fd28;
$L__BB34_5:
	ret;

}
	// .globl	_ZN8pygpukit3ops2nn15silu_f16_kernelEPK6__halfPS2_m
.visible .entry _ZN8pygpukit3ops2nn15silu_f16_kernelEPK6__halfPS2_m(
	.param .u64 .ptr .align 1 _ZN8pygpukit3ops2nn15silu_f16_kernelEPK6__halfPS2_m_param_0,
	.param .u64 .ptr .align 1 _ZN8pygpukit3ops2nn15silu_f16_kernelEPK6__halfPS2_m_param_1,
	.param .u64 _ZN8pygpukit3ops2nn15silu_f16_kernelEPK6__halfPS2_m_param_2
)
{
	.reg .pred 	%p<2>;
	.reg .b16 	%rs<3>;
	.reg .b32 	%r<7>;
	.reg .b32 	%f<15>;
	.reg .b64 	%rd<10>;

	ld.param.u64 	%rd2, [_ZN8pygpukit3ops2nn15silu_f16_kernelEPK6__halfPS2_m_param_0];
	ld.param.u64 	%rd3, [_ZN8pygpukit3ops2nn15silu_f16_kernelEPK6__halfPS2_m_param_1];
	ld.param.u64 	%rd4, [_ZN8pygpukit3ops2nn15silu_f16_kernelEPK6__halfPS2_m_param_2];
	mov.u32 	%r1, %ctaid.x;
	mov.u32 	%r2, %ntid.x;
	mov.u32 	%r3, %tid.x;
	mad.lo.s32 	%r4, %r1, %r2, %r3;
	cvt.u64.u32 	%rd1, %r4;
	setp.le.u64 	%p1, %rd4, %rd1;
	@%p1 bra 	$L__BB35_2;
	cvta.to.global.u64 	%rd5, %rd2;
	cvta.to.global.u64 	%rd6, %rd3;
	shl.b64 	%rd7, %rd1, 1;
	add.s64 	%rd8, %rd5, %rd7;
	ld.global.nc.u16 	%rs1, [%rd8];
	// begin inline asm
	{  cvt.f32.f16 %f1, %rs1;}

	// end inline asm
	fma.rn.f32 	%f3, %f1, 0fBBBB989D, 0f3F000000;
	cvt.sat.f32.f32 	%f4, %f3;
	mov.f32 	%f5, 0f4B400001;
	mov.f32 	%f6, 0f437C0000;
	fma.rm.f32 	%f7, %f4, %f6, %f5;
	add.f32 	%f8, %f7, 0fCB40007F;
	neg.f32 	%f9, %f8;
	fma.rn.f32 	%f10, %f1, 0fBFB8AA3B, %f9;
	fma.rn.f32 	%f11, %f1, 0fB2A57060, %f10;
	mov.b32 	%r5, %f7;
	shl.b32 	%r6, %r5, 23;
	mov.b32 	%f12, %r6;
	ex2.approx.ftz.f32 	%f13, %f11;
	fma.rn.f32 	%f14, %f13, %f12, 0f3F800000;
	div.rn.f32 	%f2, %f1, %f14;
	// begin inline asm
	{  cvt.rn.f16.f32 %rs2, %f2;}

	// end inline asm
	add.s64 	%rd9, %rd6, %rd7;
	st.global.u16 	[%rd9], %rs2;
$L__BB35_2:
	ret;

}
	// .globl	_ZN8pygpukit3ops2nn16silu_bf16_kernelEPK13__nv_bfloat16PS2_m
.visible .entry _ZN8pygpukit3ops2nn16silu_bf16_kernelEPK13__nv_bfloat16PS2_m(
	.param .u64 .ptr .align 1 _ZN8pygpukit3ops2nn16silu_bf16_kernelEPK13__nv_bfloat16PS2_m_param_0,
	.param .u64 .ptr .align 1 _ZN8pygpukit3ops2nn16silu_bf16_kernelEPK13__nv_bfloat16PS2_m_param_1,
	.param .u64 _ZN8pygpukit3ops2nn16silu_bf16_kernelEPK13__nv_bfloat16PS2_m_param_2
)
{
	.reg .pred 	%p<2>;
	.reg .b16 	%rs<3>;
	.reg .b32 	%r<7>;
	.reg .b32 	%f<15>;
	.reg .b64 	%rd<10>;

	ld.param.u64 	%rd2, [_ZN8pygpukit3ops2nn16silu_bf16_kernelEPK13__nv_bfloat16PS2_m_param_0];
	ld.param.u64 	%rd3, [_ZN8pygpukit3ops2nn16silu_bf16_kernelEPK13__nv_bfloat16PS2_m_param_1];
	ld.param.u64 	%rd4, [_ZN8pygpukit3ops2nn16silu_bf16_kernelEPK13__nv_bfloat16PS2_m_param_2];
	mov.u32 	%r1, %ctaid.x;
	mov.u32 	%r2, %ntid.x;
	mov.u32 	%r3, %tid.x;
	mad.lo.s32 	%r4, %r1, %r2, %r3;
	cvt.u64.u32 	%rd1, %r4;
	setp.le.u64 	%p1, %rd4, %rd1;
	@%p1 bra 	$L__BB36_2;
	cvta.to.global.u64 	%rd5, %rd2;
	cvta.to.global.u64 	%rd6, %rd3;
	shl.b64 	%rd7, %rd1, 1;
	add.s64 	%rd8, %rd5, %rd7;
	ld.global.nc.u16 	%rs1, [%rd8];
	// begin inline asm
	{ cvt.f32.bf16 %f1, %rs1;}

	// end inline asm
	fma.rn.f32 	%f3, %f1, 0fBBBB989D, 0f3F000000;
	cvt.sat.f32.f32 	%f4, %f3;
	mov.f32 	%f5, 0f4B400001;
	mov.f32 	%f6, 0f437C0000;
	fma.rm.f32 	%f7, %f4, %f6, %f5;
	add.f32 	%f8, %f7, 0fCB40007F;
	neg.f32 	%f9, %f8;
	fma.rn.f32 	%f10, %f1, 0fBFB8AA3B, %f9;
	fma.rn.f32 	%f11, %f1, 0fB2A57060, %f10;
	mov.b32 	%r5, %f7;
	shl.b32 	%r6, %r5, 23;
	mov.b32 	%f12, %r6;
	ex2.approx.ftz.f32 	%f13, %f11;
	fma.rn.f32 	%f14, %f13, %f12, 0f3F800000;
	div.rn.f32 	%f2, %f1, %f14;
	// begin inline asm
	{  cvt.rn.bf16.f32 %rs2, %f2;}

	// end inline asm
	add.s64 	%rd9, %rd6, %rd7;
	st.global.u16 	[%rd9], %rs2;
$L__BB36_2:
	ret;

}
	// .globl	_ZN8pygpukit3ops2nn22sdpa_causal_f32_kernelEPKfS3_S3_Pfiiiifi
.visible .entry _ZN8pygpukit3ops2nn22sdpa_causal_f32_kernelEPKfS3_S3_Pfiiiifi(
	.param .u64 .ptr .align 1 _ZN8pygpukit3ops2nn22sdpa_causal_f32_kernelEPKfS3_S3_Pfiiiifi_param_0,
	.param .u64 .ptr .align 1 _ZN8pygpukit3ops2nn22sdpa_causal_f32_kernelEPKfS3_S3_Pfiiiifi_param_1,
	.param .u64 .ptr .align 1 _ZN8pygpukit3ops2nn22sdpa_causal_f32_kernelEPKfS3_S3_Pfiiiifi_param_2,
	.param .u64 .ptr .align 1 _ZN8pygpukit3ops2nn22sdpa_causal_f32_kernelEPKfS3_S3_Pfiiiifi_param_3,
	.param .u32 _ZN8pygpukit3ops2nn22sdpa_causal_f32_kernelEPKfS3_S3_Pfiiiifi_param_4,
	.param .u32 _ZN8pygpukit3ops2nn22sdpa_causal_f32_kernelEPKfS3_S3_Pfiiiifi_param_5,
	.param .u32 _ZN8pygpukit3ops2nn22sdpa_causal_f32_kernelEPKfS3_S3_Pfiiiifi_param_6,
	.param .u32 _ZN8pygpukit3ops2nn22sdpa_causal_f32_kernelEPKfS3_S3_Pfiiiifi_param_7,
	.param .f32 _ZN8pygpukit3ops2nn22sdpa_causal_f32_kernelEPKfS3_S3_Pfiiiifi_param_8,
	.param .u32 _ZN8pygpukit3ops2nn22sdpa_causal_f32_kernelEPKfS3_S3_Pfiiiifi_param_9
)
{
	.reg .pred 	%p<67>;
	.reg .b32 	%r<212>;
	.reg .b32 	%f<227>;
	.reg .b64 	%rd<113>;
	// demoted variable
	.shared .align 4 .b8 _ZZN8pygpukit3ops2nn22sdpa_causal_f32_kernelEPKfS3_S3_PfiiiifiE10shared_max[128];
	// demoted variable
	.shared .align 4 .f32 _ZZN8pygpukit3ops2nn22sdpa_causal_f32_kernelEPKfS3_S3_PfiiiifiE7row_max;
	// demoted variable
	.shared .align 4 .b8 _ZZN8pygpukit3ops2nn22sdpa_causal_f32_kernelEPKfS3_S3_PfiiiifiE10shared_sum[128];
	// demoted variable
	.shared .align 4 .f32 _ZZN8pygpukit3ops2nn22sdpa_causal_f32_kernelEPKfS3_S3_PfiiiifiE7row_sum;
	ld.param.u64 	%rd7, [_ZN8pygpukit3ops2nn22sdpa_causal_f32_kernelEPKfS3_S3_Pfiiiifi_param_0];
	ld.param.u64 	%rd8, [_ZN8pygpukit3ops2nn22sdpa_causal_f32_kernelEPKfS3_S3_Pfiiiifi_param_1];
	ld.param.u64 	%rd9, [_ZN8pygpukit3ops2nn22sdpa_causal_f32_kernelEPKfS3_S3_Pfiiiifi_param_2];
	ld.param.u64 	%rd10, [_ZN8pygpukit3ops2nn22sdpa_causal_f32_kernelEPKfS3_S3_Pfiiiifi_param_3];
	ld.param.u32 	%r82, [_ZN8pygpukit3ops2nn22sdpa_causal_f32_kernelEPKfS3_S3_Pfiiiifi_param_4];
	ld.param.u32 	%r78, [_ZN8pygpukit3ops2nn22sdpa_causal_f32_kernelEPKfS3_S3_Pfiiiifi_param_5];
	ld.param.u32 	%r79, [_ZN8pygpukit3ops2nn22sdpa_causal_f32_kernelEPKfS3_S3_Pfiiiifi_param_6];
	ld.param.u32 	%r80, [_ZN8pygpukit3ops2nn22sdpa_causal_f32_kernelEPKfS3_S3_Pfiiiifi_param_7];
	ld.param.f32 	%f47, [_ZN8pygpukit3ops2nn22sdpa_causal_f32_kernelEPKfS3_S3_Pfiiiifi_param_8];
	ld.param.u32 	%r81, [_ZN8pygpukit3ops2nn22sdpa_causal_f32_kernelEPKfS3_S3_Pfiiiifi_param_9];
	cvta.to.global.u64 	%rd1, %rd8;
	cvta.to.global.u64 	%rd2, %rd7;
	cvta.to.global.u64 	%rd3, %rd9;
	cvta.to.global.u64 	%rd4, %rd10;
	mov.u32 	%r1, %ctaid.x;
	mov.u32 	%r2, %ctaid.y;
	setp.ge.s32 	%p2, %r1, %r82;
	setp.ge.s32 	%p3, %r2, %r78;
	or.pred  	%p4, %p2, %p3;
	@%p4 bra 	$L__BB37_57;
	mul.lo.s32 	%r83, %r78, %r1;
	mul.lo.s32 	%r84, %r83, %r80;
	cvt.s64.s32 	%rd11, %r84;
	mul.lo.s32 	%r85, %r80, %r2;
	cvt.s64.s32 	%rd12, %r85;
	add.s64 	%rd5, %rd11, %rd12;
	mul.lo.s32 	%r86, %r79, %r1;
	mul.lo.s32 	%r87, %r86, %r80;
	cvt.s64.s32 	%rd6, %r87;
	add.s32 	%r3, %r81, %r2;
	mov.u32 	%r197, %tid.x;
	setp.ge.s32 	%p5, %r197, %r79;
	mov.f32 	%f213, 0fFF800000;
	@%p5 bra 	$L__BB37_5;
	setp.gt.s32 	%p6, %r80, 0;
	mov.u32 	%r5, %ntid.x;
	@%p6 bra 	$L__BB37_27;
	mul.f32 	%f1, %f47, 0f00000000;
	mov.f32 	%f213, 0fFF800000;
	mov.u32 	%r89, _ZN8pygpukit3ops2nn6sharedE;
	mov.u32 	%r194, %r197;
$L__BB37_4:
	setp.lt.s32 	%p7, %r3, %r194;
	selp.f32 	%f50, 0fFF800000, %f1, %p7;
	shl.b32 	%r88, %r194, 2;
	add.s32 	%r90, %r89, %r88;
	st.shared.f32 	[%r90], %f50;
	setp.gt.f32 	%p8, %f50, %f213;
	selp.f32 	%f213, %f50, %f213, %p8;
	add.s32 	%r194, %r194, %r5;
	setp.lt.s32 	%p9, %r194, %r79;
	@%p9 bra 	$L__BB37_4;
$L__BB37_5:
	mov.b32 	%r100, %f213;
	shfl.sync.down.b32	%r101|%p20, %r100, 16, 31, -1;
	mov.b32 	%f99, %r101;
	max.f32 	%f100, %f213, %f99;
	mov.b32 	%r102, %f100;
	shfl.sync.down.b32	%r103|%p21, %r102, 8, 31, -1;
	mov.b32 	%f101, %r103;
	max.f32 	%f102, %f100, %f101;
	mov.b32 	%r104, %f102;
	shfl.sync.down.b32	%r105|%p22, %r104, 4, 31, -1;
	mov.b32 	%f103, %r105;
	max.f32 	%f104, %f102, %f103;
	mov.b32 	%r106, %f104;
	shfl.sync.down.b32	%r107|%p23, %r106, 2, 31, -1;
	mov.b32 	%f105, %r107;
	max.f32 	%f106, %f104, %f105;
	mov.b32 	%r108, %f106;
	shfl.sync.down.b32	%r109|%p24, %r108, 1, 31, -1;
	mov.b32 	%f107, %r109;
	max.f32 	%f21, %f106, %f107;
	and.b32  	%r24, %r197, 31;
	shr.u32 	%r25, %r197, 5;
	setp.ne.s32 	%p25, %r24, 0;
	@%p25 bra 	$L__BB37_7;
	shl.b32 	%r110, %r25, 2;
	mov.u32 	%r111, _ZZN8pygpukit3ops2nn22sdpa_causal_f32_kernelEPKfS3_S3_PfiiiifiE10shared_max;
	add.s32 	%r112, %r111, %r110;
	st.shared.f32 	[%r112], %f21;
$L__BB37_7:
	bar.sync 	0;
	setp.gt.u32 	%p27, %r197, 31;
	mov.pred 	%p66, 0;
	@%p27 bra 	$L__BB37_12;
	mov.u32 	%r113, %ntid.x;
	add.s32 	%r114, %r113, 31;
	shr.u32 	%r115, %r114, 5;
	setp.ge.u32 	%p28, %r197, %r115;
	mov.f32 	%f214, 0fFF800000;
	@%p28 bra 	$L__BB37_10;
	shl.b32 	%r116, %r197, 2;
	mov.u32 	%r117, _ZZN8pygpukit3ops2nn22sdpa_causal_f32_kernelEPKfS3_S3_PfiiiifiE10shared_max;
	add.s32 	%r118, %r117, %r116;
	ld.shared.f32 	%f214, [%r118];
$L__BB37_10:
	mov.b32 	%r119, %f214;
	shfl.sync.down.b32	%r120|%p30, %r119, 16, 31, -1;
	mov.b32 	%f109, %r120;
	max.f32 	%f110, %f214, %f109;
	mov.b32 	%r121, %f110;
	shfl.sync.down.b32	%r122|%p31, %r121, 8, 31, -1;
	mov.b32 	%f111, %r122;
	max.f32 	%f112, %f110, %f111;
	mov.b32 	%r123, %f112;
	shfl.sync.down.b32	%r124|%p32, %r123, 4, 31, -1;
	mov.b32 	%f113, %r124;
	max.f32 	%f114, %f112, %f113;
	mov.b32 	%r125, %f114;
	shfl.sync.down.b32	%r126|%p33, %r125, 2, 31, -1;
	mov.b32 	%f115, %r126;
	max.f32 	%f116, %f114, %f115;
	mov.b32 	%r127, %f116;
	shfl.sync.down.b32	%r128|%p34, %r127, 1, 31, -1;
	mov.b32 	%f117, %r128;
	max.f32 	%f24, %f116, %f117;
	setp.ne.s32 	%p35, %r197, 0;
	@%p35 bra 	$L__BB37_12;
	st.shared.f32 	[_ZZN8pygpukit3ops2nn22sdpa_causal_f32_kernelEPKfS3_S3_PfiiiifiE7row_max], %f24;
	mov.pred 	%p66, -1;
$L__BB37_12:
	setp.ge.s32 	%p37, %r197, %r79;
	bar.sync 	0;
	mov.f32 	%f216, 0f00000000;
	@%p37 bra 	$L__BB37_15;
	ld.shared.f32 	%f25, [_ZZN8pygpukit3ops2nn22sdpa_causal_f32_kernelEPKfS3_S3_PfiiiifiE7row_max];
	mov.f32 	%f216, 0f00000000;
	mov.u32 	%r26, %ntid.x;
	mov.u32 	%r130, _ZN8pygpukit3ops2nn6sharedE;
	mov.u32 	%r195, %r197;
$L__BB37_14:
	shl.b32 	%r129, %r195, 2;
	add.s32 	%r131, %r130, %r129;
	ld.shared.f32 	%f120, [%r131];
	sub.f32 	%f121, %f120, %f25;
	fma.rn.f32 	%f122, %f121, 0f3BBB989D, 0f3F000000;
	cvt.sat.f32.f32 	%f123, %f122;
	mov.f32 	%f124, 0f4B400001;
	mov.f32 	%f125, 0f437C0000;
	fma.rm.f32 	%f126, %f123, %f125, %f124;
	add.f32 	%f127, %f126, 0fCB40007F;
	neg.f32 	%f128, %f127;
	fma.rn.f32 	%f129, %f121, 0f3FB8AA3B, %f128;
	fma.rn.f32 	%f130, %f121, 0f32A57060, %f129;
	mov.b32 	%r132, %f126;
	shl.b32 	%r133, %r132, 23;
	mov.b32 	%f131, %r133;
	ex2.approx.ftz.f32 	%f132, %f130;
	mul.f32 	%f133, %f132, %f131;
	st.shared.f32 	[%r131], %f133;
	add.f32 	%f216, %f216, %f133;
	add.s32 	%r195, %r195, %r26;
	setp.lt.s32 	%p38, %r195, %r79;
	@%p38 bra 	$L__BB37_14;
$L__BB37_15:
	setp.ne.s32 	%p39, %r24, 0;
	mov.b32 	%r134, %f216;
	shfl.sync.down.b32	%r135|%p40, %r134, 16, 31, -1;
	mov.b32 	%f134, %r135;
	add.f32 	%f135, %f216, %f134;
	mov.b32 	%r136, %f135;
	shfl.sync.down.b32	%r137|%p41, %r136, 8, 31, -1;
	mov.b32 	%f136, %r137;
	add.f32 	%f137, %f135, %f136;
	mov.b32 	%r138, %f137;
	shfl.sync.down.b32	%r139|%p42, %r138, 4, 31, -1;
	mov.b32 	%f138, %r139;
	add.f32 	%f139, %f137, %f138;
	mov.b32 	%r140, %f139;
	shfl.sync.down.b32	%r141|%p43, %r140, 2, 31, -1;
	mov.b32 	%f140, %r141;
	add.f32 	%f141, %f139, %f140;
	mov.b32 	%r142, %f141;
	shfl.sync.down.b32	%r143|%p44, %r142, 1, 31, -1;
	mov.b32 	%f142, %r143;
	add.f32 	%f218, %f141, %f142;
	@%p39 bra 	$L__BB37_17;
	shl.b32 	%r144, %r25, 2;
	mov.u32 	%r145, _ZZN8pygpukit3ops2nn22sdpa_causal_f32_kernelEPKfS3_S3_PfiiiifiE10shared_sum;
	add.s32 	%r146, %r145, %r144;
	st.shared.f32 	[%r146], %f218;
$L__BB37_17:
	setp.gt.u32 	%p45, %r197, 31;
	bar.sync 	0;
	@%p45 bra 	$L__BB37_21;
	mov.u32 	%r147, %ntid.x;
	add.s32 	%r148, %r147, 31;
	shr.u32 	%r149, %r148, 5;
	setp.ge.u32 	%p46, %r197, %r149;
	mov.f32 	%f217, 0f00000000;
	@%p46 bra 	$L__BB37_20;
	shl.b32 	%r150, %r197, 2;
	mov.u32 	%r151, _ZZN8pygpukit3ops2nn22sdpa_causal_f32_kernelEPKfS3_S3_PfiiiifiE10shared_sum;
	add.s32 	%r152, %r151, %r150;
	ld.shared.f32 	%f217, [%r152];
$L__BB37_20:
	mov.b32 	%r153, %f217;
	shfl.sync.down.b32	%r154|%p47, %r153, 16, 31, -1;
	mov.b32 	%f144, %r154;
	add.f32 	%f145, %f217, %f144;
	mov.b32 	%r155, %f145;
	shfl.sync.down.b32	%r156|%p48, %r155, 8, 31, -1;
	mov.b32 	%f146, %r156;
	add.f32 	%f147, %f145, %f146;
	mov.b32 	%r157, %f147;
	shfl.sync.down.b32	%r158|%p49, %r157, 4, 31, -1;
	mov.b32 	%f148, %r158;
	add.f32 	%f149, %f147, %f148;
	mov.b32 	%r159, %f149;
	shfl.sync.down.b32	%r160|%p50, %r159, 2, 31, -1;
	mov.b32 	%f150, %r160;
	add.f32 	%f151, %f149, %f150;
	mov.b32 	%r161, %f151;
	shfl.sync.down.b32	%r162|%p51, %r161, 1, 31, -1;
	mov.b32 	%f152, %r162;
	add.f32 	%f218, %f151, %f152;
$L__BB37_21:
	not.pred 	%p52, %p66;
	@%p52 bra 	$L__BB37_23;
	st.shared.f32 	[_ZZN8pygpukit3ops2nn22sdpa_causal_f32_kernelEPKfS3_S3_PfiiiifiE7row_sum], %f218;
$L__BB37_23:
	setp.ge.s32 	%p53, %r197, %r79;
	bar.sync 	0;
	@%p53 bra 	$L__BB37_26;
	ld.shared.f32 	%f153, [_ZZN8pygpukit3ops2nn22sdpa_causal_f32_kernelEPKfS3_S3_PfiiiifiE7row_sum];
	mov.u32 	%r29, %ntid.x;
	rcp.rn.f32 	%f34, %f153;
	mov.u32 	%r164, _ZN8pygpukit3ops2nn6sharedE;
	mov.u32 	%r196, %r197;
$L__BB37_25:
	shl.b32 	%r163, %r196, 2;
	add.s32 	%r165, %r164, %r163;
	ld.shared.f32 	%f154, [%r165];
	mul.f32 	%f155, %f34, %f154;
	st.shared.f32 	[%r165], %f155;
	add.s32 	%r196, %r196, %r29;
	setp.lt.s32 	%p54, %r196, %r79;
	@%p54 bra 	$L__BB37_25;
$L__BB37_26:
	bar.sync 	0;
	setp.ge.s32 	%p55, %r197, %r80;
	@%p55 bra 	$L__BB37_57;
	bra.uni 	$L__BB37_42;
$L__BB37_27:
	add.s32 	%r6, %r80, -1;
	and.b32  	%r7, %r80, 7;
	add.s32 	%r8, %r7, -1;
	and.b32  	%r9, %r80, 3;
	and.b32  	%r10, %r80, 2147483640;
	and.b32  	%r11, %r80, 1;
	mov.f32 	%f213, 0fFF800000;
	mov.u32 	%r189, %r197;
$L__BB37_28:
	setp.lt.s32 	%p10, %r3, %r189;
	mov.f32 	%f204, 0fFF800000;
	@%p10 bra 	$L__BB37_29;
	bra.uni 	$L__BB37_30;
$L__BB37_29:
	shl.b32 	%r97, %r189, 2;
	mov.u32 	%r98, _ZN8pygpukit3ops2nn6sharedE;
	add.s32 	%r99, %r98, %r97;
	st.shared.f32 	[%r99], %f204;
	setp.gt.f32 	%p18, %f204, %f213;
	selp.f32 	%f213, %f204, %f213, %p18;
	add.s32 	%r189, %r189, %r5;
	setp.lt.s32 	%p19, %r189, %r79;
	@%p19 bra 	$L__BB37_28;
	bra.uni 	$L__BB37_5;
$L__BB37_30:
	setp.lt.u32 	%p11, %r6, 7;
	mul.lo.s32 	%r16, %r189, %r80;
	mov.f32 	%f211, 0f00000000;
	mov.b32 	%r192, 0;
	@%p11 bra 	$L__BB37_33;
	mov.f32 	%f211, 0f00000000;
	mov.b32 	%r190, 0;
$L__BB37_32:
	.pragma "nounroll";
	cvt.u64.u32 	%rd13, %r190;
	add.s64 	%rd14, %rd5, %rd13;
	shl.b64 	%rd15, %rd14, 2;
	add.s64 	%rd16, %rd2, %rd15;
	ld.global.nc.f32 	%f56, [%rd16];
	add.s32 	%r93, %r190, %r16;
	cvt.s64.s32 	%rd17, %r93;
	add.s64 	%rd18, %rd17, %rd6;
	shl.b64 	%rd19, %rd18, 2;
	add.s64 	%rd20, %rd1, %rd19;
	ld.global.nc.f32 	%f57, [%rd20];
	fma.rn.f32 	%f58, %f56, %f57, %f211;
	ld.global.nc.f32 	%f59, [%rd16+4];
	ld.global.nc.f32 	%f60, [%rd20+4];
	fma.rn.f32 	%f61, %f59, %f60, %f58;
	ld.global.nc.f32 	%f62, [%rd16+8];
	ld.global.nc.f32 	%f63, [%rd20+8];
	fma.rn.f32 	%f64, %f62, %f63, %f61;
	ld.global.nc.f32 	%f65, [%rd16+12];
	ld.global.nc.f32 	%f66, [%rd20+12];
	fma.rn.f32 	%f67, %f65, %f66, %f64;
	ld.global.nc.f32 	%f68, [%rd16+16];
	ld.global.nc.f32 	%f69, [%rd20+16];
	fma.rn.f32 	%f70, %f68, %f69, %f67;
	ld.global.nc.f32 	%f71, [%rd16+20];
	ld.global.nc.f32 	%f72, [%rd20+20];
	fma.rn.f32 	%f73, %f71, %f72, %f70;
	ld.global.nc.f32 	%f74, [%rd16+24];
	ld.global.nc.f32 	%f75, [%rd20+24];
	fma.rn.f32 	%f76, %f74, %f75, %f73;
	ld.global.nc.f32 	%f77, [%rd16+28];
	ld.global.nc.f32 	%f78, [%rd20+28];
	fma.rn.f32 	%f211, %f77, %f78, %f76;
	add.s32 	%r190, %r190, 8;
	setp.eq.s32 	%p12, %r190, %r10;
	mov.u32 	%r192, %r10;
	@%p12 bra 	$L__BB37_33;
	bra.uni 	$L__BB37_32;
$L__BB37_33:
	setp.eq.s32 	%p13, %r7, 0;
	@%p13 bra 	$L__BB37_41;
	setp.lt.u32 	%p14, %r8, 3;
	@%p14 bra 	$L__BB37_36;
	cvt.u64.u32 	%rd21, %r192;
	add.s64 	%rd22, %rd5, %rd21;
	shl.b64 	%rd23, %rd22, 2;
	add.s64 	%rd24, %rd2, %rd23;
	ld.global.nc.f32 	%f80, [%rd24];
	add.s32 	%r94, %r192, %r16;
	cvt.s64.s32 	%rd25, %r94;
	add.s64 	%rd26, %rd25, %rd6;
	shl.b64 	%rd27, %rd26, 2;
	add.s64 	%rd28, %rd1, %rd27;
	ld.global.nc.f32 	%f81, [%rd28];
	fma.rn.f32 	%f82, %f80, %f81, %f211;
	ld.global.nc.f32 	%f83, [%rd24+4];
	ld.global.nc.f32 	%f84, [%rd28+4];
	fma.rn.f32 	%f85, %f83, %f84, %f82;
	ld.global.nc.f32 	%f86, [%rd24+8];
	ld.global.nc.f32 	%f87, [%rd28+8];
	fma.rn.f32 	%f88, %f86, %f87, %f85;
	ld.global.nc.f32 	%f89, [%rd24+12];
	ld.global.nc.f32 	%f90, [%rd28+12];
	fma.rn.f32 	%f211, %f89, %f90, %f88;
	add.s32 	%r192, %r192, 4;
$L__BB37_36:
	setp.eq.s32 	%p15, %r9, 0;
	@%p15 bra 	$L__BB37_41;
	setp.eq.s32 	%p16, %r9, 1;
	@%p16 bra 	$L__BB37_39;
	cvt.u64.u32 	%rd29, %r192;
	add.s64 	%rd30, %rd5, %rd29;
	shl.b64 	%rd31, %rd30, 2;
	add.s64 	%rd32, %rd2, %rd31;
	ld.global.nc.f32 	%f92, [%rd32];
	add.s32 	%r95, %r192, %r16;
	cvt.s64.s32 	%rd33, %r95;
	add.s64 	%rd34, %rd33, %rd6;
	shl.b64 	%rd35, %rd34, 2;
	add.s64 	%rd36, %rd1, %rd35;
	ld.global.nc.f32 	%f93, [%rd36];
	fma.rn.f32 	%f94, %f92, %f93, %f211;
	ld.global.nc.f32 	%f95, [%rd32+4];
	ld.global.nc.f32 	%f96, [%rd36+4];
	fma.rn.f32 	%f211, %f95, %f96, %f94;
	add.s32 	%r192, %r192, 2;
$L__BB37_39:
	setp.eq.s32 	%p17, %r11, 0;
	@%p17 bra 	$L__BB37_41;
	cvt.u64.u32 	%rd37, %r192;
	add.s64 	%rd38, %rd5, %rd37;
	shl.b64 	%rd39, %rd38, 2;
	add.s64 	%rd40, %rd2, %rd39;
	ld.global.nc.f32 	%f97, [%rd40];
	add.s32 	%r96, %r192, %r16;
	cvt.s64.s32 	%rd41, %r96;
	add.s64 	%rd42, %rd41, %rd6;
	shl.b64 	%rd43, %rd42, 2;
	add.s64 	%rd44, %rd1, %rd43;
	ld.global.nc.f32 	%f98, [%rd44];
	fma.rn.f32 	%f211, %f97, %f98, %f211;
$L__BB37_41:
	mul.f32 	%f204, %f47, %f211;
	bra.uni 	$L__BB37_29;
$L__BB37_42:
	setp.gt.s32 	%p56, %r79, 0;
	mov.u32 	%r32, %ntid.x;
	@%p56 bra 	$L__BB37_43;
	bra.uni 	$L__BB37_56;
$L__BB37_43:
	and.b32  	%r33, %r79, 7;
	and.b32  	%r34, %r79, 3;
	and.b32  	%r35, %r79, 2147483640;
	and.b32  	%r36, %r79, 1;
	neg.s32 	%r37, %r35;
	shl.b32 	%r38, %r80, 3;
	mul.lo.s32 	%r39, %r80, 5;
	mul.lo.s32 	%r40, %r80, 6;
	mul.lo.s32 	%r41, %r80, 7;
$L__BB37_44:
	setp.lt.u32 	%p58, %r79, 8;
	mov.f32 	%f226, 0f00000000;
	mov.b32 	%r209, 0;
	@%p58 bra 	$L__BB37_47;
	add.s32 	%r206, %r80, %r197;
	shl.b32 	%r169, %r80, 1;
	add.s32 	%r205, %r169, %r197;
	mad.lo.s32 	%r204, %r80, 3, %r197;
	shl.b32 	%r170, %r80, 2;
	add.s32 	%r203, %r170, %r197;
	add.s32 	%r202, %r39, %r197;
	add.s32 	%r201, %r40, %r197;
	add.s32 	%r200, %r41, %r197;
	mov.u32 	%r171, _ZN8pygpukit3ops2nn6sharedE;
	add.s32 	%r198, %r171, 16;
	mov.f32 	%f226, 0f00000000;
	mov.u32 	%r199, %r197;
	mov.u32 	%r207, %r37;
$L__BB37_46:
	.pragma "nounroll";
	ld.shared.v4.f32 	{%f159, %f160, %f161, %f162}, [%r198+-16];
	cvt.s64.s32 	%rd49, %r199;
	add.s64 	%rd50, %rd49, %rd6;
	shl.b64 	%rd51, %rd50, 2;
	add.s64 	%rd52, %rd3, %rd51;
	ld.global.nc.f32 	%f163, [%rd52];
	fma.rn.f32 	%f164, %f159, %f163, %f226;
	cvt.s64.s32 	%rd53, %r206;
	add.s64 	%rd54, %rd53, %rd6;
	shl.b64 	%rd55, %rd54, 2;
	add.s64 	%rd56, %rd3, %rd55;
	ld.global.nc.f32 	%f165, [%rd56];
	fma.rn.f32 	%f166, %f160, %f165, %f164;
	cvt.s64.s32 	%rd57, %r205;
	add.s64 	%rd58, %rd57, %rd6;
	shl.b64 	%rd59, %rd58, 2;
	add.s64 	%rd60, %rd3, %rd59;
	ld.global.nc.f32 	%f167, [%rd60];
	fma.rn.f32 	%f168, %f161, %f167, %f166;
	cvt.s64.s32 	%rd61, %r204;
	add.s64 	%rd62, %rd61, %rd6;
	shl.b64 	%rd63, %rd62, 2;
	add.s64 	%rd64, %rd3, %rd63;
	ld.global.nc.f32 	%f169, [%rd64];
	fma.rn.f32 	%f170, %f162, %f169, %f168;
	ld.shared.v4.f32 	{%f171, %f172, %f173, %f174}, [%r198];
	cvt.s64.s32 	%rd65, %r203;
	add.s64 	%rd66, %rd65, %rd6;
	shl.b64 	%rd67, %rd66, 2;
	add.s64 	%rd68, %rd3, %rd67;
	ld.global.nc.f32 	%f175, [%rd68];
	fma.rn.f32 	%f176, %f171, %f175, %f170;
	cvt.s64.s32 	%rd69, %r202;
	add.s64 	%rd70, %rd69, %rd6;
	shl.b64 	%rd71, %rd70, 2;
	add.s64 	%rd72, %rd3, %rd71;
	ld.global.nc.f32 	%f177, [%rd72];
	fma.rn.f32 	%f178, %f172, %f177, %f176;
	cvt.s64.s32 	%rd73, %r201;
	add.s64 	%rd74, %rd73, %rd6;
	shl.b64 	%rd75, %rd74, 2;
	add.s64 	%rd76, %rd3, %rd75;
	ld.global.nc.f32 	%f179, [%rd76];
	fma.rn.f32 	%f180, %f173, %f179, %f178;
	cvt.s64.s32 	%rd77, %r200;
	add.s64 	%rd78, %rd77, %rd6;
	shl.b64 	%rd79, %rd78, 2;
	add.s64 	%rd80, %rd3, %rd79;
	ld.global.nc.f32 	%f181, [%rd80];
	fma.rn.f32 	%f226, %f174, %f181, %f180;
	add.s32 	%r207, %r207, 8;
	add.s32 	%r206, %r206, %r38;
	add.s32 	%r205, %r205, %r38;
	add.s32 	%r204, %r204, %r38;
	add.s32 	%r203, %r203, %r38;
	add.s32 	%r202, %r202, %r38;
	add.s32 	%r201, %r201, %r38;
	add.s32 	%r200, %r200, %r38;
	add.s32 	%r199, %r199, %r38;
	add.s32 	%r198, %r198, 32;
	setp.ne.s32 	%p59, %r207, 0;
	mov.u32 	%r209, %r35;
	@%p59 bra 	$L__BB37_46;
$L__BB37_47:
	setp.eq.s32 	%p60, %r33, 0;
	@%p60 bra 	$L__BB37_55;
	add.s32 	%r172, %r33, -1;
	setp.lt.u32 	%p61, %r172, 3;
	@%p61 bra 	$L__BB37_50;
	shl.b32 	%r173, %r209, 2;
	mov.u32 	%r174, _ZN8pygpukit3ops2nn6sharedE;
	add.s32 	%r175, %r174, %r173;
	ld.shared.f32 	%f183, [%r175];
	mad.lo.s32 	%r176, %r209, %r80, %r197;
	cvt.s64.s32 	%rd81, %r176;
	add.s64 	%rd82, %rd81, %rd6;
	shl.b64 	%rd83, %rd82, 2;
	add.s64 	%rd84, %rd3, %rd83;
	ld.global.nc.f32 	%f184, [%rd84];
	fma.rn.f32 	%f185, %f183, %f184, %f226;
	ld.shared.f32 	%f186, [%r175+4];
	add.s32 	%r177, %r176, %r80;
	cvt.s64.s32 	%rd85, %r177;
	add.s64 	%rd86, %rd85, %rd6;
	shl.b64 	%rd87, %rd86, 2;
	add.s64 	%rd88, %rd3, %rd87;
	ld.global.nc.f32 	%f187, [%rd88];
	fma.rn.f32 	%f188, %f186, %f187, %f185;
	ld.shared.f32 	%f189, [%r175+8];
	add.s32 	%r178, %r177, %r80;
	cvt.s64.s32 	%rd89, %r178;
	add.s64 	%rd90, %rd89, %rd6;
	shl.b64 	%rd91, %rd90, 2;
	add.s64 	%rd92, %rd3, %rd91;
	ld.global.nc.f32 	%f190, [%rd92];
	fma.rn.f32 	%f191, %f189, %f190, %f188;
	ld.shared.f32 	%f192, [%r175+12];
	add.s32 	%r179, %r178, %r80;
	cvt.s64.s32 	%rd93, %r179;
	add.s64 	%rd94, %rd93, %rd6;
	shl.b64 	%rd95, %rd94, 2;
	add.s64 	%rd96, %rd3, %rd95;
	ld.global.nc.f32 	%f193, [%rd96];
	fma.rn.f32 	%f226, %f192, %f193, %f191;
	add.s32 	%r209, %r209, 4;
$L__BB37_50:
	setp.eq.s32 	%p62, %r34, 0;
	@%p62 bra 	$L__BB37_55;
	setp.eq.s32 	%p63, %r34, 1;
	@%p63 bra 	$L__BB37_53;
	shl.b32 	%r180, %r209, 2;
	mov.u32 	%r181, _ZN8pygpukit3ops2nn6sharedE;
	add.s32 	%r182, %r181, %r180;
	ld.shared.f32 	%f195, [%r182];
	mad.lo.s32 	%r183, %r209, %r80, %r197;
	cvt.s64.s32 	%rd97, %r183;
	add.s64 	%rd98, %rd97, %rd6;
	shl.b64 	%rd99, %rd98, 2;
	add.s64 	%rd100, %rd3, %rd99;
	ld.global.nc.f32 	%f196, [%rd100];
	fma.rn.f32 	%f197, %f195, %f196, %f226;
	ld.shared.f32 	%f198, [%r182+4];
	add.s32 	%r184, %r183, %r80;
	cvt.s64.s32 	%rd101, %r184;
	add.s64 	%rd102, %rd101, %rd6;
	shl.b64 	%rd103, %rd102, 2;
	add.s64 	%rd104, %rd3, %rd103;
	ld.global.nc.f32 	%f199, [%rd104];
	fma.rn.f32 	%f226, %f198, %f199, %f197;
	add.s32 	%r209, %r209, 2;
$L__BB37_53:
	setp.eq.s32 	%p64, %r36, 0;
	@%p64 bra 	$L__BB37_55;
	shl.b32 	%r185, %r209, 2;
	mov.u32 	%r186, _ZN8pygpukit3ops2nn6sharedE;
	add.s32 	%r187, %r186, %r185;
	ld.shared.f32 	%f200, [%r187];
	mad.lo.s32 	%r188, %r209, %r80, %r197;
	cvt.s64.s32 	%rd105, %r188;
	add.s64 	%rd106, %rd105, %rd6;
	shl.b64 	%rd107, %rd106, 2;
	add.s64 	%rd108, %rd3, %rd107;
	ld.global.nc.f32 	%f201, [%rd108];
	fma.rn.f32 	%f226, %f200, %f201, %f226;
$L__BB37_55:
	cvt.s64.s32 	%rd109, %r197;
	add.s64 	%rd110, %rd5, %rd109;
	shl.b64 	%rd111, %rd110, 2;
	add.s64 	%rd112, %rd4, %rd111;
	st.global.f32 	[%rd112], %f226;
	add.s32 	%r197, %r197, %r32;
	setp.lt.s32 	%p65, %r197, %r80;
	@%p65 bra 	$L__BB37_44;
	bra.uni 	$L__BB37_57;
$L__BB37_56:
	cvt.s64.s32 	%rd45, %r197;
	add.s64 	%rd46, %rd5, %rd45;
	shl.b64 	%rd47, %rd46, 2;
	add.s64 	%rd48, %rd4, %rd47;
	mov.b32 	%r166, 0;
	st.global.u32 	[%rd48], %r166;
	add.s32 	%r197, %r197, %r32;
	setp.lt.s32 	%p57, %r197, %r80;
	@%p57 bra 	$L__BB37_56;
$L__BB37_57:
	ret;

}
	// .globl	_ZN8pygpukit3ops2nn22sdpa_causal_f16_kernelEPK6__halfS4_S4_PS2_iiiifi
.visible .entry _ZN8pygpukit3ops2nn22sdpa_causal_f16_kernelEPK6__halfS4_S4_PS2_iiiifi(
	.param .u64 .ptr .align 1 _ZN8pygpukit3ops2nn22sdpa_causal_f16_kernelEPK6__halfS4_S4_PS2_iiiifi_param_0,
	.param .u64 .ptr .align 1 _ZN8pygpukit3ops2nn22sdpa_causal_f16_kernelEPK6__halfS4_S4_PS2_iiiifi_param_1,
	.param .u64 .ptr .align 1 _ZN8pygpukit3ops2nn22sdpa_causal_f16_kernelEPK6__halfS4_S4_PS2_iiiifi_param_2,
	.param .u64 .ptr .align 1 _ZN8pygpukit3ops2nn22sdpa_causal_f16_kernelEPK6__halfS4_S4_PS2_iiiifi_param_3,
	.param .u32 _ZN8pygpukit3ops2nn22sdpa_causal_f16_kernelEPK6__halfS4_S4_PS2_iiiifi_param_4,
	.param .u32 _ZN8pygpukit3ops2nn22sdpa_causal_f16_kernelEPK6__halfS4_S4_PS2_iiiifi_param_5,
	.param .u32 _ZN8pygpukit3ops2nn22sdpa_causal_f16_kernelEPK6__halfS4_S4_PS2_iiiifi_param_6,
	.param .u32 _ZN8pygpukit3ops2nn22sdpa_causal_f16_kernelEPK6__halfS4_S4_PS2_iiiifi_param_7,
	.param .f32 _ZN8pygpukit3ops2nn22sdpa_causal_f16_kernelEPK6__halfS4_S4_PS2_iiiifi_param_8,
	.param .u32 _ZN8pygpukit3ops2nn22sdpa_causal_f16_kernelEPK6__halfS4_S4_PS2_iiiifi_param_9
)
{
	.reg .pred 	%p<67>;
	.reg .b16 	%rs<49>;
	.reg .b32 	%r<211>;
	.reg .b32 	%f<229>;
	.reg .b64 	%rd<113>;
	// demoted variable
	.shared .align 4 .b8 _ZZN8pygpukit3ops2nn22sdpa_causal_f16_kernelEPK6__halfS4_S4_PS2_iiiifiE10shared_max[128];
	// demoted variable
	.shared .align 4 .f32 _ZZN8pygpukit3ops2nn22sdpa_causal_f16_kernelEPK6__halfS4_S4_PS2_iiiifiE7row_max;
	// demoted variable
	.shared .align 4 .b8 _ZZN8pygpukit3ops2nn22sdpa_causal_f16_kernelEPK6__halfS4_S4_PS2_iiiifiE10shared_sum[128];
	// demoted variable
	.shared .align 4 .f32 _ZZN8pygpukit3ops2nn22sdpa_causal_f16_kernelEPK6__halfS4_S4_PS2_iiiifiE7row_sum;
	ld.param.u64 	%rd7, [_ZN8pygpukit3ops2nn22sdpa_causal_f16_kernelEPK6__halfS4_S4_PS2_iiiifi_param_0];
	ld.param.u64 	%rd8, [_ZN8pygpukit3ops2nn22sdpa_causal_f16_kernelEPK6__halfS4_S4_PS2_iiiifi_param_1];
	ld.param.u64 	%rd9, [_ZN8pygpukit3ops2nn22sdpa_causal_f16_kernelEPK6__halfS4_S4_PS2_iiiifi_param_2];
	ld.param.u64 	%rd10, [_ZN8pygpukit3ops2nn22sdpa_causal_f16_kernelEPK6__halfS4_S4_PS2_iiiifi_param_3];
	ld.param.u32 	%r82, [_ZN8pygpukit3ops2nn22sdpa_causal_f16_kernelEPK6__halfS4_S4_PS2_iiiifi_param_4];
	ld.param.u32 	%r78, [_ZN8pygpukit3ops2nn22sdpa_causal_f16_kernelEPK6__halfS4_S4_PS2_iiiifi_param_5];
	ld.param.u32 	%r79, [_ZN8pygpukit3ops2nn22sdpa_causal_f16_kernelEPK6__halfS4_S4_PS2_iiiifi_param_6];
	ld.param.u32 	%r80, [_ZN8pygpukit3ops2nn22sdpa_causal_f16_kernelEPK6__halfS4_S4_PS2_iiiifi_param_7];
	ld.param.f32 	%f47, [_ZN8pygpukit3ops2nn22sdpa_causal_f16_kernelEPK6__halfS4_S4_PS2_iiiifi_param_8];
	ld.param.u32 	%r81, [_ZN8pygpukit3ops2nn22sdpa_causal_f16_kernelEPK6__halfS4_S4_PS2_iiiifi_param_9];
	cvta.to.global.u64 	%rd1, %rd8;
	cvta.to.global.u64 	%rd2, %rd7;
	cvta.to.global.u64 	%rd3, %rd9;
	cvta.to.global.u64 	%rd4, %rd10;
	mov.u32 	%r1, %ctaid.x;
	mov.u32 	%r2, %ctaid.y;
	setp.ge.s32 	%p2, %r1, %r82;
	setp.ge.s32 	%p3, %r2, %r78;
	or.pred  	%p4, %p2, %p3;
	@%p4 bra 	$L__BB38_58;
	mul.lo.s32 	%r83, %r78, %r1;
	mul.lo.s32 	%r84, %r83, %r80;
	cvt.s64.s32 	%rd11, %r84;
	mul.lo.s32 	%r85, %r80, %r2;
	cvt.s64.s32 	%rd12, %r85;
	add.s64 	%rd5, %rd11, %rd12;
	mul.lo.s32 	%r86, %r79, %r1;
	mul.lo.s32 	%r87, %r86, %r80;
	cvt.s64.s32 	%rd6, %r87;
	add.s32 	%r3, %r81, %r2;
	mov.u32 	%r196, %tid.x;
	setp.ge.s32 	%p5, %r196, %r79;
	mov.f32 	%f215, 0fFF800000;
	@%p5 bra 	$L__BB38_5;
	setp.gt.s32 	%p6, %r80, 0;
	mov.u32 	%r5, %ntid.x;
	@%p6 bra 	$L__BB38_30;
	mul.f32 	%f1, %f47, 0f00000000;
	mov.f32 	%f215, 0fFF800000;
	mov.u32 	%r89, _ZN8pygpukit3ops2nn6sharedE;
	mov.u32 	%r193, %r196;
$L__BB38_4:
	setp.lt.s32 	%p7, %r3, %r193;
	selp.f32 	%f50, 0fFF800000, %f1, %p7;
	shl.b32 	%r88, %r193, 2;
	add.s32 	%r90, %r89, %r88;
	st.shared.f32 	[%r90], %f50;
	setp.gt.f32 	%p8, %f50, %f215;
	selp.f32 	%f215, %f50, %f215, %p8;
	add.s32 	%r193, %r193, %r5;
	setp.lt.s32 	%p9, %r193, %r79;
	@%p9 bra 	$L__BB38_4;
$L__BB38_5:
	mov.b32 	%r100, %f215;
	shfl.sync.down.b32	%r101|%p20, %r100, 16, 31, -1;
	mov.b32 	%f99, %r101;
	max.f32 	%f100, %f215, %f99;
	mov.b32 	%r102, %f100;
	shfl.sync.down.b32	%r103|%p21, %r102, 8, 31, -1;
	mov.b32 	%f101, %r103;
	max.f32 	%f102, %f100, %f101;
	mov.b32 	%r104, %f102;
	shfl.sync.down.b32	%r105|%p22, %r104, 4, 31, -1;
	mov.b32 	%f103, %r105;
	max.f32 	%f104, %f102, %f103;
	mov.b32 	%r106, %f104;
	shfl.sync.down.b32	%r107|%p23, %r106, 2, 31, -1;
	mov.b32 	%f105, %r107;
	max.f32 	%f106, %f104, %f105;
	mov.b32 	%r108, %f106;
	shfl.sync.down.b32	%r109|%p24, %r108, 1, 31, -1;
	mov.b32 	%f107, %r109;
	max.f32 	%f21, %f106, %f107;
	and.b32  	%r24, %r196, 31;
	shr.u32 	%r25, %r196, 5;
	setp.ne.s32 	%p25, %r24, 0;
	@%p25 bra 	$L__BB38_7;
	shl.b32 	%r110, %r25, 2;
	mov.u32 	%r111, _ZZN8pygpukit3ops2nn22sdpa_causal_f16_kernelEPK6__halfS4_S4_PS2_iiiifiE10shared_max;
	add.s32 	%r112, %r111, %r110;
	st.shared.f32 	[%r112], %f21;
$L__BB38_7:
	bar.sync 	0;
	setp.gt.u32 	%p27, %r196, 31;
	mov.pred 	%p66, 0;
	@%p27 bra 	$L__BB38_12;
	mov.u32 	%r113, %ntid.x;
	add.s32 	%r114, %r113, 31;
	shr.u32 	%r115, %r114, 5;
	setp.ge.u32 	%p28, %r196, %r115;
	mov.f32 	%f216, 0fFF800000;
	@%p28 bra 	$L__BB38_10;
	shl.b32 	%r116, %r196, 2;
	mov.u32 	%r117, _ZZN8pygpukit3ops2nn22sdpa_causal_f16_kernelEPK6__halfS4_S4_PS2_iiiifiE10shared_max;
	add.s32 	%r118, %r117, %r116;
	ld.shared.f32 	%f216, [%r118];
$L__BB38_10:
	mov.b32 	%r119, %f216;
	shfl.sync.down.b32	%r120|%p30, %r119, 16, 31, -1;
	mov.b32 	%f109, %r120;
	max.f32 	%f110, %f216, %f109;
	mov.b32 	%r121, %f110;
	shfl.sync.down.b32	%r122|%p31, %r121, 8, 31, -1;
	mov.b32 	%f111, %r122;
	max.f32 	%f112, %f110, %f111;
	mov.b32 	%r123, %f112;
	shfl.sync.down.b32	%r124|%p32, %r123, 4, 31, -1;
	mov.b32 	%f113, %r124;
	max.f32 	%f114, %f112, %f113;
	mov.b32 	%r125, %f114;
	shfl.sync.down.b32	%r126|%p33, %r125, 2, 31, -1;
	mov.b32 	%f115, %r126;
	max.f32 	%f116, %f114, %f115;
	mov.b32 	%r127, %f116;
	shfl.sync.down.b32	%r128|%p34, %r127, 1, 31, -1;
	mov.b32 	%f117, %r128;
	max.f32 	%f24, %f116, %f117;
	setp.ne.s32 	%p35, %r196, 0;
	@%p35 bra 	$L__BB38_12;
	st.shared.f32 	[_ZZN8pygpukit3ops2nn22sdpa_causal_f16_kernelEPK6__halfS4_S4_PS2_iiiifiE7row_max], %f24;
	mov.pred 	%p66, -1;
$L__BB38_12:
	setp.ge.s32 	%p37, %r196, %r79;
	bar.sync 	0;
	mov.f32 	%f218, 0f00000000;
	@%p37 bra 	$L__BB38_15;
	ld.shared.f32 	%f25, [_ZZN8pygpukit3ops2nn22sdpa_causal_f16_kernelEPK6__halfS4_S4_PS2_iiiifiE7row_max];
	mov.f32 	%f218, 0f00000000;
	mov.u32 	%r26, %ntid.x;
	mov.u32 	%r130, _ZN8pygpukit3ops2nn6sharedE;
	mov.u32 	%r194, %r196;
$L__BB38_14:
	shl.b32 	%r129, %r194, 2;
	add.s32 	%r131, %r130, %r129;
	ld.shared.f32 	%f120, [%r131];
	sub.f32 	%f121, %f120, %f25;
	fma.rn.f32 	%f122, %f121, 0f3BBB989D, 0f3F000000;
	cvt.sat.f32.f32 	%f123, %f122;
	mov.f32 	%f124, 0f4B400001;
	mov.f32 	%f125, 0f437C0000;
	fma.rm.f32 	%f126, %f123, %f125, %f124;
	add.f32 	%f127, %f126, 0fCB40007F;
	neg.f32 	%f128, %f127;
	fma.rn.f32 	%f129, %f121, 0f3FB8AA3B, %f128;
	fma.rn.f32 	%f130, %f121, 0f32A57060, %f129;
	mov.b32 	%r132, %f126;
	shl.b32 	%r133, %r132, 23;
	mov.b32 	%f131, %r133;
	ex2.approx.ftz.f32 	%f132, %f130;
	mul.f32 	%f133, %f132, %f131;
	st.shared.f32 	[%r131], %f133;
	add.f32 	%f218, %f218, %f133;
	add.s32 	%r194, %r194, %r26;
	setp.lt.s32 	%p38, %r194, %r79;
	@%p38 bra 	$L__BB38_14;
$L__BB38_15:
	setp.ne.s32 	%p39, %r24, 0;
	mov.b32 	%r134, %f218;
	shfl.sync.down.b32	%r135|%p40, %r134, 16, 31, -1;
	mov.b32 	%f134, %r135;
	add.f32 	%f135, %f218, %f134;
	mov.b32 	%r136, %f135;
	shfl.sync.down.b32	%r137|%p41, %r136, 8, 31, -1;
	mov.b32 	%f136, %r137;
	add.f32 	%f137, %f135, %f136;
	mov.b32 	%r138, %f137;
	shfl.sync.down.b32	%r139|%p42, %r138, 4, 31, -1;
	mov.b32 	%f138, %r139;
	add.f32 	%f139, %f137, %f138;
	mov.b32 	%r140, %f139;
	shfl.sync.down.b32	%r141|%p43, %r140, 2, 31, -1;
	mov.b32 	%f140, %r141;
	add.f32 	%f141, %f139, %f140;
	mov.b32 	%r142, %f141;
	shfl.sync.down.b32	%r143|%p44, %r142, 1, 31, -1;
	mov.b32 	%f142, %r143;
	add.f32 	%f220, %f141, %f142;
	@%p39 bra 	$L__BB38_17;
	shl.b32 	%r144, %r25, 2;
	mov.u32 	%r145, _ZZN8pygpukit3ops2nn22sdpa_causal_f16_kernelEPK6__halfS4_S4_PS2_iiiifiE10shared_sum;
	add.s32 	%r146, %r145, %r144;
	st.shared.f32 	[%r146], %f220;
$L__BB38_17:
	setp.gt.u32 	%p45, %r196, 31;
	bar.sync 	0;
	@%p45 bra 	$L__BB38_21;
	mov.u32 	%r147, %ntid.x;
	add.s32 	%r148, %r147, 31;
	shr.u32 	%r149, %r148, 5;
	setp.ge.u32 	%p46, %r196, %r149;
	mov.f32 	%f219, 0f00000000;
	@%p46 bra 	$L__BB38_20;
	shl.b32 	%r150, %r196, 2;
	mov.u32 	%r151, _ZZN8pygpukit3ops2nn22sdpa_causal_f16_kernelEPK6__halfS4_S4_PS2_iiiifiE10shared_sum;
	add.s32 	%r152, %r151, %r150;
	ld.shared.f32 	%f219, [%r152];
$L__BB38_20:
	mov.b32 	%r153, %f219;
	shfl.sync.down.b32	%r154|%p47, %r153, 16, 31, -1;
	mov.b32 	%f144, %r154;
	add.f32 	%f145, %f219, %f144;
	mov.b32 	%r155, %f145;
	shfl.sync.down.b32	%r156|%p48, %r155, 8, 31, -1;
	mov.b32 	%f146, %r156;
	add.f32 	%f147, %f145, %f146;
	mov.b32 	%r157, %f147;
	shfl.sync.down.b32	%r158|%p49, %r157, 4, 31, -1;
	mov.b32 	%f148, %r158;
	add.f32 	%f149, %f147, %f148;
	mov.b32 	%r159, %f149;
	shfl.sync.down.b32	%r160|%p50, %r159, 2, 31, -1;
	mov.b32 	%f150, %r160;
	add.f32 	%f151, %f149, %f150;
	mov.b32 	%r161, %f151;
	shfl.sync.down.b32	%r162|%p51, %r161, 1, 31, -1;
	mov.b32 	%f152, %r162;
	add.f32 	%f220, %f151, %f152;
$L__BB38_21:
	not.pred 	%p52, %p66;
	@%p52 bra 	$L__BB38_23;
	st.shared.f32 	[_ZZN8pygpukit3ops2nn22sdpa_causal_f16_kernelEPK6__halfS4_S4_PS2_iiiifiE7row_sum], %f220;
$L__BB38_23:
	setp.ge.s32 	%p53, %r196, %r79;
	bar.sync 	0;
	@%p53 bra 	$L__BB38_26;
	ld.shared.f32 	%f153, [_ZZN8pygpukit3ops2nn22sdpa_causal_f16_kernelEPK6__halfS4_S4_PS2_iiiifiE7row_sum];
	mov.u32 	%r29, %ntid.x;
	rcp.rn.f32 	%f34, %f153;
	mov.u32 	%r164, _ZN8pygpukit3ops2nn6sharedE;
	mov.u32 	%r195, %r196;
$L__BB38_25:
	shl.b32 	%r163, %r195, 2;
	add.s32 	%r165, %r164, %r163;
	ld.shared.f32 	%f154, [%r165];
	mul.f32 	%f155, %f34, %f154;
	st.shared.f32 	[%r165], %f155;
	add.s32 	%r195, %r195, %r29;
	setp.lt.s32 	%p54, %r195, %r79;
	@%p54 bra 	$L__BB38_25;
$L__BB38_26:
	bar.sync 	0;
	setp.ge.s32 	%p55, %r196, %r80;
	@%p55 bra 	$L__BB38_58;
	setp.gt.s32 	%p56, %r79, 0;
	mov.u32 	%r32, %ntid.x;
	@%p56 bra 	$L__BB38_45;
	mov.f32 	%f156, 0f00000000;
	// begin inline asm
	{  cvt.rn.f16.f32 %rs32, %f156;}

	// end inline asm
$L__BB38_29:
	cvt.s64.s32 	%rd45, %r196;
	add.s64 	%rd46, %rd5, %rd45;
	shl.b64 	%rd47, %rd46, 1;
	add.s64 	%rd48, %rd4, %rd47;
	st.global.u16 	[%rd48], %rs32;
	add.s32 	%r196, %r196, %r32;
	setp.lt.s32 	%p57, %r196, %r80;
	@%p57 bra 	$L__BB38_29;
	bra.uni 	$L__BB38_58;
$L__BB38_30:
	add.s32 	%r6, %r80, -1;
	and.b32  	%r7, %r80, 7;
	add.s32 	%r8, %r7, -1;
	and.b32  	%r9, %r80, 3;
	and.b32  	%r10, %r80, 2147483640;
	and.b32  	%r11, %r80, 1;
	mov.f32 	%f215, 0fFF800000;
	mov.u32 	%r188, %r196;
$L__BB38_31:
	setp.lt.s32 	%p10, %r3, %r188;
	mov.f32 	%f206, 0fFF800000;
	@%p10 bra 	$L__BB38_32;
	bra.uni 	$L__BB38_33;
$L__BB38_32:
	shl.b32 	%r97, %r188, 2;
	mov.u32 	%r98, _ZN8pygpukit3ops2nn6sharedE;
	add.s32 	%r99, %r98, %r97;
	st.shared.f32 	[%r99], %f206;
	setp.gt.f32 	%p18, %f206, %f215;
	selp.f32 	%f215, %f206, %f215, %p18;
	add.s32 	%r188, %r188, %r5;
	setp.lt.s32 	%p19, %r188, %r79;
	@%p19 bra 	$L__BB38_31;
	bra.uni 	$L__BB38_5;
$L__BB38_33:
	setp.lt.u32 	%p11, %r6, 7;
	mul.lo.s32 	%r16, %r188, %r80;
	mov.f32 	%f213, 0f00000000;
	mov.b32 	%r191, 0;
	@%p11 bra 	$L__BB38_36;
	mov.f32 	%f213, 0f00000000;
	mov.b32 	%r189, 0;
$L__BB38_35:
	.pragma "nounroll";
	cvt.u64.u32 	%rd13, %r189;
	add.s64 	%rd14, %rd5, %rd13;
	shl.b64 	%rd15, %rd14, 1;
	add.s64 	%rd16, %rd2, %rd15;
	ld.global.nc.u16 	%rs2, [%rd16];
	// begin inline asm
	{  cvt.f32.f16 %f56, %rs2;}

	// end inline asm
	add.s32 	%r93, %r189, %r16;
	cvt.s64.s32 	%rd17, %r93;
	add.s64 	%rd18, %rd17, %rd6;
	shl.b64 	%rd19, %rd18, 1;
	add.s64 	%rd20, %rd1, %rd19;
	ld.global.nc.u16 	%rs3, [%rd20];
	// begin inline asm
	{  cvt.f32.f16 %f57, %rs3;}

	// end inline asm
	fma.rn.f32 	%f72, %f56, %f57, %f213;
	ld.global.nc.u16 	%rs4, [%rd16+2];
	// begin inline asm
	{  cvt.f32.f16 %f58, %rs4;}

	// end inline asm
	ld.global.nc.u16 	%rs5, [%rd20+2];
	// begin inline asm
	{  cvt.f32.f16 %f59, %rs5;}

	// end inline asm
	fma.rn.f32 	%f73, %f58, %f59, %f72;
	ld.global.nc.u16 	%rs6, [%rd16+4];
	// begin inline asm
	{  cvt.f32.f16 %f60, %rs6;}

	// end inline asm
	ld.global.nc.u16 	%rs7, [%rd20+4];
	// begin inline asm
	{  cvt.f32.f16 %f61, %rs7;}

	// end inline asm
	fma.rn.f32 	%f74, %f60, %f61, %f73;
	ld.global.nc.u16 	%rs8, [%rd16+6];
	// begin inline asm
	{  cvt.f32.f16 %f62, %rs8;}

	// end inline asm
	ld.global.nc.u16 	%rs9, [%rd20+6];
	// begin inline asm
	{  cvt.f32.f16 %f63, %rs9;}

	// end inline asm
	fma.rn.f32 	%f75, %f62, %f63, %f74;
	ld.global.nc.u16 	%rs10, [%rd16+8];
	// begin inline asm
	{  cvt.f32.f16 %f64, %rs10;}

	// end inline asm
	ld.global.nc.u16 	%rs11, [%rd20+8];
	// begin inline asm
	{  cvt.f32.f16 %f65, %rs11;}

	// end inline asm
	fma.rn.f32 	%f76, %f64, %f65, %f75;
	ld.global.nc.u16 	%rs12, [%rd16+10];
	// begin inline asm
	{  cvt.f32.f16 %f66, %rs12;}

	// end inline asm
	ld.global.nc.u16 	%rs13, [%rd20+10];
	// begin inline asm
	{  cvt.f32.f16 %f67, %rs13;}

	// end inline asm
	fma.rn.f32 	%f77, %f66, %f67, %f76;
	ld.global.nc.u16 	%rs14, [%rd16+12];
	// begin inline asm
	{  cvt.f32.f16 %f68, %rs14;}

	// end inline asm
	ld.global.nc.u16 	%rs15, [%rd20+12];
	// begin inline asm
	{  cvt.f32.f16 %f69, %rs15;}

	// end inline asm
	fma.rn.f32 	%f78, %f68, %f69, %f77;
	ld.global.nc.u16 	%rs16, [%rd16+14];
	// begin inline asm
	{  cvt.f32.f16 %f70, %rs16;}

	// end inline asm
	ld.global.nc.u16 	%rs17, [%rd20+14];
	// begin inline asm
	{  cvt.f32.f16 %f71, %rs17;}

	// end inline asm
	fma.rn.f32 	%f213, %f70, %f71, %f78;
	add.s32 	%r189, %r189, 8;
	setp.eq.s32 	%p12, %r189, %r10;
	mov.u32 	%r191, %r10;
	@%p12 bra 	$L__BB38_36;
	bra.uni 	$L__BB38_35;
$L__BB38_36:
	setp.eq.s32 	%p13, %r7, 0;
	@%p13 bra 	$L__BB38_44;
	setp.lt.u32 	%p14, %r8, 3;
	@%p14 bra 	$L__BB38_39;
	cvt.u64.u32 	%rd21, %r191;
	add.s64 	%rd22, %rd5, %rd21;
	shl.b64 	%rd23, %rd22, 1;
	add.s64 	%rd24, %rd2, %rd23;
	ld.global.nc.u16 	%rs18, [%rd24];
	// begin inline asm
	{  cvt.f32.f16 %f80, %rs18;}

	// end inline asm
	add.s32 	%r94, %r191, %r16;
	cvt.s64.s32 	%rd25, %r94;
	add.s64 	%rd26, %rd25, %rd6;
	shl.b64 	%rd27, %rd26, 1;
	add.s64 	%rd28, %rd1, %rd27;
	ld.global.nc.u16 	%rs19, [%rd28];
	// begin inline asm
	{  cvt.f32.f16 %f81, %rs19;}

	// end inline asm
	fma.rn.f32 	%f88, %f80, %f81, %f213;
	ld.global.nc.u16 	%rs20, [%rd24+2];
	// begin inline asm
	{  cvt.f32.f16 %f82, %rs20;}

	// end inline asm
	ld.global.nc.u16 	%rs21, [%rd28+2];
	// begin inline asm
	{  cvt.f32.f16 %f83, %rs21;}

	// end inline asm
	fma.rn.f32 	%f89, %f82, %f83, %f88;
	ld.global.nc.u16 	%rs22, [%rd24+4];
	// begin inline asm
	{  cvt.f32.f16 %f84, %rs22;}

	// end inline asm
	ld.global.nc.u16 	%rs23, [%rd28+4];
	// begin inline asm
	{  cvt.f32.f16 %f85, %rs23;}

	// end inline asm
	fma.rn.f32 	%f90, %f84, %f85, %f89;
	ld.global.nc.u16 	%rs24, [%rd24+6];
	// begin inline asm
	{  cvt.f32.f16 %f86, %rs24;}

	// end inline asm
	ld.global.nc.u16 	%rs25, [%rd28+6];
	// begin inline asm
	{  cvt.f32.f16 %f87, %rs25;}

	// end inline asm
	fma.rn.f32 	%f213, %f86, %f87, %f90;
	add.s32 	%r191, %r191, 4;
$L__BB38_39:
	setp.eq.s32 	%p15, %r9, 0;
	@%p15 bra 	$L__BB38_44;
	setp.eq.s32 	%p16, %r9, 1;
	@%p16 bra 	$L__BB38_42;
	cvt.u64.u32 	%rd29, %r191;
	add.s64 	%rd30, %rd5, %rd29;
	shl.b64 	%rd31, %rd30, 1;
	add.s64 	%rd32, %rd2, %rd31;
	ld.global.nc.u16 	%rs26, [%rd32];
	// begin inline asm
	{  cvt.f32.f16 %f92, %rs26;}

	// end inline asm
	add.s32 	%r95, %r191, %r16;
	cvt.s64.s32 	%rd33, %r95;
	add.s64 	%rd34, %rd33, %rd6;
	shl.b64 	%rd35, %rd34, 1;
	add.s64 	%rd36, %rd1, %rd35;
	ld.global.nc.u16 	%rs27, [%rd36];
	// begin inline asm
	{  cvt.f32.f16 %f93, %rs27;}

	// end inline asm
	fma.rn.f32 	%f96, %f92, %f93, %f213;
	ld.global.nc.u16 	%rs28, [%rd32+2];
	// begin inline asm
	{  cvt.f32.f16 %f94, %rs28;}

	// end inline asm
	ld.global.nc.u16 	%rs29, [%rd36+2];
	// begin inline asm
	{  cvt.f32.f16 %f95, %rs29;}

	// end inline asm
	fma.rn.f32 	%f213, %f94, %f95, %f96;
	add.s32 	%r191, %r191, 2;
$L__BB38_42:
	setp.eq.s32 	%p17, %r11, 0;
	@%p17 bra 	$L__BB38_44;
	cvt.u64.u32 	%rd37, %r191;
	add.s64 	%rd38, %rd5, %rd37;
	shl.b64 	%rd39, %rd38, 1;
	add.s64 	%rd40, %rd2, %rd39;
	ld.global.nc.u16 	%rs30, [%rd40];
	// begin inline asm
	{  cvt.f32.f16 %f97, %rs30;}

	// end inline asm
	add.s32 	%r96, %r191, %r16;
	cvt.s64.s32 	%rd41, %r96;
	add.s64 	%rd42, %rd41, %rd6;
	shl.b64 	%rd43, %rd42, 1;
	add.s64 	%rd44, %rd1, %rd43;
	ld.global.nc.u16 	%rs31, [%rd44];
	// begin inline asm
	{  cvt.f32.f16 %f98, %rs31;}

	// end inline asm
	fma.rn.f32 	%f213, %f97, %f98, %f213;
$L__BB38_44:
	mul.f32 	%f206, %f47, %f213;
	bra.uni 	$L__BB38_32;
$L__BB38_45:
	and.b32  	%r33, %r79, 7;
	and.b32  	%r34, %r79, 3;
	and.b32  	%r35, %r79, 2147483640;
	and.b32  	%r36, %r79, 1;
	neg.s32 	%r37, %r35;
	shl.b32 	%r38, %r80, 3;
	mul.lo.s32 	%r39, %r80, 5;
	mul.lo.s32 	%r40, %r80, 6;
	mul.lo.s32 	%r41, %r80, 7;
$L__BB38_46:
	setp.lt.u32 	%p58, %r79, 8;
	mov.f32 	%f228, 0f00000000;
	mov.b32 	%r208, 0;
	@%p58 bra 	$L__BB38_49;
	add.s32 	%r205, %r80, %r196;
	shl.b32 	%r168, %r80, 1;
	add.s32 	%r204, %r168, %r196;
	mad.lo.s32 	%r203, %r80, 3, %r196;
	shl.b32 	%r169, %r80, 2;
	add.s32 	%r202, %r169, %r196;
	add.s32 	%r201, %r39, %r196;
	add.s32 	%r200, %r40, %r196;
	add.s32 	%r199, %r41, %r196;
	mov.u32 	%r170, _ZN8pygpukit3ops2nn6sharedE;
	add.s32 	%r197, %r170, 16;
	mov.f32 	%f228, 0f00000000;
	mov.u32 	%r198, %r196;
	mov.u32 	%r206, %r37;
$L__BB38_48:
	.pragma "nounroll";
	ld.shared.v4.f32 	{%f168, %f169, %f170, %f171}, [%r197+-16];
	cvt.s64.s32 	%rd49, %r198;
	add.s64 	%rd50, %rd49, %rd6;
	shl.b64 	%rd51, %rd50, 1;
	add.s64 	%rd52, %rd3, %rd51;
	ld.global.nc.u16 	%rs33, [%rd52];
	// begin inline asm
	{  cvt.f32.f16 %f160, %rs33;}

	// end inline asm
	fma.rn.f32 	%f172, %f168, %f160, %f228;
	cvt.s64.s32 	%rd53, %r205;
	add.s64 	%rd54, %rd53, %rd6;
	shl.b64 	%rd55, %rd54, 1;
	add.s64 	%rd56, %rd3, %rd55;
	ld.global.nc.u16 	%rs34, [%rd56];
	// begin inline asm
	{  cvt.f32.f16 %f161, %rs34;}

	// end inline asm
	fma.rn.f32 	%f173, %f169, %f161, %f172;
	cvt.s64.s32 	%rd57, %r204;
	add.s64 	%rd58, %rd57, %rd6;
	shl.b64 	%rd59, %rd58, 1;
	add.s64 	%rd60, %rd3, %rd59;
	ld.global.nc.u16 	%rs35, [%rd60];
	// begin inline asm
	{  cvt.f32.f16 %f162, %rs35;}

	// end inline asm
	fma.rn.f32 	%f174, %f170, %f162, %f173;
	cvt.s64.s32 	%rd61, %r203;
	add.s64 	%rd62, %rd61, %rd6;
	shl.b64 	%rd63, %rd62, 1;
	add.s64 	%rd64, %rd3, %rd63;
	ld.global.nc.u16 	%rs36, [%rd64];
	// begin inline asm
	{  cvt.f32.f16 %f163, %rs36;}

	// end inline asm
	fma.rn.f32 	%f175, %f171, %f163, %f174;
	ld.shared.v4.f32 	{%f176, %f177, %f178, %f179}, [%r197];
	cvt.s64.s32 	%rd65, %r202;
	add.s64 	%rd66, %rd65, %rd6;
	shl.b64 	%rd67, %rd66, 1;
	add.s64 	%rd68, %rd3, %rd67;
	ld.global.nc.u16 	%rs37, [%rd68];
	// begin inline asm
	{  cvt.f32.f16 %f164, %rs37;}

	// end inline asm
	fma.rn.f32 	%f180, %f176, %f164, %f175;
	cvt.s64.s32 	%rd69, %r201;
	add.s64 	%rd70, %rd69, %rd6;
	shl.b64 	%rd71, %rd70, 1;
	add.s64 	%rd72, %rd3, %rd71;
	ld.global.nc.u16 	%rs38, [%rd72];
	// begin inline asm
	{  cvt.f32.f16 %f165, %rs38;}

	// end inline asm
	fma.rn.f32 	%f181, %f177, %f165, %f180;
	cvt.s64.s32 	%rd73, %r200;
	add.s64 	%rd74, %rd73, %rd6;
	shl.b64 	%rd75, %rd74, 1;
	add.s64 	%rd76, %rd3, %rd75;
	ld.global.nc.u16 	%rs39, [%rd76];
	// begin inline asm
	{  cvt.f32.f16 %f166, %rs39;}

	// end inline asm
	fma.rn.f32 	%f182, %f178, %f166, %f181;
	cvt.s64.s32 	%rd77, %r199;
	add.s64 	%rd78, %rd77, %rd6;
	shl.b64 	%rd79, %rd78, 1;
	add.s64 	%rd80, %rd3, %rd79;
	ld.global.nc.u16 	%rs40, [%rd80];
	// begin inline asm
	{  cvt.f32.f16 %f167, %rs40;}

	// end inline asm
	fma.rn.f32 	%f228, %f179, %f167, %f182;
	add.s32 	%r206, %r206, 8;
	add.s32 	%r205, %r205, %r38;
	add.s32 	%r204, %r204, %r38;
	add.s32 	%r203, %r203, %r38;
	add.s32 	%r202, %r202, %r38;
	add.s32 	%r201, %r201, %r38;
	add.s32 	%r200, %r200, %r38;
	add.s32 	%r199, %r199, %r38;
	add.s32 	%r198, %r198, %r38;
	add.s32 	%r197, %r197, 32;
	setp.ne.s32 	%p59, %r206, 0;
	mov.u32 	%r208, %r35;
	@%p59 bra 	$L__BB38_48;
$L__BB38_49:
	setp.eq.s32 	%p60, %r33, 0;
	@%p60 bra 	$L__BB38_57;
	add.s32 	%r171, %r33, -1;
	setp.lt.u32 	%p61, %r171, 3;
	@%p61 bra 	$L__BB38_52;
	shl.b32 	%r172, %r208, 2;
	mov.u32 	%r173, _ZN8pygpukit3ops2nn6sharedE;
	add.s32 	%r174, %r173, %r172;
	ld.shared.f32 	%f188, [%r174];
	mad.lo.s32 	%r175, %r208, %r80, %r196;
	cvt.s64.s32 	%rd81, %r175;
	add.s64 	%rd82, %rd81, %rd6;
	shl.b64 	%rd83, %rd82, 1;
	add.s64 	%rd84, %rd3, %rd83;
	ld.global.nc.u16 	%rs41, [%rd84];
	// begin inline asm
	{  cvt.f32.f16 %f184, %rs41;}

	// end inline asm
	fma.rn.f32 	%f189, %f188, %f184, %f228;
	ld.shared.f32 	%f190, [%r174+4];
	add.s32 	%r176, %r175, %r80;
	cvt.s64.s32 	%rd85, %r176;
	add.s64 	%rd86, %rd85, %rd6;
	shl.b64 	%rd87, %rd86, 1;
	add.s64 	%rd88, %rd3, %rd87;
	ld.global.nc.u16 	%rs42, [%rd88];
	// begin inline asm
	{  cvt.f32.f16 %f185, %rs42;}

	// end inline asm
	fma.rn.f32 	%f191, %f190, %f185, %f189;
	ld.shared.f32 	%f192, [%r174+8];
	add.s32 	%r177, %r176, %r80;
	cvt.s64.s32 	%rd89, %r177;
	add.s64 	%rd90, %rd89, %rd6;
	shl.b64 	%rd91, %rd90, 1;
	add.s64 	%rd92, %rd3, %rd91;
	ld.global.nc.u16 	%rs43, [%rd92];
	// begin inline asm
	{  cvt.f32.f16 %f186, %rs43;}

	// end inline asm
	fma.rn.f32 	%f193, %f192, %f186, %f191;
	ld.shared.f32 	%f194, [%r174+12];
	add.s32 	%r178, %r177, %r80;
	cvt.s64.s32 	%rd93, %r178;
	add.s64 	%rd94, %rd93, %rd6;
	shl.b64 	%rd95, %rd94, 1;
	add.s64 	%rd96, %rd3, %rd95;
	ld.global.nc.u16 	%rs44, [%rd96];
	// begin inline asm
	{  cvt.f32.f16 %f187, %rs44;}

	// end inline asm
	fma.rn.f32 	%f228, %f194, %f187, %f193;
	add.s32 	%r208, %r208, 4;
$L__BB38_52:
	setp.eq.s32 	%p62, %r34, 0;
	@%p62 bra 	$L__BB38_57;
	setp.eq.s32 	%p63, %r34, 1;
	@%p63 bra 	$L__BB38_55;
	shl.b32 	%r179, %r208, 2;
	mov.u32 	%r180, _ZN8pygpukit3ops2nn6sharedE;
	add.s32 	%r181, %r180, %r179;
	ld.shared.f32 	%f198, [%r181];
	mad.lo.s32 	%r182, %r208, %r80, %r196;
	cvt.s64.s32 	%rd97, %r182;
	add.s64 	%rd98, %rd97, %rd6;
	shl.b64 	%rd99, %rd98, 1;
	add.s64 	%rd100, %rd3, %rd99;
	ld.global.nc.u16 	%rs45, [%rd100];
	// begin inline asm
	{  cvt.f32.f16 %f196, %rs45;}

	// end inline asm
	fma.rn.f32 	%f199, %f198, %f196, %f228;
	ld.shared.f32 	%f200, [%r181+4];
	add.s32 	%r183, %r182, %r80;
	cvt.s64.s32 	%rd101, %r183;
	add.s64 	%rd102, %rd101, %rd6;
	shl.b64 	%rd103, %rd102, 1;
	add.s64 	%rd104, %rd3, %rd103;
	ld.global.nc.u16 	%rs46, [%rd104];
	// begin inline asm
	{  cvt.f32.f16 %f197, %rs46;}

	// end inline asm
	fma.rn.f32 	%f228, %f200, %f197, %f199;
	add.s32 	%r208, %r208, 2;
$L__BB38_55:
	setp.eq.s32 	%p64, %r36, 0;
	@%p64 bra 	$L__BB38_57;
	shl.b32 	%r184, %r208, 2;
	mov.u32 	%r185, _ZN8pygpukit3ops2nn6sharedE;
	add.s32 	%r186, %r185, %r184;
	ld.shared.f32 	%f202, [%r186];
	mad.lo.s32 	%r187, %r208, %r80, %r196;
	cvt.s64.s32 	%rd105, %r187;
	add.s64 	%rd106, %rd105, %rd6;
	shl.b64 	%rd107, %rd106, 1;
	add.s64 	%rd108, %rd3, %rd107;
	ld.global.nc.u16 	%rs47, [%rd108];
	// begin inline asm
	{  cvt.f32.f16 %f201, %rs47;}

	// end inline asm
	fma.rn.f32 	%f228, %f202, %f201, %f228;
$L__BB38_57:
	// begin inline asm
	{  cvt.rn.f16.f32 %rs48, %f228;}

	// end inline asm
	cvt.s64.s32 	%rd109, %r196;
	add.s64 	%rd110, %rd5, %rd109;
	shl.b64 	%rd111, %rd110, 1;
	add.s64 	%rd112, %rd4, %rd111;
	st.global.u16 	[%rd112], %rs48;
	add.s32 	%r196, %r196, %r32;
	setp.lt.s32 	%p65, %r196, %r80;
	@%p65 bra 	$L__BB38_46;
$L__BB38_58:
	ret;

}
	// .globl	_ZN8pygpukit3ops2nn23sdpa_causal_bf16_kernelEPK13__nv_bfloat16S4_S4_PS2_iiiifi
.visible .entry _ZN8pygpukit3ops2nn23sdpa_causal_bf16_kernelEPK13__nv_bfloat16S4_S4_PS2_iiiifi(
	.param .u64 .ptr .align 1 _ZN8pygpukit3ops2nn23sdpa_causal_bf16_kernelEPK13__nv_bfloat16S4_S4_PS2_iiiifi_param_0,
	.param .u64 .ptr .align 1 _ZN8pygpukit3ops2nn23sdpa_causal_bf16_kernelEPK13__nv_bfloat16S4_S4_PS2_iiiifi_param_1,
	.param .u64 .ptr .align 1 _ZN8pygpukit3ops2nn23sdpa_causal_bf16_kernelEPK13__nv_bfloat16S4_S4_PS2_iiiifi_param_2,
	.param .u64 .ptr .align 1 _ZN8pygpukit3ops2nn23sdpa_causal_bf16_kernelEPK13__nv_bfloat16S4_S4_PS2_iiiifi_param_3,
	.param .u32 _ZN8pygpukit3ops2nn23sdpa_causal_bf16_kernelEPK13__nv_bfloat16S4_S4_PS2_iiiifi_param_4,
	.param .u32 _ZN8pygpukit3ops2nn23sdpa_causal_bf16_kernelEPK13__nv_bfloat16S4_S4_PS2_iiiifi_param_5,
	.param .u32 _ZN8pygpukit3ops2nn23sdpa_causal_bf16_kernelEPK13__nv_bfloat16S4_S4_PS2_iiiifi_param_6,
	.param .u32 _ZN8pygpukit3ops2nn23sdpa_causal_bf16_kernelEPK13__nv_bfloat16S4_S4_PS2_iiiifi_param_7,
	.param .f32 _ZN8pygpukit3ops2nn23sdpa_causal_bf16_kernelEPK13__nv_bfloat16S4_S4_PS2_iiiifi_param_8,
	.param .u32 _ZN8pygpukit3ops2nn23sdpa_causal_bf16_kernelEPK13__nv_bfloat16S4_S4_PS2_iiiifi_param_9
)
{
	.reg .pred 	%p<67>;
	.reg .b16 	%rs<49>;
	.reg .b32 	%r<211>;
	.reg .b32 	%f<229>;
	.reg .b64 	%rd<113>;
	// demoted variable
	.shared .align 4 .b8 _ZZN8pygpukit3ops2nn23sdpa_causal_bf16_kernelEPK13__nv_bfloat16S4_S4_PS2_iiiifiE10shared_max[128];
	// demoted variable
	.shared .align 4 .f32 _ZZN8pygpukit3ops2nn23sdpa_causal_bf16_kernelEPK13__nv_bfloat16S4_S4_PS2_iiiifiE7row_max;
	// demoted variable
	.shared .align 4 .b8 _ZZN8pygpukit3ops2nn23sdpa_causal_bf16_kernelEPK13__nv_bfloat16S4_S4_PS2_iiiifiE10shared_sum[128];
	// demoted variable
	.shared .align 4 .f32 _ZZN8pygpukit3ops2nn23sdpa_causal_bf16_kernelEPK13__nv_bfloat16S4_S4_PS2_iiiifiE7row_sum;
	ld.param.u64 	%rd7, [_ZN8pygpukit3ops2nn23sdpa_causal_bf16_kernelEPK13__nv_bfloat16S4_S4_PS2_iiiifi_param_0];
	ld.param.u64 	%rd8, [_ZN8pygpukit3ops2nn23sdpa_causal_bf16_kernelEPK13__nv_bfloat16S4_S4_PS2_iiiifi_param_1];
	ld.param.u64 	%rd9, [_ZN8pygpukit3ops2nn23sdpa_causal_bf16_kernelEPK13__nv_bfloat16S4_S4_PS2_iiiifi_param_2];
	ld.param.u64 	%rd10, [_ZN8pygpukit3ops2nn23sdpa_causal_bf16_kernelEPK13__nv_bfloat16S4_S4_PS2_iiiifi_param_3];
	ld.param.u32 	%r82, [_ZN8pygpukit3ops2nn23sdpa_causal_bf16_kernelEPK13__nv_bfloat16S4_S4_PS2_iiiifi_param_4];
	ld.param.u32 	%r78, [_ZN8pygpukit3ops2nn23sdpa_causal_bf16_kernelEPK13__nv_bfloat16S4_S4_PS2_iiiifi_param_5];
	ld.param.u32 	%r79, [_ZN8pygpukit3ops2nn23sdpa_causal_bf16_kernelEPK13__nv_bfloat16S4_S4_PS2_iiiifi_param_6];
	ld.param.u32 	%r80, [_ZN8pygpukit3ops2nn23sdpa_causal_bf16_kernelEPK13__nv_bfloat16S4_S4_PS2_iiiifi_param_7];
	ld.param.f32 	%f47, [_ZN8pygpukit3ops2nn23sdpa_causal_bf16_kernelEPK13__nv_bfloat16S4_S4_PS2_iiiifi_param_8];
	ld.param.u32 	%r81, [_ZN8pygpukit3ops2nn23sdpa_causal_bf16_kernelEPK13__nv_bfloat16S4_S4_PS2_iiiifi_param_9];
	cvta.to.global.u64 	%rd1, %rd8;
	cvta.to.global.u64 	%rd2, %rd7;
	cvta.to.global.u64 	%rd3, %rd9;
	cvta.to.global.u64 	%rd4, %rd10;
	mov.u32 	%r1, %ctaid.x;
	mov.u32 	%r2, %ctaid.y;
	setp.ge.s32 	%p2, %r1, %r82;
	setp.ge.s32 	%p3, %r2, %r78;
	or.pred  	%p4, %p2, %p3;
	@%p4 bra 	$L__BB39_58;
	mul.lo.s32 	%r83, %r78, %r1;
	mul.lo.s32 	%r84, %r83, %r80;
	cvt.s64.s32 	%rd11, %r84;
	mul.lo.s32 	%r85, %r80, %r2;
	cvt.s64.s32 	%rd12, %r85;
	add.s64 	%rd5, %rd11, %rd12;
	mul.lo.s32 	%r86, %r79, %r1;
	mul.lo.s32 	%r87, %r86, %r80;
	cvt.s64.s32 	%rd6, %r87;
	add.s32 	%r3, %r81, %r2;
	mov.u32 	%r196, %tid.x;
	setp.ge.s32 	%p5, %r196, %r79;
	mov.f32 	%f215, 0fFF800000;
	@%p5 bra 	$L__BB39_5;
	setp.gt.s32 	%p6, %r80, 0;
	mov.u32 	%r5, %ntid.x;
	@%p6 bra 	$L__BB39_30;
	mul.f32 	%f1, %f47, 0f00000000;
	mov.f32 	%f215, 0fFF800000;
	mov.u32 	%r89, _ZN8pygpukit3ops2nn6sharedE;
	mov.u32 	%r193, %r196;
$L__BB39_4:
	setp.lt.s32 	%p7, %r3, %r193;
	selp.f32 	%f50, 0fFF800000, %f1, %p7;
	shl.b32 	%r88, %r193, 2;
	add.s32 	%r90, %r89, %r88;
	st.shared.f32 	[%r90], %f50;
	setp.gt.f32 	%p8, %f50, %f215;
	selp.f32 	%f215, %f50, %f215, %p8;
	add.s32 	%r193, %r193, %r5;
	setp.lt.s32 	%p9, %r193, %r79;
	@%p9 bra 	$L__BB39_4;
$L__BB39_5:
	mov.b32 	%r100, %f215;
	shfl.sync.down.b32	%r101|%p20, %r100, 16, 31, -1;
	mov.b32 	%f99, %r101;
	max.f32 	%f100, %f215, %f99;
	mov.b32 	%r102, %f100;
	shfl.sync.down.b32	%r103|%p21, %r102, 8, 31, -1;
	mov.b32 	%f101, %r103;
	max.f32 	%f102, %f100, %f101;
	mov.b32 	%r104, %f102;
	shfl.sync.down.b32	%r105|%p22, %r104, 4, 31, -1;
	mov.b32 	%f103, %r105;
	max.f32 	%f104, %f102, %f103;
	mov.b32 	%r106, %f104;
	shfl.sync.down.b32	%r107|%p23, %r106, 2, 31, -1;
	mov.b32 	%f105, %r107;
	max.f32 	%f106, %f104, %f105;
	mov.b32 	%r108, %f106;
	shfl.sync.down.b32	%r109|%p24, %r108, 1, 31, -1;
	mov.b32 	%f107, %r109;
	max.f32 	%f21, %f106, %f107;
	and.b32  	%r24, %r196, 31;
	shr.u32 	%r25, %r196, 5;
	setp.ne.s32 	%p25, %r24, 0;
	@%p25 bra 	$L__BB39_7;
	shl.b32 	%r110, %r25, 2;
	mov.u32 	%r111, _ZZN8pygpukit3ops2nn23sdpa_causal_bf16_kernelEPK13__nv_bfloat16S4_S4_PS2_iiiifiE10shared_max;
	add.s32 	%r112, %r111, %r110;
	st.shared.f32 	[%r112], %f21;
$L__BB39_7:
	bar.sync 	0;
	setp.gt.u32 	%p27, %r196, 31;
	mov.pred 	%p66, 0;
	@%p27 bra 	$L__BB39_12;
	mov.u32 	%r113, %ntid.x;
	add.s32 	%r114, %r113, 31;
	shr.u32 	%r115, %r114, 5;
	setp.ge.u32 	%p28, %r196, %r115;
	mov.f32 	%f216, 0fFF800000;
	@%p28 bra 	$L__BB39_10;
	shl.b32 	%r116, %r196, 2;
	mov.u32 	%r117, _ZZN8pygpukit3ops2nn23sdpa_causal_bf16_kernelEPK13__nv_bfloat16S4_S4_PS2_iiiifiE10shared_max;
	add.s32 	%r118, %r117, %r116;
	ld.shared.f32 	%f216, [%r118];
$L__BB39_10:
	mov.b32 	%r119, %f216;
	shfl.sync.down.b32	%r120|%p30, %r119, 16, 31, -1;
	mov.b32 	%f109, %r120;
	max.f32 	%f110, %f216, %f109;
	mov.b32 	%r121, %f110;
	shfl.sync.down.b32	%r122|%p31, %r121, 8, 31, -1;
	mov.b32 	%f111, %r122;
	max.f32 	%f112, %f110, %f111;
	mov.b32 	%r123, %f112;
	shfl.sync.down.b32	%r124|%p32, %r123, 4, 31, -1;
	mov.b32 	%f113, %r124;
	max.f32 	%f114, %f112, %f113;
	mov.b32 	%r125, %f114;
	shfl.sync.down.b32	%r126|%p33, %r125, 2, 31, -1;
	mov.b32 	%f115, %r126;
	max.f32 	%f116, %f114, %f115;
	mov.b32 	%r127, %f116;
	shfl.sync.down.b32	%r128|%p34, %r127, 1, 31, -1;
	mov.b32 	%f117, %r128;
	max.f32 	%f24, %f116, %f117;
	setp.ne.s32 	%p35, %r196, 0;
	@%p35 bra 	$L__BB39_12;
	st.shared.f32 	[_ZZN8pygpukit3ops2nn23sdpa_causal_bf16_kernelEPK13__nv_bfloat16S4_S4_PS2_iiiifiE7row_max], %f24;
	mov.pred 	%p66, -1;
$L__BB39_12:
	setp.ge.s32 	%p37, %r196, %r79;
	bar.sync 	0;
	mov.f32 	%f218, 0f00000000;
	@%p37 bra 	$L__BB39_15;
	ld.shared.f32 	%f25, [_ZZN8pygpukit3ops2nn23sdpa_causal_bf16_kernelEPK13__nv_bfloat16S4_S4_PS2_iiiifiE7row_max];
	mov.f32 	%f218, 0f00000000;
	mov.u32 	%r26, %ntid.x;
	mov.u32 	%r130, _ZN8pygpukit3ops2nn6sharedE;
	mov.u32 	%r194, %r196;
$L__BB39_14:
	shl.b32 	%r129, %r194, 2;
	add.s32 	%r131, %r130, %r129;
	ld.shared.f32 	%f120, [%r131];
	sub.f32 	%f121, %f120, %f25;
	fma.rn.f32 	%f122, %f121, 0f3BBB989D, 0f3F000000;
	cvt.sat.f32.f32 	%f123, %f122;
	mov.f32 	%f124, 0f4B400001;
	mov.f32 	%f125, 0f437C0000;
	fma.rm.f32 	%f126, %f123, %f125, %f124;
	add.f32 	%f127, %f126, 0fCB40007F;
	neg.f32 	%f128, %f127;
	fma.rn.f32 	%f129, %f121, 0f3FB8AA3B, %f128;
	fma.rn.f32 	%f130, %f121, 0f32A57060, %f129;
	mov.b32 	%r132, %f126;
	shl.b32 	%r133, %r132, 23;
	mov.b32 	%f131, %r133;
	ex2.approx.ftz.f32 	%f132, %f130;
	mul.f32 	%f133, %f132, %f131;
	st.shared.f32 	[%r131], %f133;
	add.f32 	%f218, %f218, %f133;
	add.s32 	%r194, %r194, %r26;
	setp.lt.s32 	%p38, %r194, %r79;
	@%p38 bra 	$L__BB39_14;
$L__BB39_15:
	setp.ne.s32 	%p39, %r24, 0;
	mov.b32 	%r134, %f218;
	shfl.sync.down.b32	%r135|%p40, %r134, 16, 31, -1;
	mov.b32 	%f134, %r135;
	add.f32 	%f135, %f218, %f134;
	mov.b32 	%r136, %f135;
	shfl.sync.down.b32	%r137|%p41, %r136, 8, 31, -1;
	mov.b32 	%f136, %r137;
	add.f32 	%f137, %f135, %f136;
	mov.b32 	%r138, %f137;
	shfl.sync.down.b32	%r139|%p42, %r138, 4, 31, -1;
	mov.b32 	%f138, %r139;
	add.f32 	%f139, %f137, %f138;
	mov.b32 	%r140, %f139;
	shfl.sync.down.b32	%r141|%p43, %r140, 2, 31, -1;
	mov.b32 	%f140, %r141;
	add.f32 	%f141, %f139, %f140;
	mov.b32 	%r142, %f141;
	shfl.sync.down.b32	%r143|%p44, %r142, 1, 31, -1;
	mov.b32 	%f142, %r143;
	add.f32 	%f220, %f141, %f142;
	@%p39 bra 	$L__BB39_17;
	shl.b32 	%r144, %r25, 2;
	mov.u32 	%r145, _ZZN8pygpukit3ops2nn23sdpa_causal_bf16_kernelEPK13__nv_bfloat16S4_S4_PS2_iiiifiE10shared_sum;
	add.s32 	%r146, %r145, %r144;
	st.shared.f32 	[%r146], %f220;
$L__BB39_17:
	setp.gt.u32 	%p45, %r196, 31;
	bar.sync 	0;
	@%p45 bra 	$L__BB39_21;
	mov.u32 	%r147, %ntid.x;
	add.s32 	%r148, %r147, 31;
	shr.u32 	%r149, %r148, 5;
	setp.ge.u32 	%p46, %r196, %r149;
	mov.f32 	%f219, 0f00000000;
	@%p46 bra 	$L__BB39_20;
	shl.b32 	%r150, %r196, 2;
	mov.u32 	%r151, _ZZN8pygpukit3ops2nn23sdpa_causal_bf16_kernelEPK13__nv_bfloat16S4_S4_PS2_iiiifiE10shared_sum;
	add.s32 	%r152, %r151, %r150;
	ld.shared.f32 	%f219, [%r152];
$L__BB39_20:
	mov.b32 	%r153, %f219;
	shfl.sync.down.b32	%r154|%p47, %r153, 16, 31, -1;
	mov.b32 	%f144, %r154;
	add.f32 	%f145, %f219, %f144;
	mov.b32 	%r155, %f145;
	shfl.sync.down.b32	%r156|%p48, %r155, 8, 31, -1;
	mov.b32 	%f146, %r156;
	add.f32 	%f147, %f145, %f146;
	mov.b32 	%r157, %f147;
	shfl.sync.down.b32	%r158|%p49, %r157, 4, 31, -1;
	mov.b32 	%f148, %r158;
	add.f32 	%f149, %f147, %f148;
	mov.b32 	%r159, %f149;
	shfl.sync.down.b32	%r160|%p50, %r159, 2, 31, -1;
	mov.b32 	%f150, %r160;
	add.f32 	%f151, %f149, %f150;
	mov.b32 	%r161, %f151;
	shfl.sync.down.b32	%r162|%p51, %r161, 1, 31, -1;
	mov.b32 	%f152, %r162;
	add.f32 	%f220, %f151, %f152;
$L__BB39_21:
	not.pred 	%p52, %p66;
	@%p52 bra 	$L__BB39_23;
	st.shared.f32 	[_ZZN8pygpukit3ops2nn23sdpa_causal_bf16_kernelEPK13__nv_bfloat16S4_S4_PS2_iiiifiE7row_sum], %f220;
$L__BB39_23:
	setp.ge.s32 	%p53, %r196, %r79;
	bar.sync 	0;
	@%p53 bra 	$L__BB39_26;
	ld.shared.f32 	%f153, [_ZZN8pygpukit3ops2nn23sdpa_causal_bf16_kernelEPK13__nv_bfloat16S4_S4_PS2_iiiifiE7row_sum];
	mov.u32 	%r29, %ntid.x;
	rcp.rn.f32 	%f34, %f153;
	mov.u32 	%r164, _ZN8pygpukit3ops2nn6sharedE;
	mov.u32 	%r195, %r196;
$L__BB39_25:
	shl.b32 	%r163, %r195, 2;
	add.s32 	%r165, %r164, %r163;
	ld.shared.f32 	%f154, [%r165];
	mul.f32 	%f155, %f34, %f154;
	st.shared.f32 	[%r165], %f155;
	add.s32 	%r195, %r195, %r29;
	setp.lt.s32 	%p54, %r195, %r79;
	@%p54 bra 	$L__BB39_25;
$L__BB39_26:
	bar.sync 	0;
	setp.ge.s32 	%p55, %r196, %r80;
	@%p55 bra 	$L__BB39_58;
	setp.gt.s32 	%p56, %r79, 0;
	mov.u32 	%r32, %ntid.x;
	@%p56 bra 	$L__BB39_45;
	mov.f32 	%f156, 0f00000000;
	// begin inline asm
	{  cvt.rn.bf16.f32 %rs32, %f156;}

	// end inline asm
$L__BB39_29:
	cvt.s64.s32 	%rd45, %r196;
	add.s64 	%rd46, %rd5, %rd45;
	shl.b64 	%rd47, %rd46, 1;
	add.s64 	%rd48, %rd4, %rd47;
	st.global.u16 	[%rd48], %rs32;
	add.s32 	%r196, %r196, %r32;
	setp.lt.s32 	%p57, %r196, %r80;
	@%p57 bra 	$L__BB39_29;
	bra.uni 	$L__BB39_58;
$L__BB39_30:
	add.s32 	%r6, %r80, -1;
	and.b32  	%r7, %r80, 7;
	add.s32 	%r8, %r7, -1;
	and.b32  	%r9, %r80, 3;
	and.b32  	%r10, %r80, 2147483640;
	and.b32  	%r11, %r80, 1;
	mov.f32 	%f215, 0fFF800000;
	mov.u32 	%r188, %r196;
$L__BB39_31:
	setp.lt.s32 	%p10, %r3, %r188;
	mov.f32 	%f206, 0fFF800000;
	@%p10 bra 	$L__BB39_32;
	bra.uni 	$L__BB39_33;
$L__BB39_32:
	shl.b32 	%r97, %r188, 2;
	mov.u32 	%r98, _ZN8pygpukit3ops2nn6sharedE;
	add.s32 	%r99, %r98, %r97;
	st.shared.f32 	[%r99], %f206;
	setp.gt.f32 	%p18, %f206, %f215;
	selp.f32 	%f215, %f206, %f215, %p18;
	add.s32 	%r188, %r188, %r5;
	setp.lt.s32 	%p19, %r188, %r79;
	@%p19 bra 	$L__BB39_31;
	bra.uni 	$L__BB39_5;
$L__BB39_33:
	setp.lt.u32 	%p11, %r6, 7;
	mul.lo.s32 	%r16, %r188, %r80;
	mov.f32 	%f213, 0f00000000;
	mov.b32 	%r191, 0;
	@%p11 bra 	$L__BB39_36;
	mov.f32 	%f213, 0f00000000;
	mov.b32 	%r189, 0;
$L__BB39_35:
	.pragma "nounroll";
	cvt.u64.u32 	%rd13, %r189;
	add.s64 	%rd14, %rd5, %rd13;
	shl.b64 	%rd15, %rd14, 1;
	add.s64 	%rd16, %rd2, %rd15;
	ld.global.nc.u16 	%rs2, [%rd16];
	// begin inline asm
	{ cvt.f32.bf16 %f56, %rs2;}

	// end inline asm
	add.s32 	%r93, %r189, %r16;
	cvt.s64.s32 	%rd17, %r93;
	add.s64 	%rd18, %rd17, %rd6;
	shl.b64 	%rd19, %rd18, 1;
	add.s64 	%rd20, %rd1, %rd19;
	ld.global.nc.u16 	%rs3, [%rd20];
	// begin inline asm
	{ cvt.f32.bf16 %f57, %rs3;}

	// end inline asm
	fma.rn.f32 	%f72, %f56, %f57, %f213;
	ld.global.nc.u16 	%rs4, [%rd16+2];
	// begin inline asm
	{ cvt.f32.bf16 %f58, %rs4;}

	// end inline asm
	ld.global.nc.u16 	%rs5, [%rd20+2];
	// begin inline asm
	{ cvt.f32.bf16 %f59, %rs5;}

	// end inline asm
	fma.rn.f32 	%f73, %f58, %f59, %f72;
	ld.global.nc.u16 	%rs6, [%rd16+4];
	// begin inline asm
	{ cvt.f32.bf16 %f60, %rs6;}

	// end inline asm
	ld.global.nc.u16 	%rs7, [%rd20+4];
	// begin inline asm
	{ cvt.f32.bf16 %f61, %rs7;}

	// end inline asm
	fma.rn.f32 	%f74, %f60, %f61, %f73;
	ld.global.nc.u16 	%rs8, [%rd16+6];
	// begin inline asm
	{ cvt.f32.bf16 %f62, %rs8;}

	// end inline asm
	ld.global.nc.u16 	%rs9, [%rd20+6];
	// begin inline asm
	{ cvt.f32.bf16 %f63, %rs9;}

	// end inline asm
	fma.rn.f32 	%f75, %f62, %f63, %f74;
	ld.global.nc.u16 	%rs10, [%rd16+8];
	// begin inline asm
	{ cvt.f32.bf16 %f64, %rs10;}

	// end inline asm
	ld.global.nc.u16 	%rs11, [%rd20+8];
	// begin inline asm
	{ cvt.f32.bf16 %f65, %rs11;}

	// end inline asm
	fma.rn.f32 	%f76, %f64, %f65, %f75;
	ld.global.nc.u16 	%rs12, [%rd16+10];
	// begin inline asm
	{ cvt.f32.bf16 %f66, %rs12;}

	// end inline asm
	ld.global.nc.u16 	%rs13, [%rd20+10];
	// begin inline asm
	{ cvt.f32.bf16 %f67, %rs13;}

	// end inline asm
	fma.rn.f32 	%f77, %f66, %f67, %f76;
	ld.global.nc.u16 	%rs14, [%rd16+12];
	// begin inline asm
	{ cvt.f32.bf16 %f68, %rs14;}

	// end inline asm
	ld.global.nc.u16 	%rs15, [%rd20+12];
	// begin inline asm
	{ cvt.f32.bf16 %f69, %rs15;}

	// end inline asm
	fma.rn.f32 	%f78, %f68, %f69, %f77;
	ld.global.nc.u16 	%rs16, [%rd16+14];
	// begin inline asm
	{ cvt.f32.bf16 %f70, %rs16;}

	// end inline asm
	ld.global.nc.u16 	%rs17, [%rd20+14];
	// begin inline asm
	{ cvt.f32.bf16 %f71, %rs17;}

	// end inline asm
	fma.rn.f32 	%f213, %f70, %f71, %f78;
	add.s32 	%r189, %r189, 8;
	setp.eq.s32 	%p12, %r189, %r10;
	mov.u32 	%r191, %r10;
	@%p12 bra 	$L__BB39_36;
	bra.uni 	$L__BB39_35;
$L__BB39_36:
	setp.eq.s32 	%p13, %r7, 0;
	@%p13 bra 	$L__BB39_44;
	setp.lt.u32 	%p14, %r8, 3;
	@%p14 bra 	$L__BB39_39;
	cvt.u64.u32 	%rd21, %r191;
	add.s64 	%rd22, %rd5, %rd21;
	shl.b64 	%rd23, %rd22, 1;
	add.s64 	%rd24, %rd2, %rd23;
	ld.global.nc.u16 	%rs18, [%rd24];
	// begin inline asm
	{ cvt.f32.bf16 %f80, %rs18;}

	// end inline asm
	add.s32 	%r94, %r191, %r16;
	cvt.s64.s32 	%rd25, %r94;
	add.s64 	%rd26, %rd25, %rd6;
	shl.b64 	%rd27, %rd26, 1;
	add.s64 	%rd28, %rd1, %rd27;
	ld.global.nc.u16 	%rs19, [%rd28];
	// begin inline asm
	{ cvt.f32.bf16 %f81, %rs19;}

	// end inline asm
	fma.rn.f32 	%f88, %f80, %f81, %f213;
	ld.global.nc.u16 	%rs20, [%rd24+2];
	// begin inline asm
	{ cvt.f32.bf16 %f82, %rs20;}

	// end inline asm
	ld.global.nc.u16 	%rs21, [%rd28+2];
	// begin inline asm
	{ cvt.f32.bf16 %f83, %rs21;}

	// end inline asm
	fma.rn.f32 	%f89, %f82, %f83, %f88;
	ld.global.nc.u16 	%rs22, [%rd24+4];
	// begin inline asm
	{ cvt.f32.bf16 %f84, %rs22;}

	// end inline asm
	ld.global.nc.u16 	%rs23, [%rd28+4];
	// begin inline asm
	{ cvt.f32.bf16 %f85, %rs23;}

	// end inline asm
	fma.rn.f32 	%f90, %f84, %f85, %f89;
	ld.global.nc.u16 	%rs24, [%rd24+6];
	// begin inline asm
	{ cvt.f32.bf16 %f86, %rs24;}

	// end inline asm
	ld.global.nc.u16 	%rs25, [%rd28+6];
	// begin inline asm
	{ cvt.f32.bf16 %f87, %rs25;}

	// end inline asm
	fma.rn.f32 	%f213, %f86, %f87, %f90;
	add.s32 	%r191, %r191, 4;
$L__BB39_39:
	setp.eq.s32 	%p15, %r9, 0;
	@%p15 bra 	$L__BB39_44;
	setp.eq.s32 	%p16, %r9, 1;
	@%p16 bra 	$L__BB39_42;
	cvt.u64.u32 	%rd29, %r191;
	add.s64 	%rd30, %rd5, %rd29;
	shl.b64 	%rd31, %rd30, 1;
	add.s64 	%rd32, %rd2, %rd31;
	ld.global.nc.u16 	%rs26, [%rd32];
	// begin inline asm
	{ cvt.f32.bf16 %f92, %rs26;}

	// end inline asm
	add.s32 	%r95, %r191, %r16;
	cvt.s64.s32 	%rd33, %r95;
	add.s64 	%rd34, %rd33, %rd6;
	shl.b64 	%rd35, %rd34, 1;
	add.s64 	%rd36, %rd1, %rd35;
	ld.global.nc.u16 	%rs27, [%rd36];
	// begin inline asm
	{ cvt.f32.bf16 %f93, %rs27;}

	// end inline asm
	fma.rn.f32 	%f96, %f92, %f93, %f213;
	ld.global.nc.u16 	%rs28, [%rd32+2];
	// begin inline asm
	{ cvt.f32.bf16 %f94, %rs28;}

	// end inline asm
	ld.global.nc.u16 	%rs29, [%rd36+2];
	// begin inline asm
	{ cvt.f32.bf16 %f95, %rs29;}

	// end inline asm
	fma.rn.f32 	%f213, %f94, %f95, %f96;
	add.s32 	%r191, %r191, 2;
$L__BB39_42:
	setp.eq.s32 	%p17, %r11, 0;
	@%p17 bra 	$L__BB39_44;
	cvt.u64.u32 	%rd37, %r191;
	add.s64 	%rd38, %rd5, %rd37;
	shl.b64 	%rd39, %rd38, 1;
	add.s64 	%rd40, %rd2, %rd39;
	ld.global.nc.u16 	%rs30, [%rd40];
	// begin inline asm
	{ cvt.f32.bf16 %f97, %rs30;}

	// end inline asm
	add.s32 	%r96, %r191, %r16;
	cvt.s64.s32 	%rd41, %r96;
	add.s64 	%rd42, %rd41, %rd6;
	shl.b64 	%rd43, %rd42, 1;
	add.s64 	%rd44, %rd1, %rd43;
	ld.global.nc.u16 	%rs31, [%rd44];
	// begin inline asm
	{ cvt.f32.bf16 %f98, %rs31;}

	// end inline asm
	fma.rn.f32 	%f213, %f97, %f98, %f213;
$L__BB39_44:
	mul.f32 	%f206, %f47, %f213;
	bra.uni 	$L__BB39_32;
$L__BB39_45:
	and.b32  	%r33, %r79, 7;
	and.b32  	%r34, %r79, 3;
	and.b32  	%r35, %r79, 2147483640;
	and.b32  	%r36, %r79, 1;
	neg.s32 	%r37, %r35;
	shl.b32 	%r38, %r80, 3;
	mul.lo.s32 	%r39, %r80, 5;
	mul.lo.s32 	%r40, %r80, 6;
	mul.lo.s32 	%r41, %r80, 7;
$L__BB39_46:
	setp.lt.u32 	%p58, %r79, 8;
	mov.f32 	%f228, 0f00000000;
	mov.b32 	%r208, 0;
	@%p58 bra 	$L__BB39_49;
	add.s32 	%r205, %r80, %r196;
	shl.b32 	%r168, %r80, 1;
	add.s32 	%r204, %r168, %r196;
	mad.lo.s32 	%r203, %r80, 3, %r196;
	shl.b32 	%r169, %r80, 2;
	add.s32 	%r202, %r169, %r196;
	add.s32 	%r201, %r39, %r196;
	add.s32 	%r200, %r40, %r196;
	add.s32 	%r199, %r41, %r196;
	mov.u32 	%r170, _ZN8pygpukit3ops2nn6sharedE;
	add.s32 	%r197, %r170, 16;
	mov.f32 	%f228, 0f00000000;
	mov.u32 	%r198, %r196;
	mov.u32 	%r206, %r37;
$L__BB39_48:
	.pragma "nounroll";
	ld.shared.v4.f32 	{%f168, %f169, %f170, %f171}, [%r197+-16];
	cvt.s64.s32 	%rd49, %r198;
	add.s64 	%rd50, %rd49, %rd6;
	shl.b64 	%rd51, %rd50, 1;
	add.s64 	%rd52, %rd3, %rd51;
	ld.global.nc.u16 	%rs33, [%rd52];
	// begin inline asm
	{ cvt.f32.bf16 %f160, %rs33;}

	// end inline asm
	fma.rn.f32 	%f172, %f168, %f160, %f228;
	cvt.s64.s32 	%rd53, %r205;
	add.s64 	%rd54, %rd53, %rd6;
	shl.b64 	%rd55, %rd54, 1;
	add.s64 	%rd56, %rd3, %rd55;
	ld.global.nc.u16 	%rs34, [%rd56];
	// begin inline asm
	{ cvt.f32.bf16 %f161, %rs34;}

	// end inline asm
	fma.rn.f32 	%f173, %f169, %f161, %f172;
	cvt.s64.s32 	%rd57, %r204;
	add.s64 	%rd58, %rd57, %rd6;
	shl.b64 	%rd59, %rd58, 1;
	add.s64 	%rd60, %rd3, %rd59;
	ld.global.nc.u16 	%rs35, [%rd60];
	// begin inline asm
	{ cvt.f32.bf16 %f162, %rs35;}

	// end inline asm
	fma.rn.f32 	%f174, %f170, %f162, %f173;
	cvt.s64.s32 	%rd61, %r203;
	add.s64 	%rd62, %rd61, %rd6;
	shl.b64 	%rd63, %rd62, 1;
	add.s64 	%rd64, %rd3, %rd63;
	ld.global.nc.u16 	%rs36, [%rd64];
	// begin inline asm
	{ cvt.f32.bf16 %f163, %rs36;}

	// end inline asm
	fma.rn.f32 	%f175, %f171, %f163, %f174;
	ld.shared.v4.f32 	{%f176, %f177, %f178, %f179}, [%r197];
	cvt.s64.s32 	%rd65, %r202;
	add.s64 	%rd66, %rd65, %rd6;
	shl.b64 	%rd67, %rd66, 1;
	add.s64 	%rd68, %rd3, %rd67;
	ld.global.nc.u16 	%rs37, [%rd68];
	// begin inline asm
	{ cvt.f32.bf16 %f164, %rs37;}

	// end inline asm
	fma.rn.f32 	%f180, %f176, %f164, %f175;
	cvt.s64.s32 	%rd69, %r201;
	add.s64 	%rd70, %rd69, %rd6;
	shl.b64 	%rd71, %rd70, 1;
	add.s64 	%rd72, %rd3, %rd71;
	ld.global.nc.u16 	%rs38, [%rd72];
	// begin inline asm
	{ cvt.f32.bf16 %f165, %rs38;}

	// end inline asm
	fma.rn.f32 	%f181, %f177, %f165, %f180;
	cvt.s64.s32 	%rd73, %r200;
	add.s64 	%rd74, %rd73, %rd6;
	shl.b64 	%rd75, %rd74, 1;
	add.s64 	%rd76, %rd3, %rd75;
	ld.global.nc.u16 	%rs39, [%rd76];
	// begin inline asm
	{ cvt.f32.bf16 %f166, %rs39;}

	// end inline asm
	fma.rn.f32 	%f182, %f178, %f166, %f181;
	cvt.s64.s32 	%rd77, %r199;
	add.s64 	%rd78, %rd77, %rd6;
	shl.b64 	%rd79, %rd78, 1;
	add.s64 	%rd80, %rd3, %rd79;
	ld.global.nc.u16 	%rs40, [%rd80];
	// begin inline asm
	{ cvt.f32.bf16 %f167, %rs40;}

	// end inline asm
	fma.rn.f32 	%f228, %f179, %f167, %f182;
	add.s32 	%r206, %r206, 8;
	add.s32 	%r205, %r205, %r38;
	add.s32 	%r204, %r204, %r38;
	add.s32 	%r203, %r203, %r38;
	add.s32 	%r202, %r202, %r38;
	add.s32 	%r201, %r201, %r38;
	add.s32 	%r200, %r200, %r38;
	add.s32 	%r199, %r199, %r38;
	add.s32 	%r198, %r198, %r38;
	add.s32 	%r197, %r197, 32;
	setp.ne.s32 	%p59, %r206, 0;
	mov.u32 	%r208, %r35;
	@%p59 bra 	$L__BB39_48;
$L__BB39_49:
	setp.eq.s32 	%p60, %r33, 0;
	@%p60 bra 	$L__BB39_57;
	add.s32 	%r171, %r33, -1;
	setp.lt.u32 	%p61, %r171, 3;
	@%p61 bra 	$L__BB39_52;
	shl.b32 	%r172, %r208, 2;
	mov.u32 	%r173, _ZN8pygpukit3ops2nn6sharedE;
	add.s32 	%r174, %r173, %r172;
	ld.shared.f32 	%f188, [%r174];
	mad.lo.s32 	%r175, %r208, %r80, %r196;
	cvt.s64.s32 	%rd81, %r175;
	add.s64 	%rd82, %rd81, %rd6;
	shl.b64 	%rd83, %rd82, 1;
	add.s64 	%rd84, %rd3, %rd83;
	ld.global.nc.u16 	%rs41, [%rd84];
	// begin inline asm
	{ cvt.f32.bf16 %f184, %rs41;}

	// end inline asm
	fma.rn.f32 	%f189, %f188, %f184, %f228;
	ld.shared.f32 	%f190, [%r174+4];
	add.s32 	%r176, %r175, %r80;
	cvt.s64.s32 	%rd85, %r176;
	add.s64 	%rd86, %rd85, %rd6;
	shl.b64 	%rd87, %rd86, 1;
	add.s64 	%rd88, %rd3, %rd87;
	ld.global.nc.u16 	%rs42, [%rd88];
	// begin inline asm
	{ cvt.f32.bf16 %f185, %rs42;}

	// end inline asm
	fma.rn.f32 	%f191, %f190, %f185, %f189;
	ld.shared.f32 	%f192, [%r174+8];
	add.s32 	%r177, %r176, %r80;
	cvt.s64.s32 	%rd89, %r177;
	add.s64 	%rd90, %rd89, %rd6;
	shl.b64 	%rd91, %rd90, 1;
	add.s64 	%rd92, %rd3, %rd91;
	ld.global.nc.u16 	%rs43, [%rd92];
	// begin inline asm
	{ cvt.f32.bf16 %f186, %rs43;}

	// end inline asm
	fma.rn.f32 	%f193, %f192, %f186, %f191;
	ld.shared.f32 	%f194, [%r174+12];
	add.s32 	%r178, %r177, %r80;
	cvt.s64.s32 	%rd93, %r178;
	add.s64 	%rd94, %rd93, %rd6;
	shl.b64 	%rd95, %rd94, 1;
	add.s64 	%rd96, %rd3, %rd95;
	ld.global.nc.u16 	%rs44, [%rd96];
	// begin inline asm
	{ cvt.f32.bf16 %f187, %rs44;}

	// end inline asm
	fma.rn.f32 	%f228, %f194, %f187, %f193;
	add.s32 	%r208, %r208, 4;
$L__BB39_52:
	setp.eq.s32 	%p62, %r34, 0;
	@%p62 bra 	$L__BB39_57;
	setp.eq.s32 	%p63, %r34, 1;
	@%p63 bra 	$L__BB39_55;
	shl.b32 	%r179, %r208, 2;
	mov.u32 	%r180, _ZN8pygpukit3ops2nn6sharedE;
	add.s32 	%r181, %r180, %r179;
	ld.shared.f32 	%f198, [%r181];
	mad.lo.s32 	%r182, %r208, %r80, %r196;
	cvt.s64.s32 	%rd97, %r182;
	add.s64 	%rd98, %rd97, %rd6;
	shl.b64 	%rd99, %rd98, 1;
	add.s64 	%rd100, %rd3, %rd99;
	ld.global.nc.u16 	%rs45, [%rd100];
	// begin inline asm
	{ cvt.f32.bf16 %f196, %rs45;}

	// end inline asm
	fma.rn.f32 	%f199, %f198, %f196, %f228;
	ld.shared.f32 	%f200, [%r181+4];
	add.s32 	%r183, %r182, %r80;
	cvt.s64.s32 	%rd101, %r183;
	add.s64 	%rd102, %rd101, %rd6;
	shl.b64 	%rd103, %rd102, 1;
	add.s64 	%rd104, %rd3, %rd103;
	ld.global.nc.u16 	%rs46, [%rd104];
	// begin inline asm
	{ cvt.f32.bf16 %f197, %rs46;}

	// end inline asm
	fma.rn.f32 	%f228, %f200, %f197, %f199;
	add.s32 	%r208, %r208, 2;
$L__BB39_55:
	setp.eq.s32 	%p64, %r36, 0;
	@%p64 bra 	$L__BB39_57;
	shl.b32 	%r184, %r208, 2;
	mov.u32 	%r185, _ZN8pygpukit3ops2nn6sharedE;
	add.s32 	%r186, %r185, %r184;
	ld.shared.f32 	%f202, [%r186];
	mad.lo.s32 	%r187, %r208, %r80, %r196;
	cvt.s64.s32 	%rd105, %r187;
	add.s64 	%rd106, %rd105, %rd6;
	shl.b64 	%rd107, %rd106, 1;
	add.s64 	%rd108, %rd3, %rd107;
	ld.global.nc.u16 	%rs47, [%rd108];
	// begin inline asm
	{ cvt.f32.bf16 %f201, %rs47;}

	// end inline asm
	fma.rn.f32 	%f228, %f202, %f201, %f228;
$L__BB39_57:
	// begin inline asm
	{  cvt.rn.bf16.f32 %rs48, %f228;}

	// end inline asm
	cvt.s64.s32 	%rd109, %r196;
	add.s64 	%rd110, %rd5, %rd109;
	shl.b64 	%rd111, %rd110, 1;
	add.s64 	%rd112, %rd4, %rd111;
	st.global.u16 	[%rd112], %rs48;
	add.s32 	%r196, %r196, %r32;
	setp.lt.s32 	%p65, %r196, %r80;
	@%p65 bra 	$L__BB39_46;
$L__BB39_58:
	ret;

}


// ===== COMPILED SASS (sm_100) =====

	.target	sm_100

	.elftype	@"ET_EXEC"


//--------------------- .note.nv.tkinfo           --------------------------
	.section	.note.nv.tkinfo,"",@"SHT_NOTE"
	.sectionflags	@"SHF_NOTE_NV_TKINFO"
	.tkinfo
        /*0018*/ 	.word	0x00000002
        /*0030*/ 	.string	""
        /*0030*/ 	.string	"ptxas"
        /*0030*/ 	.string	"Cuda compilation tools, release 13.0, V13.0.88"
        /*0030*/ 	.string	"Build cuda_13.0.r13.0/compiler.36424714_0"
        /*0030*/ 	.string	"-arch sm_100 -m 64 "



//--------------------- .note.nv.cuinfo           --------------------------
	.section	.note.nv.cuinfo,"",@"SHT_NOTE"
	.sectionflags	@"SHF_NOTE_NV_CUINFO"
        /*0018*/ 	.short	0x0002
        /*001a*/ 	.short	0x0064
        /*001c*/ 	.short	0x0082
	.zero		2


//--------------------- .nv.info                  --------------------------
	.section	.nv.info,"",@"SHT_CUDA_INFO"
	.align	4


	//----- nvinfo : EIATTR_REGCOUNT
	.align		4
        /*0000*/ 	.byte	0x04, 0x2f
        /*0002*/ 	.short	(.L_1 - .L_0)
	.align		4
.L_0:
        /*0004*/ 	.word	index@(_ZN8pygpukit3ops2nn15gelu_f32_kernelEPKfPfm)
        /*0008*/ 	.word	0x0000000d


	//----- nvinfo : EIATTR_FRAME_SIZE
	.align		4
.L_1:
        /*000c*/ 	.byte	0x04, 0x11
        /*000e*/ 	.short	(.L_3 - .L_2)
	.align		4
.L_2:
        /*0010*/ 	.word	index@(_ZN8pygpukit3ops2nn15gelu_f32_kernelEPKfPfm)
        /*0014*/ 	.word	0x00000000


	//----- nvinfo : EIATTR_REGCOUNT
	.align		4
.L_3:
        /*0018*/ 	.byte	0x04, 0x2f
        /*001a*/ 	.short	(.L_5 - .L_4)
	.align		4
.L_4:
        /*001c*/ 	.word	index@(_ZN8pygpukit3ops2nn15gelu_f64_kernelEPKdPdm)
        /*0020*/ 	.word	0x00000014


	//----- nvinfo : EIATTR_FRAME_SIZE
	.align		4
.L_5:
        /*0024*/ 	.byte	0x04, 0x11
        /*0026*/ 	.short	(.L_7 - .L_6)
	.align		4
.L_6:
        /*0028*/ 	.word	index@(_ZN8pygpukit3ops2nn15gelu_f64_kernelEPKdPdm)
        /*002c*/ 	.word	0x00000000


	//----- nvinfo : EIATTR_REGCOUNT
	.align		4
.L_7:
        /*0030*/ 	.byte	0x04, 0x2f
        /*0032*/ 	.short	(.L_9 - .L_8)
	.align		4
.L_8:
        /*0034*/ 	.word	index@(_ZN8pygpukit3ops2nn15gelu_f16_kernelEPK6__halfPS2_m)
        /*0038*/ 	.word	0x0000000d


	//----- nvinfo : EIATTR_FRAME_SIZE
	.align		4
.L_9:
        /*003c*/ 	.byte	0x04, 0x11
        /*003e*/ 	.short	(.L_11 - .L_10)
	.align		4
.L_10:
        /*0040*/ 	.word	index@(_ZN8pygpukit3ops2nn15gelu_f16_kernelEPK6__halfPS2_m)
        /*0044*/ 	.word	0x00000000


	//----- nvinfo : EIATTR_REGCOUNT
	.align		4
.L_11:
        /*0048*/ 	.byte	0x04, 0x2f
        /*004a*/ 	.short	(.L_13 - .L_12)
	.align		4
.L_12:
        /*004c*/ 	.word	index@(_ZN8pygpukit3ops2nn16gelu_bf16_kernelEPK13__nv_bfloat16PS2_m)
        /*0050*/ 	.word	0x0000000d


	//----- nvinfo : EIATTR_FRAME_SIZE
	.align		4
.L_13:
        /*0054*/ 	.byte	0x04, 0x11
        /*0056*/ 	.short	(.L_15 - .L_14)
	.align		4
.L_14:
        /*0058*/ 	.word	index@(_ZN8pygpukit3ops2nn16gelu_bf16_kernelEPK13__nv_bfloat16PS2_m)
        /*005c*/ 	.word	0x00000000


	//----- nvinfo : EIATTR_REGCOUNT
	.align		4
.L_15:
        /*0060*/ 	.byte	0x04, 0x2f
        /*0062*/ 	.short	(.L_17 - .L_16)
	.align		4
.L_16:
        /*0064*/ 	.word	index@(_ZN8pygpukit3ops2nn19bias_add_f32_kernelEPfPKfmm)
        /*0068*/ 	.word	0x00000012


	//----- nvinfo : EIATTR_FRAME_SIZE
	.align		4
.L_17:
        /*006c*/ 	.byte	0x04, 0x11
        /*006e*/ 	.short	(.L_19 - .L_18)
	.align		4
.L_18:
        /*0070*/ 	.word	index@($__internal_28_$__cuda_sm20_rem_u64)
        /*0074*/ 	.word	0x00000000


	//----- nvinfo : EIATTR_FRAME_SIZE
	.align		4
.L_19:
        /*0078*/ 	.byte	0x04, 0x11
        /*007a*/ 	.short	(.L_21 - .L_20)
	.align		4
.L_20:
        /*007c*/ 	.word	index@(_ZN8pygpukit3ops2nn19bias_add_f32_kernelEPfPKfmm)
        /*0080*/ 	.word	0x00000000


	//----- nvinfo : EIATTR_REGCOUNT
	.align		4
.L_21:
        /*0084*/ 	.byte	0x04, 0x2f
        /*0086*/ 	.short	(.L_23 - .L_22)
	.align		4
.L_22:
        /*0088*/ 	.word	index@(_ZN8pygpukit3ops2nn19bias_add_f64_kernelEPdPKdmm)
        /*008c*/ 	.word	0x00000012


	//----- nvinfo : EIATTR_FRAME_SIZE
	.align		4
.L_23:
        /*0090*/ 	.byte	0x04, 0x11
        /*0092*/ 	.short	(.L_25 - .L_24)
	.align		4
.L_24:
        /*0094*/ 	.word	index@($__internal_27_$__cuda_sm20_rem_u64)
        /*0098*/ 	.word	0x00000000


	//----- nvinfo : EIATTR_FRAME_SIZE
	.align		4
.L_25:
        /*009c*/ 	.byte	0x04, 0x11
        /*009e*/ 	.short	(.L_27 - .L_26)
	.align		4
.L_26:
        /*00a0*/ 	.word	index@(_ZN8pygpukit3ops2nn19bias_add_f64_kernelEPdPKdmm)
        /*00a4*/ 	.word	0x00000000


	//----- nvinfo : EIATTR_REGCOUNT
	.align		4
.L_27:
        /*00a8*/ 	.byte	0x04, 0x2f
        /*00aa*/ 	.short	(.L_29 - .L_28)
	.align		4
.L_28:
        /*00ac*/ 	.word	index@(_ZN8pygpukit3ops2nn19bias_add_f16_kernelEP6__halfPKS2_mm)
        /*00b0*/ 	.word	0x00000012


	//----- nvinfo : EIATTR_FRAME_SIZE
	.align		4
.L_29:
        /*00b4*/ 	.byte	0x04, 0x11
        /*00b6*/ 	.short	(.L_31 - .L_30)
	.align		4
.L_30:
        /*00b8*/ 	.word	index@($__internal_26_$__cuda_sm20_rem_u64)
        /*00bc*/ 	.word	0x00000000


	//----- nvinfo : EIATTR_FRAME_SIZE
	.align		4
.L_31:
        /*00c0*/ 	.byte	0x04, 0x11
        /*00c2*/ 	.short	(.L_33 - .L_32)
	.align		4
.L_32:
        /*00c4*/ 	.word	index@(_ZN8pygpukit3ops2nn19bias_add_f16_kernelEP6__halfPKS2_mm)
        /*00c8*/ 	.word	0x00000000


	//----- nvinfo : EIATTR_REGCOUNT
	.align		4
.L_33:
        /*00cc*/ 	.byte	0x04, 0x2f
        /*00ce*/ 	.short	(.L_35 - .L_34)
	.align		4
.L_34:
        /*00d0*/ 	.word	index@(_ZN8pygpukit3ops2nn20bias_add_bf16_kernelEP13__nv_bfloat16PKS2_mm)
        /*00d4*/ 	.word	0x00000012


	//----- nvinfo : EIATTR_FRAME_SIZE
	.align		4
.L_35:
        /*00d8*/ 	.byte	0x04, 0x11
        /*00da*/ 	.short	(.L_37 - .L_36)
	.align		4
.L_36:
        /*00dc*/ 	.word	index@($__internal_25_$__cuda_sm20_rem_u64)
        /*00e0*/ 	.word	0x00000000


	//----- nvinfo : EIATTR_FRAME_SIZE
	.align		4
.L_37:
        /*00e4*/ 	.byte	0x04, 0x11
        /*00e6*/ 	.short	(.L_39 - .L_38)
	.align		4
.L_38:
        /*00e8*/ 	.word	index@(_ZN8pygpukit3ops2nn20bias_add_bf16_kernelEP13__nv_bfloat16PKS2_mm)
        /*00ec*/ 	.word	0x00000000


	//----- nvinfo : EIATTR_REGCOUNT
	.align		4
.L_39:
        /*00f0*/ 	.byte	0x04, 0x2f
        /*00f2*/ 	.short	(.L_41 - .L_40)
	.align		4
.L_40:
        /*00f4*/ 	.word	index@(_ZN8pygpukit3ops2nn20layernorm_f32_kernelEPKfS3_S3_Pfmmf)
        /*00f8*/ 	.word	0x00000014


	//----- nvinfo : EIATTR_FRAME_SIZE
	.align		4
.L_41:
        /*00fc*/ 	.byte	0x04, 0x11
        /*00fe*/ 	.short	(.L_43 - .L_42)
	.align		4
.L_42:
        /*0100*/ 	.word	index@($__internal_24_$__cuda_sm3x_div_rn_noftz_f32_slowpath)
        /*0104*/ 	.word	0x00000000


	//----- nvinfo : EIATTR_FRAME_SIZE
	.align		4
.L_43:
        /*0108*/ 	.byte	0x04, 0x11
        /*010a*/ 	.short	(.L_45 - .L_44)
	.align		4
.L_44:
        /*010c*/ 	.word	index@(_ZN8pygpukit3ops2nn20layernorm_f32_kernelEPKfS3_S3_Pfmmf)
        /*0110*/ 	.word	0x00000000


	//----- nvinfo : EIATTR_REGCOUNT
	.align		4
.L_45:
        /*0114*/ 	.byte	0x04, 0x2f
        /*0116*/ 	.short	(.L_47 - .L_46)
	.align		4
.L_46:
        /*0118*/ 	.word	index@(_ZN8pygpukit3ops2nn20layernorm_f64_kernelEPKdS3_S3_Pdmmd)
        /*011c*/ 	.word	0x0000001c


	//----- nvinfo : EIATTR_FRAME_SIZE
	.align		4
.L_47:
        /*0120*/ 	.byte	0x04, 0x11
        /*0122*/ 	.short	(.L_49 - .L_48)
	.align		4
.L_48:
        /*0124*/ 	.word	index@($__internal_23_$__cuda_sm20_drsqrt_f64_slowpath_v2)
        /*0128*/ 	.word	0x00000000


	//----- nvinfo : EIATTR_FRAME_SIZE
	.align		4
.L_49:
        /*012c*/ 	.byte	0x04, 0x11
        /*012e*/ 	.short	(.L_51 - .L_50)
	.align		4
.L_50:
        /*0130*/ 	.word	index@($__internal_22_$__cuda_sm20_div_rn_f64_full)
        /*0134*/ 	.word	0x00000000


	//----- nvinfo : EIATTR_FRAME_SIZE
	.align		4
.L_51:
        /*0138*/ 	.byte	0x04, 0x11
        /*013a*/ 	.short	(.L_53 - .L_52)
	.align		4
.L_52:
        /*013c*/ 	.word	index@(_ZN8pygpukit3ops2nn20layernorm_f64_kernelEPKdS3_S3_Pdmmd)
        /*0140*/ 	.word	0x00000000


	//----- nvinfo : EIATTR_REGCOUNT
	.align		4
.L_53:
        /*0144*/ 	.byte	0x04, 0x2f
        /*0146*/ 	.short	(.L_55 - .L_54)
	.align		4
.L_54:
        /*0148*/ 	.word	index@(_ZN8pygpukit3ops2nn20layernorm_f16_kernelEPK6__halfS4_S4_PS2_mmf)
        /*014c*/ 	.word	0x00000014


	//----- nvinfo : EIATTR_FRAME_SIZE
	.align		4
.L_55:
        /*0150*/ 	.byte	0x04, 0x11
        /*0152*/ 	.short	(.L_57 - .L_56)
	.align		4
.L_56:
        /*0154*/ 	.word	index@($__internal_21_$__cuda_sm3x_div_rn_noftz_f32_slowpath)
        /*0158*/ 	.word	0x00000000


	//----- nvinfo : EIATTR_FRAME_SIZE
	.align		4
.L_57:
        /*015c*/ 	.byte	0x04, 0x11
        /*015e*/ 	.short	(.L_59 - .L_58)
	.align		4
.L_58:
        /*0160*/ 	.word	index@(_ZN8pygpukit3ops2nn20layernorm_f16_kernelEPK6__halfS4_S4_PS2_mmf)
        /*0164*/ 	.word	0x00000000


	//----- nvinfo : EIATTR_REGCOUNT
	.align		4
.L_59:
        /*0168*/ 	.byte	0x04, 0x2f
        /*016a*/ 	.short	(.L_61 - .L_60)
	.align		4
.L_60:
        /*016c*/ 	.word	index@(_ZN8pygpukit3ops2nn21layernorm_bf16_kernelEPK13__nv_bfloat16S4_S4_PS2_mmf)
        /*0170*/ 	.word	0x00000014


	//----- nvinfo : EIATTR_FRAME_SIZE
	.align		4
.L_61:
        /*0174*/ 	.byte	0x04, 0x11
        /*0176*/ 	.short	(.L_63 - .L_62)
	.align		4
.L_62:
        /*0178*/ 	.word	index@($__internal_20_$__cuda_sm3x_div_rn_noftz_f32_slowpath)
        /*017c*/ 	.word	0x00000000


	//----- nvinfo : EIATTR_FRAME_SIZE
	.align		4
.L_63:
        /*0180*/ 	.byte	0x04, 0x11
        /*0182*/ 	.short	(.L_65 - .L_64)
	.align		4
.L_64:
        /*0184*/ 	.word	index@(_ZN8pygpukit3ops2nn21layernorm_bf16_kernelEPK13__nv_bfloat16S4_S4_PS2_mmf)
        /*0188*/ 	.word	0x00000000


	//----- nvinfo : EIATTR_REGCOUNT
	.align		4
.L_65:
        /*018c*/ 	.byte	0x04, 0x2f
        /*018e*/ 	.short	(.L_67 - .L_66)
	.align		4
.L_66:
        /*0190*/ 	.word	index@(_ZN8pygpukit3ops2nn18rmsnorm_f32_kernelEPKfS3_Pfmmf)
        /*0194*/ 	.word	0x00000012


	//----- nvinfo : EIATTR_FRAME_SIZE
	.align		4
.L_67:
        /*0198*/ 	.byte	0x04, 0x11
        /*019a*/ 	.short	(.L_69 - .L_68)
	.align		4
.L_68:
        /*019c*/ 	.word	index@($__internal_19_$__cuda_sm3x_div_rn_noftz_f32_slowpath)
        /*01a0*/ 	.word	0x00000000


	//----- nvinfo : EIATTR_FRAME_SIZE
	.align		4
.L_69:
        /*01a4*/ 	.byte	0x04, 0x11
        /*01a6*/ 	.short	(.L_71 - .L_70)
	.align		4
.L_70:
        /*01a8*/ 	.word	index@(_ZN8pygpukit3ops2nn18rmsnorm_f32_kernelEPKfS3_Pfmmf)
        /*01ac*/ 	.word	0x00000000


	//----- nvinfo : EIATTR_REGCOUNT
	.align		4
.L_71:
        /*01b0*/ 	.byte	0x04, 0x2f
        /*01b2*/ 	.short	(.L_73 - .L_72)
	.align		4
.L_72:
        /*01b4*/ 	.word	index@(_ZN8pygpukit3ops2nn18rmsnorm_f64_kernelEPKdS3_Pdmmd)
        /*01b8*/ 	.word	0x0000001a


	//----- nvinfo : EIATTR_FRAME_SIZE
	.align		4
.L_73:
        /*01bc*/ 	.byte	0x04, 0x11
        /*01be*/ 	.short	(.L_75 - .L_74)
	.align		4
.L_74:
        /*01c0*/ 	.word	index@($__internal_18_$__cuda_sm20_drsqrt_f64_slowpath_v2)
        /*01c4*/ 	.word	0x00000000


	//----- nvinfo : EIATTR_FRAME_SIZE
	.align		4
.L_75:
        /*01c8*/ 	.byte	0x04, 0x11
        /*01ca*/ 	.short	(.L_77 - .L_76)
	.align		4
.L_76:
        /*01cc*/ 	.word	index@($__internal_17_$__cuda_sm20_div_rn_f64_full)
        /*01d0*/ 	.word	0x00000000


	//----- nvinfo : EIATTR_FRAME_SIZE
	.align		4
.L_77:
        /*01d4*/ 	.byte	0x04, 0x11
        /*01d6*/ 	.short	(.L_79 - .L_78)
	.align		4
.L_78:
        /*01d8*/ 	.word	index@(_ZN8pygpukit3ops2nn18rmsnorm_f64_kernelEPKdS3_Pdmmd)
        /*01dc*/ 	.word	0x00000000


	//----- nvinfo : EIATTR_REGCOUNT
	.align		4
.L_79:
        /*01e0*/ 	.byte	0x04, 0x2f
        /*01e2*/ 	.short	(.L_81 - .L_80)
	.align		4
.L_80:
        /*01e4*/ 	.word	index@(_ZN8pygpukit3ops2nn18rmsnorm_f16_kernelEPK6__halfS4_PS2_mmf)
        /*01e8*/ 	.word	0x00000012


	//----- nvinfo : EIATTR_FRAME_SIZE
	.align		4
.L_81:
        /*01ec*/ 	.byte	0x04, 0x11
        /*01ee*/ 	.short	(.L_83 - .L_82)
	.align		4
.L_82:
        /*01f0*/ 	.word	index@($__internal_16_$__cuda_sm3x_div_rn_noftz_f32_slowpath)
        /*01f4*/ 	.word	0x00000000


	//----- nvinfo : EIATTR_FRAME_SIZE
	.align		4
.L_83:
        /*01f8*/ 	.byte	0x04, 0x11
        /*01fa*/ 	.short	(.L_85 - .L_84)
	.align		4
.L_84:
        /*01fc*/ 	.word	index@(_ZN8pygpukit3ops2nn18rmsnorm_f16_kernelEPK6__halfS4_PS2_mmf)
        /*0200*/ 	.word	0x00000000


	//----- nvinfo : EIATTR_REGCOUNT
	.align		4
.L_85:
        /*0204*/ 	.byte	0x04, 0x2f
        /*0206*/ 	.short	(.L_87 - .L_86)
	.align		4
.L_86:
        /*0208*/ 	.word	index@(_ZN8pygpukit3ops2nn19rmsnorm_bf16_kernelEPK13__nv_bfloat16S4_PS2_mmf)
        /*020c*/ 	.word	0x00000012


	//----- nvinfo : EIATTR_FRAME_SIZE
	.align		4
.L_87:
        /*0210*/ 	.byte	0x04, 0x11
        /*0212*/ 	.short	(.L_89 - .L_88)
	.align		4
.L_88:
        /*0214*/ 	.word	index@($__internal_15_$__cuda_sm3x_div_rn_noftz_f32_slowpath)
        /*0218*/ 	.word	0x00000000


	//----- nvinfo : EIATTR_FRAME_SIZE
	.align		4
.L_89:
        /*021c*/ 	.byte	0x04, 0x11
        /*021e*/ 	.short	(.L_91 - .L_90)
	.align		4
.L_90:
        /*0220*/ 	.word	index@(_ZN8pygpukit3ops2nn19rmsnorm_bf16_kernelEPK13__nv_bfloat16S4_PS2_mmf)
        /*0224*/ 	.word	0x00000000


	//----- nvinfo : EIATTR_REGCOUNT
	.align		4
.L_91:
        /*0228*/ 	.byte	0x04, 0x2f
        /*022a*/ 	.short	(.L_93 - .L_92)
	.align		4
.L_92:
        /*022c*/ 	.word	index@(_ZN8pygpukit3ops2nn18softmax_f32_kernelEPKfPfmm)
        /*0230*/ 	.word	0x00000013


	//----- nvinfo : EIATTR_FRAME_SIZE
	.align		4
.L_93:
        /*0234*/ 	.byte	0x04, 0x11
        /*0236*/ 	.short	(.L_95 - .L_94)
	.align		4
.L_94:
        /*0238*/ 	.word	index@($__internal_14_$__cuda_sm20_rcp_rn_f32_slowpath)
        /*023c*/ 	.word	0x00000000


	//----- nvinfo : EIATTR_FRAME_SIZE
	.align		4
.L_95:
        /*0240*/ 	.byte	0x04, 0x11
        /*0242*/ 	.short	(.L_97 - .L_96)
	.align		4
.L_96:
        /*0244*/ 	.word	index@(_ZN8pygpukit3ops2nn18softmax_f32_kernelEPKfPfmm)
        /*0248*/ 	.word	0x00000000


	//----- nvinfo : EIATTR_REGCOUNT
	.align		4
.L_97:
        /*024c*/ 	.byte	0x04, 0x2f
        /*024e*/ 	.short	(.L_99 - .L_98)
	.align		4
.L_98:
        /*0250*/ 	.word	index@(_ZN8pygpukit3ops2nn18softmax_f64_kernelEPKdPdmm)
        /*0254*/ 	.word	0x0000001e


	//----- nvinfo : EIATTR_FRAME_SIZE
	.align		4
.L_99:
        /*0258*/ 	.byte	0x04, 0x11
        /*025a*/ 	.short	(.L_101 - .L_100)
	.align		4
.L_100:
        /*025c*/ 	.word	index@($__internal_13_$__cuda_sm20_dblrcp_rn_slowpath_v3)
        /*0260*/ 	.word	0x00000000


	//----- nvinfo : EIATTR_FRAME_SIZE
	.align		4
.L_101:
        /*0264*/ 	.byte	0x04, 0x11
        /*0266*/ 	.short	(.L_103 - .L_102)
	.align		4
.L_102:
        /*0268*/ 	.word	index@(_ZN8pygpukit3ops2nn18softmax_f64_kernelEPKdPdmm)
        /*026c*/ 	.word	0x00000000


	//----- nvinfo : EIATTR_REGCOUNT
	.align		4
.L_103:
        /*0270*/ 	.byte	0x04, 0x2f
        /*0272*/ 	.short	(.L_105 - .L_104)
	.align		4
.L_104:
        /*0274*/ 	.word	index@(_ZN8pygpukit3ops2nn18softmax_f16_kernelEPK6__halfPS2_mm)
        /*0278*/ 	.word	0x00000013


	//----- nvinfo : EIATTR_FRAME_SIZE
	.align		4
.L_105:
        /*027c*/ 	.byte	0x04, 0x11
        /*027e*/ 	.short	(.L_107 - .L_106)
	.align		4
.L_106:
        /*0280*/ 	.word	index@($__internal_12_$__cuda_sm20_rcp_rn_f32_slowpath)
        /*0284*/ 	.word	0x00000000


	//----- nvinfo : EIATTR_FRAME_SIZE
	.align		4
.L_107:
        /*0288*/ 	.byte	0x04, 0x11
        /*028a*/ 	.short	(.L_109 - .L_108)
	.align		4
.L_108:
        /*028c*/ 	.word	index@(_ZN8pygpukit3ops2nn18softmax_f16_kernelEPK6__halfPS2_mm)
        /*0290*/ 	.word	0x00000000


	//----- nvinfo : EIATTR_REGCOUNT
	.align		4
.L_109:
        /*0294*/ 	.byte	0x04, 0x2f
        /*0296*/ 	.short	(.L_111 - .L_110)
	.align		4
.L_110:
        /*0298*/ 	.word	index@(_ZN8pygpukit3ops2nn19softmax_bf16_kernelEPK13__nv_bfloat16PS2_mm)
        /*029c*/ 	.word	0x00000013


	//----- nvinfo : EIATTR_FRAME_SIZE
	.align		4
.L_111:
        /*02a0*/ 	.byte	0x04, 0x11
        /*02a2*/ 	.short	(.L_113 - .L_112)
	.align		4
.L_112:
        /*02a4*/ 	.word	index@($__internal_11_$__cuda_sm20_rcp_rn_f32_slowpath)
        /*02a8*/ 	.word	0x00000000


	//----- nvinfo : EIATTR_FRAME_SIZE
	.align		4
.L_113:
        /*02ac*/ 	.byte	0x04, 0x11
        /*02ae*/ 	.short	(.L_115 - .L_114)
	.align		4
.L_114:
        /*02b0*/ 	.word	index@(_ZN8pygpukit3ops2nn19softmax_bf16_kernelEPK13__nv_bfloat16PS2_mm)
        /*02b4*/ 	.word	0x00000000


	//----- nvinfo : EIATTR_REGCOUNT
	.align		4
.L_115:
        /*02b8*/ 	.byte	0x04, 0x2f
        /*02ba*/ 	.short	(.L_117 - .L_116)
	.align		4
.L_116:
        /*02bc*/ 	.word	index@(_ZN8pygpukit3ops2nn20transpose_f32_kernelEPKfPfii)
        /*02c0*/ 	.word	0x0000001a


	//----- nvinfo : EIATTR_FRAME_SIZE
	.align		4
.L_117:
        /*02c4*/ 	.byte	0x04, 0x11
        /*02c6*/ 	.short	(.L_119 - .L_118)
	.align		4
.L_118:
        /*02c8*/ 	.word	index@(_ZN8pygpukit3ops2nn20transpose_f32_kernelEPKfPfii)
        /*02cc*/ 	.word	0x00000000


	//----- nvinfo : EIATTR_REGCOUNT
	.align		4
.L_119:
        /*02d0*/ 	.byte	0x04, 0x2f
        /*02d2*/ 	.short	(.L_121 - .L_120)
	.align		4
.L_120:
        /*02d4*/ 	.word	index@(_ZN8pygpukit3ops2nn20transpose_f64_kernelEPKdPdii)
        /*02d8*/ 	.word	0x0000001e


	//----- nvinfo : EIATTR_FRAME_SIZE
	.align		4
.L_121:
        /*02dc*/ 	.byte	0x04, 0x11
        /*02de*/ 	.short	(.L_123 - .L_122)
	.align		4
.L_122:
        /*02e0*/ 	.word	index@(_ZN8pygpukit3ops2nn20transpose_f64_kernelEPKdPdii)
        /*02e4*/ 	.word	0x00000000


	//----- nvinfo : EIATTR_REGCOUNT
	.align		4
.L_123:
        /*02e8*/ 	.byte	0x04, 0x2f
        /*02ea*/ 	.short	(.L_125 - .L_124)
	.align		4
.L_124:
        /*02ec*/ 	.word	index@(_ZN8pygpukit3ops2nn20transpose_f16_kernelEPK6__halfPS2_ii)
        /*02f0*/ 	.word	0x0000001a


	//----- nvinfo : EIATTR_FRAME_SIZE
	.align		4
.L_125:
        /*02f4*/ 	.byte	0x04, 0x11
        /*02f6*/ 	.short	(.L_127 - .L_126)
	.align		4
.L_126:
        /*02f8*/ 	.word	index@(_ZN8pygpukit3ops2nn20transpose_f16_kernelEPK6__halfPS2_ii)
        /*02fc*/ 	.word	0x00000000


	//----- nvinfo : EIATTR_REGCOUNT
	.align		4
.L_127:
        /*0300*/ 	.byte	0x04, 0x2f
        /*0302*/ 	.short	(.L_129 - .L_128)
	.align		4
.L_128:
        /*0304*/ 	.word	index@(_ZN8pygpukit3ops2nn21transpose_bf16_kernelEPK13__nv_bfloat16PS2_ii)
        /*0308*/ 	.word	0x0000001a


	//----- nvinfo : EIATTR_FRAME_SIZE
	.align		4
.L_129:
        /*030c*/ 	.byte	0x04, 0x11
        /*030e*/ 	.short	(.L_131 - .L_130)
	.align		4
.L_130:
        /*0310*/ 	.word	index@(_ZN8pygpukit3ops2nn21transpose_bf16_kernelEPK13__nv_bfloat16PS2_ii)
        /*0314*/ 	.word	0x00000000


	//----- nvinfo : EIATTR_REGCOUNT
	.align		4
.L_131:
        /*0318*/ 	.byte	0x04, 0x2f
        /*031a*/ 	.short	(.L_133 - .L_132)
	.align		4
.L_132:
        /*031c*/ 	.word	index@(_ZN8pygpukit3ops2nn23concat_axis0_f32_kernelEPKfS3_Pfmmm)
        /*0320*/ 	.word	0x00000008


	//----- nvinfo : EIATTR_FRAME_SIZE
	.align		4
.L_133:
        /*0324*/ 	.byte	0x04, 0x11
        /*0326*/ 	.short	(.L_135 - .L_134)
	.align		4
.L_134:
        /*0328*/ 	.word	index@(_ZN8pygpukit3ops2nn23concat_axis0_f32_kernelEPKfS3_Pfmmm)
        /*032c*/ 	.word	0x00000000


	//----- nvinfo : EIATTR_REGCOUNT
	.align		4
.L_135:
        /*0330*/ 	.byte	0x04, 0x2f
        /*0332*/ 	.short	(.L_137 - .L_136)
	.align		4
.L_136:
        /*0334*/ 	.word	index@(_ZN8pygpukit3ops2nn34repeat_interleave_axis1_f32_kernelEPKfPfmmmm)
        /*0338*/ 	.word	0x00000018


	//----- nvinfo : EIATTR_FRAME_SIZE
	.align		4
.L_137:
        /*033c*/ 	.byte	0x04, 0x11
        /*033e*/ 	.short	(.L_139 - .L_138)
	.align		4
.L_138:
        /*0340*/ 	.word	index@($__internal_10_$__cuda_sm20_div_u64)
        /*0344*/ 	.word	0x00000000


	//----- nvinfo : EIATTR_FRAME_SIZE
	.align		4
.L_139:
        /*0348*/ 	.byte	0x04, 0x11
        /*034a*/ 	.short	(.L_141 - .L_140)
	.align		4
.L_140:
        /*034c*/ 	.word	index@(_ZN8pygpukit3ops2nn34repeat_interleave_axis1_f32_kernelEPKfPfmmmm)
        /*0350*/ 	.word	0x00000000


	//----- nvinfo : EIATTR_REGCOUNT
	.align		4
.L_141:
        /*0354*/ 	.byte	0x04, 0x2f
        /*0356*/ 	.short	(.L_143 - .L_142)
	.align		4
.L_142:
        /*0358*/ 	.word	index@(_ZN8pygpukit3ops2nn24transpose_021_f32_kernelEPKfPfmmm)
        /*035c*/ 	.word	0x00000016


	//----- nvinfo : EIATTR_FRAME_SIZE
	.align		4
.L_143:
        /*0360*/ 	.byte	0x04, 0x11
        /*0362*/ 	.short	(.L_145 - .L_144)
	.align		4
.L_144:
        /*0364*/ 	.word	index@($__internal_9_$__cuda_sm20_div_u64)
        /*0368*/ 	.word	0x00000000


	//----- nvinfo : EIATTR_FRAME_SIZE
	.align		4
.L_145:
        /*036c*/ 	.byte	0x04, 0x11
        /*036e*/ 	.short	(.L_147 - .L_146)
	.align		4
.L_146:
        /*0370*/ 	.word	index@(_ZN8pygpukit3ops2nn24transpose_021_f32_kernelEPKfPfmmm)
        /*0374*/ 	.word	0x00000000


	//----- nvinfo : EIATTR_REGCOUNT
	.align		4
.L_147:
        /*0378*/ 	.byte	0x04, 0x2f
        /*037a*/ 	.short	(.L_149 - .L_148)
	.align		4
.L_148:
        /*037c*/ 	.word	index@(_ZN8pygpukit3ops2nn24transpose_021_f16_kernelEPK6__halfPS2_mmm)
        /*0380*/ 	.word	0x00000016


	//----- nvinfo : EIATTR_FRAME_SIZE
	.align		4
.L_149:
        /*0384*/ 	.byte	0x04, 0x11
        /*0386*/ 	.short	(.L_151 - .L_150)
	.align		4
.L_150:
        /*0388*/ 	.word	index@($__internal_8_$__cuda_sm20_div_u64)
        /*038c*/ 	.word	0x00000000


	//----- nvinfo : EIATTR_FRAME_SIZE
	.align		4
.L_151:
        /*0390*/ 	.byte	0x04, 0x11
        /*0392*/ 	.short	(.L_153 - .L_152)
	.align		4
.L_152:
        /*0394*/ 	.word	index@(_ZN8pygpukit3ops2nn24transpose_021_f16_kernelEPK6__halfPS2_mmm)
        /*0398*/ 	.word	0x00000000


	//----- nvinfo : EIATTR_REGCOUNT
	.align		4
.L_153:
        /*039c*/ 	.byte	0x04, 0x2f
        /*039e*/ 	.short	(.L_155 - .L_154)
	.align		4
.L_154:
        /*03a0*/ 	.word	index@(_ZN8pygpukit3ops2nn25transpose_021_bf16_kernelEPK13__nv_bfloat16PS2_mmm)
        /*03a4*/ 	.word	0x00000016


	//----- nvinfo : EIATTR_FRAME_SIZE
	.align		4
.L_155:
        /*03a8*/ 	.byte	0x04, 0x11
        /*03aa*/ 	.short	(.L_157 - .L_156)
	.align		4
.L_156:
        /*03ac*/ 	.word	index@($__internal_7_$__cuda_sm20_div_u64)
        /*03b0*/ 	.word	0x00000000


	//----- nvinfo : EIATTR_FRAME_SIZE
	.align		4
.L_157:
        /*03b4*/ 	.byte	0x04, 0x11
        /*03b6*/ 	.short	(.L_159 - .L_158)
	.align		4
.L_158:
        /*03b8*/ 	.word	index@(_ZN8pygpukit3ops2nn25transpose_021_bf16_kernelEPK13__nv_bfloat16PS2_mmm)
        /*03bc*/ 	.word	0x00000000


	//----- nvinfo : EIATTR_REGCOUNT
	.align		4
.L_159:
        /*03c0*/ 	.byte	0x04, 0x2f
        /*03c2*/ 	.short	(.L_161 - .L_160)
	.align		4
.L_160:
        /*03c4*/ 	.word	index@(_ZN8pygpukit3ops2nn15copy_f32_kernelEPKfPfm)
        /*03c8*/ 	.word	0x00000008


	//----- nvinfo : EIATTR_FRAME_SIZE
	.align		4
.L_161:
        /*03cc*/ 	.byte	0x04, 0x11
        /*03ce*/ 	.short	(.L_163 - .L_162)
	.align		4
.L_162:
        /*03d0*/ 	.word	index@(_ZN8pygpukit3ops2nn15copy_f32_kernelEPKfPfm)
        /*03d4*/ 	.word	0x00000000


	//----- nvinfo : EIATTR_REGCOUNT
	.align		4
.L_163:
        /*03d8*/ 	.byte	0x04, 0x2f
        /*03da*/ 	.short	(.L_165 - .L_164)
	.align		4
.L_164:
        /*03dc*/ 	.word	index@(_ZN8pygpukit3ops2nn15copy_f16_kernelEPK6__halfPS2_m)
        /*03e0*/ 	.word	0x00000008


	//----- nvinfo : EIATTR_FRAME_SIZE
	.align		4
.L_165:
        /*03e4*/ 	.byte	0x04, 0x11
        /*03e6*/ 	.short	(.L_167 - .L_166)
	.align		4
.L_166:
        /*03e8*/ 	.word	index@(_ZN8pygpukit3ops2nn15copy_f16_kernelEPK6__halfPS2_m)
        /*03ec*/ 	.word	0x00000000


	//----- nvinfo : EIATTR_REGCOUNT
	.align		4
.L_167:
        /*03f0*/ 	.byte	0x04, 0x2f
        /*03f2*/ 	.short	(.L_169 - .L_168)
	.align		4
.L_168:
        /*03f4*/ 	.word	index@(_ZN8pygpukit3ops2nn16copy_bf16_kernelEPK13__nv_bfloat16PS2_m)
        /*03f8*/ 	.word	0x00000008


	//----- nvinfo : EIATTR_FRAME_SIZE
	.align		4
.L_169:
        /*03fc*/ 	.byte	0x04, 0x11
        /*03fe*/ 	.short	(.L_171 - .L_170)
	.align		4
.L_170:
        /*0400*/ 	.word	index@(_ZN8pygpukit3ops2nn16copy_bf16_kernelEPK13__nv_bfloat16PS2_m)
        /*0404*/ 	.word	0x00000000


	//----- nvinfo : EIATTR_REGCOUNT
	.align		4
.L_171:
        /*0408*/ 	.byte	0x04, 0x2f
        /*040a*/ 	.short	(.L_173 - .L_172)
	.align		4
.L_172:
        /*040c*/ 	.word	index@(_ZN8pygpukit3ops2nn15rope_f32_kernelEPfS2_PKfS4_iiii)
        /*0410*/ 	.word	0x00000014


	//----- nvinfo : EIATTR_FRAME_SIZE
	.align		4
.L_173:
        /*0414*/ 	.byte	0x04, 0x11
        /*0416*/ 	.short	(.L_175 - .L_174)
	.align		4
.L_174:
        /*0418*/ 	.word	index@(_ZN8pygpukit3ops2nn15rope_f32_kernelEPfS2_PKfS4_iiii)
        /*041c*/ 	.word	0x00000000


	//----- nvinfo : EIATTR_REGCOUNT
	.align		4
.L_175:
        /*0420*/ 	.byte	0x04, 0x2f
        /*0422*/ 	.short	(.L_177 - .L_176)
	.align		4
.L_176:
        /*0424*/ 	.word	index@(_ZN8pygpukit3ops2nn15silu_f32_kernelEPKfPfm)
        /*0428*/ 	.word	0x00000010


	//----- nvinfo : EIATTR_FRAME_SIZE
	.align		4
.L_177:
        /*042c*/ 	.byte	0x04, 0x11
        /*042e*/ 	.short	(.L_179 - .L_178)
	.align		4
.L_178:
        /*0430*/ 	.word	index@($__internal_6_$__cuda_sm3x_div_rn_noftz_f32_slowpath)
        /*0434*/ 	.word	0x00000000


	//----- nvinfo : EIATTR_FRAME_SIZE
	.align		4
.L_179:
        /*0438*/ 	.byte	0x04, 0x11
        /*043a*/ 	.short	(.L_181 - .L_180)
	.align		4
.L_180:
        /*043c*/ 	.word	index@(_ZN8pygpukit3ops2nn15silu_f32_kernelEPKfPfm)
        /*0440*/ 	.word	0x00000000


	//----- nvinfo : EIATTR_REGCOUNT
	.align		4
.L_181:
        /*0444*/ 	.byte	0x04, 0x2f
        /*0446*/ 	.short	(.L_183 - .L_182)
	.align		4
.L_182:
        /*0448*/ 	.word	index@(_ZN8pygpukit3ops2nn15silu_f64_kernelEPKdPdm)
        /*044c*/ 	.word	0x0000001a


	//----- nvinfo : EIATTR_FRAME_SIZE
	.align		4
.L_183:
        /*0450*/ 	.byte	0x04, 0x11
        /*0452*/ 	.short	(.L_185 - .L_184)
	.align		4
.L_184:
        /*0454*/ 	.word	index@($__internal_5_$__cuda_sm20_div_rn_f64_full)
        /*0458*/ 	.word	0x00000000


	//----- nvinfo : EIATTR_FRAME_SIZE
	.align		4
.L_185:
        /*045c*/ 	.byte	0x04, 0x11
        /*045e*/ 	.short	(.L_187 - .L_186)
	.align		4
.L_186:
        /*0460*/ 	.word	index@(_ZN8pygpukit3ops2nn15silu_f64_kernelEPKdPdm)
        /*0464*/ 	.word	0x00000000


	//----- nvinfo : EIATTR_REGCOUNT
	.align		4
.L_187:
        /*0468*/ 	.byte	0x04, 0x2f
        /*046a*/ 	.short	(.L_189 - .L_188)
	.align		4
.L_188:
        /*046c*/ 	.word	index@(_ZN8pygpukit3ops2nn15silu_f16_kernelEPK6__halfPS2_m)
        /*0470*/ 	.word	0x00000010


	//----- nvinfo : EIATTR_FRAME_SIZE
	.align		4
.L_189:
        /*0474*/ 	.byte	0x04, 0x11
        /*0476*/ 	.short	(.L_191 - .L_190)
	.align		4
.L_190:
        /*0478*/ 	.word	index@($__internal_4_$__cuda_sm3x_div_rn_noftz_f32_slowpath)
        /*047c*/ 	.word	0x00000000


	//----- nvinfo : EIATTR_FRAME_SIZE
	.align		4
.L_191:
        /*0480*/ 	.byte	0x04, 0x11
        /*0482*/ 	.short	(.L_193 - .L_192)
	.align		4
.L_192:
        /*0484*/ 	.word	index@(_ZN8pygpukit3ops2nn15silu_f16_kernelEPK6__halfPS2_m)
        /*0488*/ 	.word	0x00000000


	//----- nvinfo : EIATTR_REGCOUNT
	.align		4
.L_193:
        /*048c*/ 	.byte	0x04, 0x2f
        /*048e*/ 	.short	(.L_195 - .L_194)
	.align		4
.L_194:
        /*0490*/ 	.word	index@(_ZN8pygpukit3ops2nn16silu_bf16_kernelEPK13__nv_bfloat16PS2_m)
        /*0494*/ 	.word	0x00000010


	//----- nvinfo : EIATTR_FRAME_SIZE
	.align		4
.L_195:
        /*0498*/ 	.byte	0x04, 0x11
        /*049a*/ 	.short	(.L_197 - .L_196)
	.align		4
.L_196:
        /*049c*/ 	.word	index@($__internal_3_$__cuda_sm3x_div_rn_noftz_f32_slowpath)
        /*04a0*/ 	.word	0x00000000


	//----- nvinfo : EIATTR_FRAME_SIZE
	.align		4
.L_197:
        /*04a4*/ 	.byte	0x04, 0x11
        /*04a6*/ 	.short	(.L_199 - .L_198)
	.align		4
.L_198:
        /*04a8*/ 	.word	index@(_ZN8pygpukit3ops2nn16silu_bf16_kernelEPK13__nv_bfloat16PS2_m)
        /*04ac*/ 	.word	0x00000000


	//----- nvinfo : EIATTR_REGCOUNT
	.align		4
.L_199:
        /*04b0*/ 	.byte	0x04, 0x2f
        /*04b2*/ 	.short	(.L_201 - .L_200)
	.align		4
.L_200:
        /*04b4*/ 	.word	index@(_ZN8pygpukit3ops2nn22sdpa_causal_f32_kernelEPKfS3_S3_Pfiiiifi)
        /*04b8*/ 	.word	0x00000020


	//----- nvinfo : EIATTR_FRAME_SIZE
	.align		4
.L_201:
        /*04bc*/ 	.byte	0x04, 0x11
        /*04be*/ 	.short	(.L_203 - .L_202)
	.align		4
.L_202:
        /*04c0*/ 	.word	index@($__internal_2_$__cuda_sm20_rcp_rn_f32_slowpath)
        /*04c4*/ 	.word	0x00000000


	//----- nvinfo : EIATTR_FRAME_SIZE
	.align		4
.L_203:
        /*04c8*/ 	.byte	0x04, 0x11
        /*04ca*/ 	.short	(.L_205 - .L_204)
	.align		4
.L_204:
        /*04cc*/ 	.word	index@(_ZN8pygpukit3ops2nn22sdpa_causal_f32_kernelEPKfS3_S3_Pfiiiifi)
        /*04d0*/ 	.word	0x00000000


	//----- nvinfo : EIATTR_REGCOUNT
	.align		4
.L_205:
        /*04d4*/ 	.byte	0x04, 0x2f
        /*04d6*/ 	.short	(.L_207 - .L_206)
	.align		4
.L_206:
        /*04d8*/ 	.word	index@(_ZN8pygpukit3ops2nn22sdpa_causal_f16_kernelEPK6__halfS4_S4_PS2_iiiifi)
        /*04dc*/ 	.word	0x00000020


	//----- nvinfo : EIATTR_FRAME_SIZE
	.align		4
.L_207:
        /*04e0*/ 	.byte	0x04, 0x11
        /*04e2*/ 	.short	(.L_209 - .L_208)
	.align		4
.L_208:
        /*04e4*/ 	.word	index@($__internal_1_$__cuda_sm20_rcp_rn_f32_slowpath)
        /*04e8*/ 	.word	0x00000000


	//----- nvinfo : EIATTR_FRAME_SIZE
	.align		4
.L_209:
        /*04ec*/ 	.byte	0x04, 0x11
        /*04ee*/ 	.short	(.L_211 - .L_210)
	.align		4
.L_210:
        /*04f0*/ 	.word	index@(_ZN8pygpukit3ops2nn22sdpa_causal_f16_kernelEPK6__halfS4_S4_PS2_iiiifi)
        /*04f4*/ 	.word	0x00000000


	//----- nvinfo : EIATTR_REGCOUNT
	.align		4
.L_211:
        /*04f8*/ 	.byte	0x04, 0x2f
        /*04fa*/ 	.short	(.L_213 - .L_212)
	.align		4
.L_212:
        /*04fc*/ 	.word	index@(_ZN8pygpukit3ops2nn23sdpa_causal_bf16_kernelEPK13__nv_bfloat16S4_S4_PS2_iiiifi)
        /*0500*/ 	.word	0x00000020


	//----- nvinfo : EIATTR_FRAME_SIZE
	.align		4
.L_213:
        /*0504*/ 	.byte	0x04, 0x11
        /*0506*/ 	.short	(.L_215 - .L_214)
	.align		4
.L_214:
        /*0508*/ 	.word	index@($__internal_0_$__cuda_sm20_rcp_rn_f32_slowpath)
        /*050c*/ 	.word	0x00000000


	//----- nvinfo : EIATTR_FRAME_SIZE
	.align		4
.L_215:
        /*0510*/ 	.byte	0x04, 0x11
        /*0512*/ 	.short	(.L_217 - .L_216)
	.align		4
.L_216:
        /*0514*/ 	.word	index@(_ZN8pygpukit3ops2nn23sdpa_causal_bf16_kernelEPK13__nv_bfloat16S4_S4_PS2_iiiifi)
        /*0518*/ 	.word	0x00000000


	//----- nvinfo : EIATTR_MIN_STACK_SIZE
	.align		4
.L_217:
        /*051c*/ 	.byte	0x04, 0x12
        /*051e*/ 	.short	(.L_219 - .L_218)
	.align		4
.L_218:
        /*0520*/ 	.word	index@(_ZN8pygpukit3ops2nn23sdpa_causal_bf16_kernelEPK13__nv_bfloat16S4_S4_PS2_iiiifi)
        /*0524*/ 	.word	0x00000000


	//----- nvinfo : EIATTR_MIN_STACK_SIZE
	.align		4
.L_219:
        /*0528*/ 	.byte	0x04, 0x12
        /*052a*/ 	.short	(.L_221 - .L_220)
	.align		4
.L_220:
        /*052c*/ 	.word	index@(_ZN8pygpukit3ops2nn22sdpa_causal_f16_kernelEPK6__halfS4_S4_PS2_iiiifi)
        /*0530*/ 	.word	0x00000000


	//----- nvinfo : EIATTR_MIN_STACK_SIZE
	.align		4
.L_221:
        /*0534*/ 	.byte	0x04, 0x12
        /*0536*/ 	.short	(.L_223 - .L_222)
	.align		4
.L_222:
        /*0538*/ 	.word	index@(_ZN8pygpukit3ops2nn22sdpa_causal_f32_kernelEPKfS3_S3_Pfiiiifi)
        /*053c*/ 	.word	0x00000000


	//----- nvinfo : EIATTR_MIN_STACK_SIZE
	.align		4
.L_223:
        /*0540*/ 	.byte	0x04, 0x12
        /*0542*/ 	.short	(.L_225 - .L_224)
	.align		4
.L_224:
        /*0544*/ 	.word	index@(_ZN8pygpukit3ops2nn16silu_bf16_kernelEPK13__nv_bfloat16PS2_m)
        /*0548*/ 	.word	0x00000000


	//----- nvinfo : EIATTR_MIN_STACK_SIZE
	.align		4
.L_225:
        /*054c*/ 	.byte	0x04, 0x12
        /*054e*/ 	.short	(.L_227 - .L_226)
	.align		4
.L_226:
        /*0550*/ 	.word	index@(_ZN8pygpukit3ops2nn15silu_f16_kernelEPK6__halfPS2_m)
        /*0554*/ 	.word	0x00000000


	//----- nvinfo : EIATTR_MIN_STACK_SIZE
	.align		4
.L_227:
        /*0558*/ 	.byte	0x04, 0x12
        /*055a*/ 	.short	(.L_229 - .L_228)
	.align		4
.L_228:
        /*055c*/ 	.word	index@(_ZN8pygpukit3ops2nn15silu_f64_kernelEPKdPdm)
        /*0560*/ 	.word	0x00000000


	//----- nvinfo : EIATTR_MIN_STACK_SIZE
	.align		4
.L_229:
        /*0564*/ 	.byte	0x04, 0x12
        /*0566*/ 	.short	(.L_231 - .L_230)
	.align		4
.L_230:
        /*0568*/ 	.word	index@(_ZN8pygpukit3ops2nn15silu_f32_kernelEPKfPfm)
        /*056c*/ 	.word	0x00000000


	//----- nvinfo : EIATTR_MIN_STACK_SIZE
	.align		4
.L_231:
        /*0570*/ 	.byte	0x04, 0x12
        /*0572*/ 	.short	(.L_233 - .L_232)
	.align		4
.L_232:
        /*0574*/ 	.word	index@(_ZN8pygpukit3ops2nn15rope_f32_kernelEPfS2_PKfS4_iiii)
        /*0578*/ 	.word	0x00000000


	//----- nvinfo : EIATTR_MIN_STACK_SIZE
	.align		4
.L_233:
        /*057c*/ 	.byte	0x04, 0x12
        /*057e*/ 	.short	(.L_235 - .L_234)
	.align		4
.L_234:
        /*0580*/ 	.word	index@(_ZN8pygpukit3ops2nn16copy_bf16_kernelEPK13__nv_bfloat16PS2_m)
        /*0584*/ 	.word	0x00000000


	//----- nvinfo : EIATTR_MIN_STACK_SIZE
	.align		4
.L_235:
        /*0588*/ 	.byte	0x04, 0x12
        /*058a*/ 	.short	(.L_237 - .L_236)
	.align		4
.L_236:
        /*058c*/ 	.word	index@(_ZN8pygpukit3ops2nn15copy_f16_kernelEPK6__halfPS2_m)
        /*0590*/ 	.word	0x00000000


	//----- nvinfo : EIATTR_MIN_STACK_SIZE
	.align		4
.L_237:
        /*0594*/ 	.byte	0x04, 0x12
        /*0596*/ 	.short	(.L_239 - .L_238)
	.align		4
.L_238:
        /*0598*/ 	.word	index@(_ZN8pygpukit3ops2nn15copy_f32_kernelEPKfPfm)
        /*059c*/ 	.word	0x00000000


	//----- nvinfo : EIATTR_MIN_STACK_SIZE
	.align		4
.L_239:
        /*05a0*/ 	.byte	0x04, 0x12
        /*05a2*/ 	.short	(.L_241 - .L_240)
	.align		4
.L_240:
        /*05a4*/ 	.word	index@(_ZN8pygpukit3ops2nn25transpose_021_bf16_kernelEPK13__nv_bfloat16PS2_mmm)
        /*05a8*/ 	.word	0x00000000


	//----- nvinfo : EIATTR_MIN_STACK_SIZE
	.align		4
.L_241:
        /*05ac*/ 	.byte	0x04, 0x12
        /*05ae*/ 	.short	(.L_243 - .L_242)
	.align		4
.L_242:
        /*05b0*/ 	.word	index@(_ZN8pygpukit3ops2nn24transpose_021_f16_kernelEPK6__halfPS2_mmm)
        /*05b4*/ 	.word	0x00000000


	//----- nvinfo : EIATTR_MIN_STACK_SIZE
	.align		4
.L_243:
        /*05b8*/ 	.byte	0x04, 0x12
        /*05ba*/ 	.short	(.L_245 - .L_244)
	.align		4
.L_244:
        /*05bc*/ 	.word	index@(_ZN8pygpukit3ops2nn24transpose_021_f32_kernelEPKfPfmmm)
        /*05c0*/ 	.word	0x00000000


	//----- nvinfo : EIATTR_MIN_STACK_SIZE
	.align		4
.L_245:
        /*05c4*/ 	.byte	0x04, 0x12
        /*05c6*/ 	.short	(.L_247 - .L_246)
	.align		4
.L_246:
        /*05c8*/ 	.word	index@(_ZN8pygpukit3ops2nn34repeat_interleave_axis1_f32_kernelEPKfPfmmmm)
        /*05cc*/ 	.word	0x00000000


	//----- nvinfo : EIATTR_MIN_STACK_SIZE
	.align		4
.L_247:
        /*05d0*/ 	.byte	0x04, 0x12
        /*05d2*/ 	.short	(.L_249 - .L_248)
	.align		4
.L_248:
        /*05d4*/ 	.word	index@(_ZN8pygpukit3ops2nn23concat_axis0_f32_kernelEPKfS3_Pfmmm)
        /*05d8*/ 	.word	0x00000000


	//----- nvinfo : EIATTR_MIN_STACK_SIZE
	.align		4
.L_249:
        /*05dc*/ 	.byte	0x04, 0x12
        /*05de*/ 	.short	(.L_251 - .L_250)
	.align		4
.L_250:
        /*05e0*/ 	.word	index@(_ZN8pygpukit3ops2nn21transpose_bf16_kernelEPK13__nv_bfloat16PS2_ii)
        /*05e4*/ 	.word	0x00000000


	//----- nvinfo : EIATTR_MIN_STACK_SIZE
	.align		4
.L_251:
        /*05e8*/ 	.byte	0x04, 0x12
        /*05ea*/ 	.short	(.L_253 - .L_252)
	.align		4
.L_252:
        /*05ec*/ 	.word	index@(_ZN8pygpukit3ops2nn20transpose_f16_kernelEPK6__halfPS2_ii)
        /*05f0*/ 	.word	0x00000000


	//----- nvinfo : EIATTR_MIN_STACK_SIZE
	.align		4
.L_253:
        /*05f4*/ 	.byte	0x04, 0x12
        /*05f6*/ 	.short	(.L_255 - .L_254)
	.align		4
.L_254:
        /*05f8*/ 	.word	index@(_ZN8pygpukit3ops2nn20transpose_f64_kernelEPKdPdii)
        /*05fc*/ 	.word	0x00000000


	//----- nvinfo : EIATTR_MIN_STACK_SIZE
	.align		4
.L_255:
        /*0600*/ 	.byte	0x04, 0x12
        /*0602*/ 	.short	(.L_257 - .L_256)
	.align		4
.L_256:
        /*0604*/ 	.word	index@(_ZN8pygpukit3ops2nn20transpose_f32_kernelEPKfPfii)
        /*0608*/ 	.word	0x00000000


	//----- nvinfo : EIATTR_MIN_STACK_SIZE
	.align		4
.L_257:
        /*060c*/ 	.byte	0x04, 0x12
        /*060e*/ 	.short	(.L_259 - .L_258)
	.align		4
.L_258:
        /*0610*/ 	.word	index@(_ZN8pygpukit3ops2nn19softmax_bf16_kernelEPK13__nv_bfloat16PS2_mm)
        /*0614*/ 	.word	0x00000000


	//----- nvinfo : EIATTR_MIN_STACK_SIZE
	.align		4
.L_259:
        /*0618*/ 	.byte	0x04, 0x12
        /*061a*/ 	.short	(.L_261 - .L_260)
	.align		4
.L_260:
        /*061c*/ 	.word	index@(_ZN8pygpukit3ops2nn18softmax_f16_kernelEPK6__halfPS2_mm)
        /*0620*/ 	.word	0x00000000


	//----- nvinfo : EIATTR_MIN_STACK_SIZE
	.align		4
.L_261:
        /*0624*/ 	.byte	0x04, 0x12
        /*0626*/ 	.short	(.L_263 - .L_262)
	.align		4
.L_262:
        /*0628*/ 	.word	index@(_ZN8pygpukit3ops2nn18softmax_f64_kernelEPKdPdmm)
        /*062c*/ 	.word	0x00000000


	//----- nvinfo : EIATTR_MIN_STACK_SIZE
	.align		4
.L_263:
        /*0630*/ 	.byte	0x04, 0x12
        /*0632*/ 	.short	(.L_265 - .L_264)
	.align		4
.L_264:
        /*0634*/ 	.word	index@(_ZN8pygpukit3ops2nn18softmax_f32_kernelEPKfPfmm)
        /*0638*/ 	.word	0x00000000


	//----- nvinfo : EIATTR_MIN_STACK_SIZE
	.align		4
.L_265:
        /*063c*/ 	.byte	0x04, 0x12
        /*063e*/ 	.short	(.L_267 - .L_266)
	.align		4
.L_266:
        /*0640*/ 	.word	index@(_ZN8pygpukit3ops2nn19rmsnorm_bf16_kernelEPK13__nv_bfloat16S4_PS2_mmf)
        /*0644*/ 	.word	0x00000000


	//----- nvinfo : EIATTR_MIN_STACK_SIZE
	.align		4
.L_267:
        /*0648*/ 	.byte	0x04, 0x12
        /*064a*/ 	.short	(.L_269 - .L_268)
	.align		4
.L_268:
        /*064c*/ 	.word	index@(_ZN8pygpukit3ops2nn18rmsnorm_f16_kernelEPK6__halfS4_PS2_mmf)
        /*0650*/ 	.word	0x00000000


	//----- nvinfo : EIATTR_MIN_STACK_SIZE
	.align		4
.L_269:
        /*0654*/ 	.byte	0x04, 0x12
        /*0656*/ 	.short	(.L_271 - .L_270)
	.align		4
.L_270:
        /*0658*/ 	.word	index@(_ZN8pygpukit3ops2nn18rmsnorm_f64_kernelEPKdS3_Pdmmd)
        /*065c*/ 	.word	0x00000000


	//----- nvinfo : EIATTR_MIN_STACK_SIZE
	.align		4
.L_271:
        /*0660*/ 	.byte	0x04, 0x12
        /*0662*/ 	.short	(.L_273 - .L_272)
	.align		4
.L_272:
        /*0664*/ 	.word	index@(_ZN8pygpukit3ops2nn18rmsnorm_f32_kernelEPKfS3_Pfmmf)
        /*0668*/ 	.word	0x00000000


	//----- nvinfo : EIATTR_MIN_STACK_SIZE
	.align		4
.L_273:
        /*066c*/ 	.byte	0x04, 0x12
        /*066e*/ 	.short	(.L_275 - .L_274)
	.align		4
.L_274:
        /*0670*/ 	.word	index@(_ZN8pygpukit3ops2nn21layernorm_bf16_kernelEPK13__nv_bfloat16S4_S4_PS2_mmf)
        /*0674*/ 	.word	0x00000000


	//----- nvinfo : EIATTR_MIN_STACK_SIZE
	.align		4
.L_275:
        /*0678*/ 	.byte	0x04, 0x12
        /*067a*/ 	.short	(.L_277 - .L_276)
	.align		4
.L_276:
        /*067c*/ 	.word	index@(_ZN8pygpukit3ops2nn20layernorm_f16_kernelEPK6__halfS4_S4_PS2_mmf)
        /*0680*/ 	.word	0x00000000


	//----- nvinfo : EIATTR_MIN_STACK_SIZE
	.align		4
.L_277:
        /*0684*/ 	.byte	0x04, 0x12
        /*0686*/ 	.short	(.L_279 - .L_278)
	.align		4
.L_278:
        /*0688*/ 	.word	index@(_ZN8pygpukit3ops2nn20layernorm_f64_kernelEPKdS3_S3_Pdmmd)
        /*068c*/ 	.word	0x00000000


	//----- nvinfo : EIATTR_MIN_STACK_SIZE
	.align		4
.L_279:
        /*0690*/ 	.byte	0x04, 0x12
        /*0692*/ 	.short	(.L_281 - .L_280)
	.align		4
.L_280:
        /*0694*/ 	.word	index@(_ZN8pygpukit3ops2nn20layernorm_f32_kernelEPKfS3_S3_Pfmmf)
        /*0698*/ 	.word	0x00000000


	//----- nvinfo : EIATTR_MIN_STACK_SIZE
	.align		4
.L_281:
        /*069c*/ 	.byte	0x04, 0x12
        /*069e*/ 	.short	(.L_283 - .L_282)
	.align		4
.L_282:
        /*06a0*/ 	.word	index@(_ZN8pygpukit3ops2nn20bias_add_bf16_kernelEP13__nv_bfloat16PKS2_mm)
        /*06a4*/ 	.word	0x00000000


	//----- nvinfo : EIATTR_MIN_STACK_SIZE
	.align		4
.L_283:
        /*06a8*/ 	.byte	0x04, 0x12
        /*06aa*/ 	.short	(.L_285 - .L_284)
	.align		4
.L_284:
        /*06ac*/ 	.word	index@(_ZN8pygpukit3ops2nn19bias_add_f16_kernelEP6__halfPKS2_mm)
        /*06b0*/ 	.word	0x00000000


	//----- nvinfo : EIATTR_MIN_STACK_SIZE
	.align		4
.L_285:
        /*06b4*/ 	.byte	0x04, 0x12
        /*06b6*/ 	.short	(.L_287 - .L_286)
	.align		4
.L_286:
        /*06b8*/ 	.word	index@(_ZN8pygpukit3ops2nn19bias_add_f64_kernelEPdPKdmm)
        /*06bc*/ 	.word	0x00000000


	//----- nvinfo : EIATTR_MIN_STACK_SIZE
	.align		4
.L_287:
        /*06c0*/ 	.byte	0x04, 0x12
        /*06c2*/ 	.short	(.L_289 - .L_288)
	.align		4
.L_288:
        /*06c4*/ 	.word	index@(_ZN8pygpukit3ops2nn19bias_add_f32_kernelEPfPKfmm)
        /*06c8*/ 	.word	0x00000000


	//----- nvinfo : EIATTR_MIN_STACK_SIZE
	.align		4
.L_289:
        /*06cc*/ 	.byte	0x04, 0x12
        /*06ce*/ 	.short	(.L_291 - .L_290)
	.align		4
.L_290:
        /*06d0*/ 	.word	index@(_ZN8pygpukit3ops2nn16gelu_bf16_kernelEPK13__nv_bfloat16PS2_m)
        /*06d4*/ 	.word	0x00000000


	//----- nvinfo : EIATTR_MIN_STACK_SIZE
	.align		4
.L_291:
        /*06d8*/ 	.byte	0x04, 0x12
        /*06da*/ 	.short	(.L_293 - .L_292)
	.align		4
.L_292:
        /*06dc*/ 	.word	index@(_ZN8pygpukit3ops2nn15gelu_f16_kernelEPK6__halfPS2_m)
        /*06e0*/ 	.word	0x00000000


	//----- nvinfo : EIATTR_MIN_STACK_SIZE
	.align		4
.L_293:
        /*06e4*/ 	.byte	0x04, 0x12
        /*06e6*/ 	.short	(.L_295 - .L_294)
	.align		4
.L_294:
        /*06e8*/ 	.word	index@(_ZN8pygpukit3ops2nn15gelu_f64_kernelEPKdPdm)
        /*06ec*/ 	.word	0x00000000


	//----- nvinfo : EIATTR_MIN_STACK_SIZE
	.align		4
.L_295:
        /*06f0*/ 	.byte	0x04, 0x12
        /*06f2*/ 	.short	(.L_297 - .L_296)
	.align		4
.L_296:
        /*06f4*/ 	.word	index@(_ZN8pygpukit3ops2nn15gelu_f32_kernelEPKfPfm)
        /*06f8*/ 	.word	0x00000000
.L_297:


//--------------------- .nv.compat                --------------------------
	.section	.nv.compat,"",@"SHT_CUDA_COMPAT_INFO"
	.align	4
        /*0000*/ 	.byte	0x02, 0x09, 0x00, 0x00, 0x02, 0x02, 0x01, 0x00, 0x02, 0x05, 0x05, 0x00, 0x03, 0x07, 0x01, 0x01
        /*0010*/ 	.byte	0x02, 0x03, 0x00, 0x00, 0x02, 0x06, 0x01, 0x00, 0x04, 0x0b, 0x08, 0x00, 0x01, 0x00, 0x00, 0x00
        /*0020*/ 	.byte	0x00, 0x00, 0x00, 0x00


//--------------------- .nv.info._ZN8pygpukit3ops2nn23sdpa_causal_bf16_kernelEPK13__nv_bfloat16S4_S4_PS2_iiiifi --------------------------
	.section	.nv.info._ZN8pygpukit3ops2nn23sdpa_causal_bf16_kernelEPK13__nv_bfloat16S4_S4_PS2_iiiifi,"",@"SHT_CUDA_INFO"
	.sectionflags	@""
	.align	4


	//----- nvinfo : EIATTR_CUDA_API_VERSION
	.align		4
        /*0000*/ 	.byte	0x04, 0x37
        /*0002*/ 	.short	(.L_299 - .L_298)
.L_298:
        /*0004*/ 	.word	0x00000082


	//----- nvinfo : EIATTR_KPARAM_INFO
	.align		4
.L_299:
        /*0008*/ 	.byte	0x04, 0x17
        /*000a*/ 	.short	(.L_301 - .L_300)
.L_300:
        /*000c*/ 	.word	0x00000000
        /*0010*/ 	.short	0x0009
        /*0012*/ 	.short	0x0034
        /*0014*/ 	.byte	0x00, 0xf0, 0x11, 0x00


	//----- nvinfo : EIATTR_KPARAM_INFO
	.align		4
.L_301:
        /*0018*/ 	.byte	0x04, 0x17
        /*001a*/ 	.short	(.L_303 - .L_302)
.L_302:
        /*001c*/ 	.word	0x00000000
        /*0020*/ 	.short	0x0008
        /*0022*/ 	.short	0x0030
        /*0024*/ 	.byte	0x00, 0xf0, 0x11, 0x00


	//----- nvinfo : EIATTR_KPARAM_INFO
	.align		4
.L_303:
        /*0028*/ 	.byte	0x04, 0x17
        /*002a*/ 	.short	(.L_305 - .L_304)
.L_304:
        /*002c*/ 	.word	0x00000000
        /*0030*/ 	.short	0x0007
        /*0032*/ 	.short	0x002c
        /*0034*/ 	.byte	0x00, 0xf0, 0x11, 0x00


	//----- nvinfo : EIATTR_KPARAM_INFO
	.align		4
.L_305:
        /*0038*/ 	.byte	0x04, 0x17
        /*003a*/ 	.short	(.L_307 - .L_306)
.L_306:
        /*003c*/ 	.word	0x00000000
        /*0040*/ 	.short	0x0006
        /*0042*/ 	.short	0x0028
        /*0044*/ 	.byte	0x00, 0xf0, 0x11, 0x00


	//----- nvinfo : EIATTR_KPARAM_INFO
	.align		4
.L_307:
        /*0048*/ 	.byte	0x04, 0x17
        /*004a*/ 	.short	(.L_309 - .L_308)
.L_308:
        /*004c*/ 	.word	0x00000000
        /*0050*/ 	.short	0x0005
        /*0052*/ 	.short	0x0024
        /*0054*/ 	.byte	0x00, 0xf0, 0x11, 0x00


	//----- nvinfo : EIATTR_KPARAM_INFO
	.align		4
.L_309:
        /*0058*/ 	.byte	0x04, 0x17
        /*005a*/ 	.short	(.L_311 - .L_310)
.L_310:
        /*005c*/ 	.word	0x00000000
        /*0060*/ 	.short	0x0004
        /*0062*/ 	.short	0x0020
        /*0064*/ 	.byte	0x00, 0xf0, 0x11, 0x00


	//----- nvinfo : EIATTR_KPARAM_INFO
	.align		4
.L_311:
        /*0068*/ 	.byte	0x04, 0x17
        /*006a*/ 	.short	(.L_313 - .L_312)
.L_312:
        /*006c*/ 	.word	0x00000000
        /*0070*/ 	.short	0x0003
        /*0072*/ 	.short	0x0018
        /*0074*/ 	.byte	0x00, 0xf5, 0x21, 0x00


	//----- nvinfo : EIATTR_KPARAM_INFO
	.align		4
.L_313:
        /*0078*/ 	.byte	0x04, 0x17
        /*007a*/ 	.short	(.L_315 - .L_314)
.L_314:
        /*007c*/ 	.word	0x00000000
        /*0080*/ 	.short	0x0002
        /*0082*/ 	.short	0x0010
        /*0084*/ 	.byte	0x00, 0xf5, 0x21, 0x00


	//----- nvinfo : EIATTR_KPARAM_INFO
	.align		4
.L_315:
        /*0088*/ 	.byte	0x04, 0x17
        /*008a*/ 	.short	(.L_317 - .L_316)
.L_316:
        /*008c*/ 	.word	0x00000000
        /*0090*/ 	.short	0x0001
        /*0092*/ 	.short	0x0008
        /*0094*/ 	.byte	0x00, 0xf5, 0x21, 0x00


	//----- nvinfo : EIATTR_KPARAM_INFO
	.align		4
.L_317:
        /*0098*/ 	.byte	0x04, 0x17
        /*009a*/ 	.short	(.L_319 - .L_318)
.L_318:
        /*009c*/ 	.word	0x00000000
        /*00a0*/ 	.short	0x0000
        /*00a2*/ 	.short	0x0000
        /*00a4*/ 	.byte	0x00, 0xf5, 0x21, 0x00


	//----- nvinfo : EIATTR_SPARSE_MMA_MASK
	.align		4
.L_319:
        /*00a8*/ 	.byte	0x03, 0x50
        /*00aa*/ 	.short	0x0000


	//----- nvinfo : EIATTR_MAXREG_COUNT
	.align		4
        /*00ac*/ 	.byte	0x03, 0x1b
        /*00ae*/ 	.short	0x00ff


	//----- nvinfo : EIATTR_NUM_BARRIERS
	.align		4
        /*00b0*/ 	.byte	0x02, 0x4c
        /*00b2*/ 	.byte	0x01
	.zero		1


	//----- nvinfo : EIATTR_MERCURY_ISA_VERSION
	.align		4
        /*00b4*/ 	.byte	0x03, 0x5f
        /*00b6*/ 	.short	0x0101


	//----- nvinfo : EIATTR_COOP_GROUP_MASK_REGIDS
	.align		4
        /*00b8*/ 	.byte	0x04, 0x29
        /*00ba*/ 	.short	(.L_321 - .L_320)


	//   ....[0]....
.L_320:
        /*00bc*/ 	.word	0xffffffff


	//   ....[1]....
        /*00c0*/ 	.word	0xffffffff


	//   ....[2]....
        /*00c4*/ 	.word	0xffffffff


	//   ....[3]....
        /*00c8*/ 	.word	0xffffffff


	//   ....[4]....
        /*00cc*/ 	.word	0xffffffff


	//   ....[5]....
        /*00d0*/ 	.word	0xffffffff


	//   ....[6]....
        /*00d4*/ 	.word	0xffffffff


	//   ....[7]....
        /*00d8*/ 	.word	0xffffffff


	//   ....[8]....
        /*00dc*/ 	.word	0xffffffff


	//   ....[9]....
        /*00e0*/ 	.word	0xffffffff


	//   ....[10]....
        /*00e4*/ 	.word	0xffffffff


	//   ....[11]....
        /*00e8*/ 	.word	0xffffffff


	//   ....[12]....
        /*00ec*/ 	.word	0xffffffff


	//   ....[13]....
        /*00f0*/ 	.word	0xffffffff


	//   ....[14]....
        /*00f4*/ 	.word	0xffffffff


	//   ....[15]....
        /*00f8*/ 	.word	0xffffffff


	//   ....[16]....
        /*00fc*/ 	.word	0xffffffff


	//   ....[17]....
        /*0100*/ 	.word	0xffffffff


	//   ....[18]....
        /*0104*/ 	.word	0xffffffff


	//   ....[19]....
        /*0108*/ 	.word	0xffffffff


	//   ....[20]....
        /*010c*/ 	.word	0x0500000d


	//   ....[21]....
        /*0110*/ 	.word	0x0500000d


	//   ....[22]....
        /*0114*/ 	.word	0x0500000d


	//   ....[23]....
        /*0118*/ 	.word	0x0500000d


	//   ....[24]....
        /*011c*/ 	.word	0x0500000d


	//   ....[25]....
        /*0120*/ 	.word	0x0500000d


	//   ....[26]....
        /*0124*/ 	.word	0x0500000d


	//   ....[27]....
        /*0128*/ 	.word	0x0500000d


	//   ....[28]....
        /*012c*/ 	.word	0x0500000d


	//   ....[29]....
        /*0130*/ 	.word	0x0500000d


	//----- nvinfo : EIATTR_COOP_GROUP_INSTR_OFFSETS
	.align		4
.L_321:
        /*0134*/ 	.byte	0x04, 0x28
        /*0136*/ 	.short	(.L_323 - .L_322)


	//   ....[0]....
.L_322:
        /*0138*/ 	.word	0x00000dc0


	//   ....[1]....
        /*013c*/ 	.word	0x00000e00


	//   ....[2]....
        /*0140*/ 	.word	0x00000e30


	//   ....[3]....
        /*0144*/ 	.word	0x00000e70


	//   ....[4]....
        /*0148*/ 	.word	0x00000eb0


	//   ....[5]....
        /*014c*/ 	.word	0x00000fd0


	//   ....[6]....
        /*0150*/ 	.word	0x00000ff0


	//   ....[7]....
        /*0154*/ 	.word	0x00001010


	//   ....[8]....
        /*0158*/ 	.word	0x00001030


	//   ....[9]....
        /*015c*/ 	.word	0x00001050


	//   ....[10]....
        /*0160*/ 	.word	0x000012f0


	//   ....[11]....
        /*0164*/ 	.word	0x00001340


	//   ....[12]....
        /*0168*/ 	.word	0x00001380


	//   ....[13]....
        /*016c*/ 	.word	0x000013b0


	//   ....[14]....
        /*0170*/ 	.word	0x000013d0


	//   ....[15]....
        /*0174*/ 	.word	0x00001500


	//   ....[16]....
        /*0178*/ 	.word	0x00001520


	//   ....[17]....
        /*017c*/ 	.word	0x00001540


	//   ....[18]....
        /*0180*/ 	.word	0x00001560


	//   ....[19]....
        /*0184*/ 	.word	0x00001580


	//   ....[20]....
        /*0188*/ 	.word	0x000026d0


	//   ....[21]....
        /*018c*/ 	.word	0x00002740


	//   ....[22]....
        /*0190*/ 	.word	0x000027b0


	//   ....[23]....
        /*0194*/ 	.word	0x00002820


	//   ....[24]....
        /*0198*/ 	.word	0x00002890


	//   ....[25]....
        /*019c*/ 	.word	0x00002910


	//   ....[26]....
        /*01a0*/ 	.word	0x00002980


	//   ....[27]....
        /*01a4*/ 	.word	0x000029f0


	//   ....[28]....
        /*01a8*/ 	.word	0x00002a60


	//   ....[29]....
        /*01ac*/ 	.word	0x00002ad0


	//----- nvinfo : EIATTR_VRC_CTA_INIT_COUNT
	.align		4
.L_323:
        /*01b0*/ 	.byte	0x02, 0x4a
	.zero		1
	.zero		1


	//----- nvinfo : EIATTR_EXIT_INSTR_OFFSETS
	.align		4
        /*01b4*/ 	.byte	0x04, 0x1c
        /*01b6*/ 	.short	(.L_325 - .L_324)


	//   ....[0]....
.L_324:
        /*01b8*/ 	.word	0x00000060


	//   ....[1]....
        /*01bc*/ 	.word	0x00001840


	//   ....[2]....
        /*01c0*/ 	.word	0x00001920


	//   ....[3]....
        /*01c4*/ 	.word	0x00002670


	//----- nvinfo : EIATTR_CRS_STACK_SIZE
	.align		4
.L_325:
        /*01c8*/ 	.byte	0x04, 0x1e
        /*01ca*/ 	.short	(.L_327 - .L_326)
.L_326:
        /*01cc*/ 	.word	0x00000000


	//----- nvinfo : EIATTR_CBANK_PARAM_SIZE
	.align		4
.L_327:
        /*01d0*/ 	.byte	0x03, 0x19
        /*01d2*/ 	.short	0x0038


	//----- nvinfo : EIATTR_PARAM_CBANK
	.align		4
        /*01d4*/ 	.byte	0x04, 0x0a
        /*01d6*/ 	.short	(.L_329 - .L_328)
	.align		4
.L_328:
        /*01d8*/ 	.word	index@(.nv.constant0._ZN8pygpukit3ops2nn23sdpa_causal_bf16_kernelEPK13__nv_bfloat16S4_S4_PS2_iiiifi)
        /*01dc*/ 	.short	0x0380
        /*01de*/ 	.short	0x0038


	//----- nvinfo : EIATTR_SW_WAR
	.align		4
.L_329:
        /*01e0*/ 	.byte	0x04, 0x36
        /*01e2*/ 	.short	(.L_331 - .L_330)
.L_330:
        /*01e4*/ 	.word	0x00000008
.L_331:


//--------------------- .nv.info._ZN8pygpukit3ops2nn22sdpa_causal_f16_kernelEPK6__halfS4_S4_PS2_iiiifi --------------------------
	.section	.nv.info._ZN8pygpukit3ops2nn22sdpa_causal_f16_kernelEPK6__halfS4_S4_PS2_iiiifi,"",@"SHT_CUDA_INFO"
	.sectionflags	@""
	.align	4


	//----- nvinfo : EIATTR_CUDA_API_VERSION
	.align		4
        /*0000*/ 	.byte	0x04, 0x37
        /*0002*/ 	.short	(.L_333 - .L_332)
.L_332:
        /*0004*/ 	.word	0x00000082


	//----- nvinfo : EIATTR_KPARAM_INFO
	.align		4
.L_333:
        /*0008*/ 	.byte	0x04, 0x17
        /*000a*/ 	.short	(.L_335 - .L_334)
.L_334:
        /*000c*/ 	.word	0x00000000
        /*0010*/ 	.short	0x0009
        /*0012*/ 	.short	0x0034
        /*0014*/ 	.byte	0x00, 0xf0, 0x11, 0x00


	//----- nvinfo : EIATTR_KPARAM_INFO
	.align		4
.L_335:
        /*0018*/ 	.byte	0x04, 0x17
        /*001a*/ 	.short	(.L_337 - .L_336)
.L_336:
        /*001c*/ 	.word	0x00000000
        /*0020*/ 	.short	0x0008
        /*0022*/ 	.short	0x0030
        /*0024*/ 	.byte	0x00, 0xf0, 0x11, 0x00


	//----- nvinfo : EIATTR_KPARAM_INFO
	.align		4
.L_337:
        /*0028*/ 	.byte	0x04, 0x17
        /*002a*/ 	.short	(.L_339 - .L_338)
.L_338:
        /*002c*/ 	.word	0x00000000
        /*0030*/ 	.short	0x0007
        /*0032*/ 	.short	0x002c
        /*0034*/ 	.byte	0x00, 0xf0, 0x11, 0x00


	//----- nvinfo : EIATTR_KPARAM_INFO
	.align		4
.L_339:
        /*0038*/ 	.byte	0x04, 0x17
        /*003a*/ 	.short	(.L_341 - .L_340)
.L_340:
        /*003c*/ 	.word	0x00000000
        /*0040*/ 	.short	0x0006
        /*0042*/ 	.short	0x0028
        /*0044*/ 	.byte	0x00, 0xf0, 0x11, 0x00


	//----- nvinfo : EIATTR_KPARAM_INFO
	.align		4
.L_341:
        /*0048*/ 	.byte	0x04, 0x17
        /*004a*/ 	.short	(.L_343 - .L_342)
.L_342:
        /*004c*/ 	.word	0x00000000
        /*0050*/ 	.short	0x0005
        /*0052*/ 	.short	0x0024
        /*0054*/ 	.byte	0x00, 0xf0, 0x11, 0x00


	//----- nvinfo : EIATTR_KPARAM_INFO
	.align		4
.L_343:
        /*0058*/ 	.byte	0x04, 0x17
        /*005a*/ 	.short	(.L_345 - .L_344)
.L_344:
        /*005c*/ 	.word	0x00000000
        /*0060*/ 	.short	0x0004
        /*0062*/ 	.short	0x0020
        /*0064*/ 	.byte	0x00, 0xf0, 0x11, 0x00


	//----- nvinfo : EIATTR_KPARAM_INFO
	.align		4
.L_345:
        /*0068*/ 	.byte	0x04, 0x17
        /*006a*/ 	.short	(.L_347 - .L_346)
.L_346:
        /*006c*/ 	.word	0x00000000
        /*0070*/ 	.short	0x0003
        /*0072*/ 	.short	0x0018
        /*0074*/ 	.byte	0x00, 0xf5, 0x21, 0x00


	//----- nvinfo : EIATTR_KPARAM_INFO
	.align		4
.L_347:
        /*0078*/ 	.byte	0x04, 0x17
        /*007a*/ 	.short	(.L_349 - .L_348)
.L_348:
        /*007c*/ 	.word	0x00000000
        /*0080*/ 	.short	0x0002
        /*0082*/ 	.short	0x0010
        /*0084*/ 	.byte	0x00, 0xf5, 0x21, 0x00


	//----- nvinfo : EIATTR_KPARAM_INFO
	.align		4
.L_349:
        /*0088*/ 	.byte	0x04, 0x17
        /*008a*/ 	.short	(.L_351 - .L_350)
.L_350:
        /*008c*/ 	.word	0x00000000
        /*0090*/ 	.short	0x0001
        /*0092*/ 	.short	0x0008
        /*0094*/ 	.byte	0x00, 0xf5, 0x21, 0x00


	//----- nvinfo : EIATTR_KPARAM_INFO
	.align		4
.L_351:
        /*0098*/ 	.byte	0x04, 0x17
        /*009a*/ 	.short	(.L_353 - .L_352)
.L_352:
        /*009c*/ 	.word	0x00000000
        /*00a0*/ 	.short	0x0000
        /*00a2*/ 	.short	0x0000
        /*00a4*/ 	.byte	0x00, 0xf5, 0x21, 0x00


	//----- nvinfo : EIATTR_SPARSE_MMA_MASK
	.align		4
.L_353:
        /*00a8*/ 	.byte	0x03, 0x50
        /*00aa*/ 	.short	0x0000


	//----- nvinfo : EIATTR_MAXREG_COUNT
	.align		4
        /*00ac*/ 	.byte	0x03, 0x1b
        /*00ae*/ 	.short	0x00ff


	//----- nvinfo : EIATTR_NUM_BARRIERS
	.align		4
        /*00b0*/ 	.byte	0x02, 0x4c
        /*00b2*/ 	.byte	0x01
	.zero		1


	//----- nvinfo : EIATTR_MERCURY_ISA_VERSION
	.align		4
        /*00b4*/ 	.byte	0x03, 0x5f
        /*00b6*/ 	.short	0x0101


	//----- nvinfo : EIATTR_COOP_GROUP_MASK_REGIDS
	.align		4
        /*00b8*/ 	.byte	0x04, 0x29
        /*00ba*/ 	.short	(.L_355 - .L_354)


	//   ....[0]....
.L_354:
        /*00bc*/ 	.word	0xffffffff


	//   ....[1]....
        /*00c0*/ 	.word	0xffffffff


	//   ....[2]....
        /*00c4*/ 	.word	0xffffffff


	//   ....[3]....
        /*00c8*/ 	.word	0xffffffff


	//   ....[4]....
        /*00cc*/ 	.word	0xffffffff


	//   ....[5]....
        /*00d0*/ 	.word	0xffffffff


	//   ....[6]....
        /*00d4*/ 	.word	0xffffffff


	//   ....[7]....
        /*00d8*/ 	.word	0xffffffff


	//   ....[8]....
        /*00dc*/ 	.word	0xffffffff


	//   ....[9]....
        /*00e0*/ 	.word	0xffffffff


	//   ....[10]....
        /*00e4*/ 	.word	0xffffffff


	//   ....[11]....
        /*00e8*/ 	.word	0xffffffff


	//   ....[12]....
        /*00ec*/ 	.word	0xffffffff


	//   ....[13]....
        /*00f0*/ 	.word	0xffffffff


	//   ....[14]....
        /*00f4*/ 	.word	0xffffffff


	//   ....[15]....
        /*00f8*/ 	.word	0xffffffff


	//   ....[16]....
        /*00fc*/ 	.word	0xffffffff


	//   ....[17]....
        /*0100*/ 	.word	0xffffffff


	//   ....[18]....
        /*0104*/ 	.word	0xffffffff


	//   ....[19]....
        /*0108*/ 	.word	0xffffffff


	//   ....[20]....
        /*010c*/ 	.word	0x0500000d


	//   ....[21]....
        /*0110*/ 	.word	0x0500000d


	//   ....[22]....
        /*0114*/ 	.word	0x0500000d


	//   ....[23]....
        /*0118*/ 	.word	0x0500000d


	//   ....[24]....
        /*011c*/ 	.word	0x0500000d


	//   ....[25]....
        /*0120*/ 	.word	0x0500000d


	//   ....[26]....
        /*0124*/ 	.word	0x0500000d


	//   ....[27]....
        /*0128*/ 	.word	0x0500000d


	//   ....[28]....
        /*012c*/ 	.word	0x0500000d


	//   ....[29]....
        /*0130*/ 	.word	0x0500000d


	//----- nvinfo : EIATTR_COOP_GROUP_INSTR_OFFSETS
	.align		4
.L_355:
        /*0134*/ 	.byte	0x04, 0x28
        /*0136*/ 	.short	(.L_357 - .L_356)


	//   ....[0]....
.L_356:
        /*0138*/ 	.word	0x00000dc0


	//   ....[1]....
        /*013c*/ 	.word	0x00000e00


	//   ....[2]....
        /*0140*/ 	.word	0x00000e30


	//   ....[3]....
        /*0144*/ 	.word	0x00000e70


	//   ....[4]....
        /*0148*/ 	.word	0x00000eb0


	//   ....[5]....
        /*014c*/ 	.word	0x00000fd0


	//   ....[6]....
        /*0150*/ 	.word	0x00000ff0


	//   ....[7]....
        /*0154*/ 	.word	0x00001010


	//   ....[8]....
        /*0158*/ 	.word	0x00001030


	//   ....[9]....
        /*015c*/ 	.word	0x00001050


	//   ....[10]....
        /*0160*/ 	.word	0x000012f0


	//   ....[11]....
        /*0164*/ 	.word	0x00001340


	//   ....[12]....
        /*0168*/ 	.word	0x00001380


	//   ....[13]....
        /*016c*/ 	.word	0x000013b0


	//   ....[14]....
        /*0170*/ 	.word	0x000013d0


	//   ....[15]....
        /*0174*/ 	.word	0x00001500


	//   ....[16]....
        /*0178*/ 	.word	0x00001520


	//   ....[17]....
        /*017c*/ 	.word	0x00001540


	//   ....[18]....
        /*0180*/ 	.word	0x00001560


	//   ....[19]....
        /*0184*/ 	.word	0x00001580


	//   ....[20]....
        /*0188*/ 	.word	0x000026d0


	//   ....[21]....
        /*018c*/ 	.word	0x00002740


	//   ....[22]....
        /*0190*/ 	.word	0x000027b0


	//   ....[23]....
        /*0194*/ 	.word	0x00002820


	//   ....[24]....
        /*0198*/ 	.word	0x00002890


	//   ....[25]....
        /*019c*/ 	.word	0x00002910


	//   ....[26]....
        /*01a0*/ 	.word	0x00002980


	//   ....[27]....
        /*01a4*/ 	.word	0x000029f0


	//   ....[28]....
        /*01a8*/ 	.word	0x00002a60


	//   ....[29]....
        /*01ac*/ 	.word	0x00002ad0


	//----- nvinfo : EIATTR_VRC_CTA_INIT_COUNT
	.align		4
.L_357:
        /*01b0*/ 	.byte	0x02, 0x4a
	.zero		1
	.zero		1


	//----- nvinfo : EIATTR_EXIT_INSTR_OFFSETS
	.align		4
        /*01b4*/ 	.byte	0x04, 0x1c
        /*01b6*/ 	.short	(.L_359 - .L_358)


	//   ....[0]....
.L_358:
        /*01b8*/ 	.word	0x00000060


	//   ....[1]....
        /*01bc*/ 	.word	0x00001840


	//   ....[2]....
        /*01c0*/ 	.word	0x00001920


	//   ....[3]....
        /*01c4*/ 	.word	0x00002670


	//----- nvinfo : EIATTR_CRS_STACK_SIZE
	.align		4
.L_359:
        /*01c8*/ 	.byte	0x04, 0x1e
        /*01ca*/ 	.short	(.L_361 - .L_360)
.L_360:
        /*01cc*/ 	.word	0x00000000


	//----- nvinfo : EIATTR_CBANK_PARAM_SIZE
	.align		4
.L_361:
        /*01d0*/ 	.byte	0x03, 0x19
        /*01d2*/ 	.short	0x0038


	//----- nvinfo : EIATTR_PARAM_CBANK
	.align		4
        /*01d4*/ 	.byte	0x04, 0x0a
        /*01d6*/ 	.short	(.L_363 - .L_362)
	.align		4
.L_362:
        /*01d8*/ 	.word	index@(.nv.constant0._ZN8pygpukit3ops2nn22sdpa_causal_f16_kernelEPK6__halfS4_S4_PS2_iiiifi)
        /*01dc*/ 	.short	0x0380
        /*01de*/ 	.short	0x0038


	//----- nvinfo : EIATTR_SW_WAR
	.align		4
.L_363:
        /*01e0*/ 	.byte	0x04, 0x36
        /*01e2*/ 	.short	(.L_365 - .L_364)
.L_364:
        /*01e4*/ 	.word	0x00000008
.L_365:


//--------------------- .nv.info._ZN8pygpukit3ops2nn22sdpa_causal_f32_kernelEPKfS3_S3_Pfiiiifi --------------------------
	.section	.nv.info._ZN8pygpukit3ops2nn22sdpa_causal_f32_kernelEPKfS3_S3_Pfiiiifi,"",@"SHT_CUDA_INFO"
	.sectionflags	@""
	.align	4


	//----- nvinfo : EIATTR_CUDA_API_VERSION
	.align		4
        /*0000*/ 	.byte	0x04, 0x37
        /*0002*/ 	.short	(.L_367 - .L_366)
.L_366:
        /*0004*/ 	.word	0x00000082


	//----- nvinfo : EIATTR_KPARAM_INFO
	.align		4
.L_367:
        /*0008*/ 	.byte	0x04, 0x17
        /*000a*/ 	.short	(.L_369 - .L_368)
.L_368:
        /*000c*/ 	.word	0x00000000
        /*0010*/ 	.short	0x0009
        /*0012*/ 	.short	0x0034
        /*0014*/ 	.byte	0x00, 0xf0, 0x11, 0x00


	//----- nvinfo : EIATTR_KPARAM_INFO
	.align		4
.L_369:
        /*0018*/ 	.byte	0x04, 0x17
        /*001a*/ 	.short	(.L_371 - .L_370)
.L_370:
        /*001c*/ 	.word	0x00000000
        /*0020*/ 	.short	0x0008
        /*0022*/ 	.short	0x0030
        /*0024*/ 	.byte	0x00, 0xf0, 0x11, 0x00


	//----- nvinfo : EIATTR_KPARAM_INFO
	.align		4
.L_371:
        /*0028*/ 	.byte	0x04, 0x17
        /*002a*/ 	.short	(.L_373 - .L_372)
.L_372:
        /*002c*/ 	.word	0x00000000
        /*0030*/ 	.short	0x0007
        /*0032*/ 	.short	0x002c
        /*0034*/ 	.byte	0x00, 0xf0, 0x11, 0x00


	//----- nvinfo : EIATTR_KPARAM_INFO
	.align		4
.L_373:
        /*0038*/ 	.byte	0x04, 0x17
        /*003a*/ 	.short	(.L_375 - .L_374)
.L_374:
        /*003c*/ 	.word	0x00000000
        /*0040*/ 	.short	0x0006
        /*0042*/ 	.short	0x0028
        /*0044*/ 	.byte	0x00, 0xf0, 0x11, 0x00


	//----- nvinfo : EIATTR_KPARAM_INFO
	.align		4
.L_375:
        /*0048*/ 	.byte	0x04, 0x17
        /*004a*/ 	.short	(.L_377 - .L_376)
.L_376:
        /*004c*/ 	.word	0x00000000
        /*0050*/ 	.short	0x0005
        /*0052*/ 	.short	0x0024
        /*0054*/ 	.byte	0x00, 0xf0, 0x11, 0x00


	//----- nvinfo : EIATTR_KPARAM_INFO
	.align		4
.L_377:
        /*0058*/ 	.byte	0x04, 0x17
        /*005a*/ 	.short	(.L_379 - .L_378)
.L_378:
        /*005c*/ 	.word	0x00000000
        /*0060*/ 	.short	0x0004
        /*0062*/ 	.short	0x0020
        /*0064*/ 	.byte	0x00, 0xf0, 0x11, 0x00


	//----- nvinfo : EIATTR_KPARAM_INFO
	.align		4
.L_379:
        /*0068*/ 	.byte	0x04, 0x17
        /*006a*/ 	.short	(.L_381 - .L_380)
.L_380:
        /*006c*/ 	.word	0x00000000
        /*0070*/ 	.short	0x0003
        /*0072*/ 	.short	0x0018
        /*0074*/ 	.byte	0x00, 0xf5, 0x21, 0x00


	//----- nvinfo : EIATTR_KPARAM_INFO
	.align		4
.L_381:
        /*0078*/ 	.byte	0x04, 0x17
        /*007a*/ 	.short	(.L_383 - .L_382)
.L_382:
        /*007c*/ 	.word	0x00000000
        /*0080*/ 	.short	0x0002
        /*0082*/ 	.short	0x0010
        /*0084*/ 	.byte	0x00, 0xf5, 0x21, 0x00


	//----- nvinfo : EIATTR_KPARAM_INFO
	.align		4
.L_383:
        /*0088*/ 	.byte	0x04, 0x17
        /*008a*/ 	.short	(.L_385 - .L_384)
.L_384:
        /*008c*/ 	.word	0x00000000
        /*0090*/ 	.short	0x0001
        /*0092*/ 	.short	0x0008
        /*0094*/ 	.byte	0x00, 0xf5, 0x21, 0x00


	//----- nvinfo : EIATTR_KPARAM_INFO
	.align		4
.L_385:
        /*0098*/ 	.byte	0x04, 0x17
        /*009a*/ 	.short	(.L_387 - .L_386)
.L_386:
        /*009c*/ 	.word	0x00000000
        /*00a0*/ 	.short	0x0000
        /*00a2*/ 	.short	0x0000
        /*00a4*/ 	.byte	0x00, 0xf5, 0x21, 0x00


	//----- nvinfo : EIATTR_SPARSE_MMA_MASK
	.align		4
.L_387:
        /*00a8*/ 	.byte	0x03, 0x50
        /*00aa*/ 	.short	0x0000


	//----- nvinfo : EIATTR_MAXREG_COUNT
	.align		4
        /*00ac*/ 	.byte	0x03, 0x1b
        /*00ae*/ 	.short	0x00ff


	//----- nvinfo : EIATTR_NUM_BARRIERS
	.align		4
        /*00b0*/ 	.byte	0x02, 0x4c
        /*00b2*/ 	.byte	0x01
	.zero		1


	//----- nvinfo : EIATTR_MERCURY_ISA_VERSION
	.align		4
        /*00b4*/ 	.byte	0x03, 0x5f
        /*00b6*/ 	.short	0x0101


	//----- nvinfo : EIATTR_COOP_GROUP_MASK_REGIDS
	.align		4
        /*00b8*/ 	.byte	0x04, 0x29
        /*00ba*/ 	.short	(.L_389 - .L_388)


	//   ....[0]....
.L_388:
        /*00bc*/ 	.word	0xffffffff


	//   ....[1]....
        /*00c0*/ 	.word	0xffffffff


	//   ....[2]....
        /*00c4*/ 	.word	0xffffffff


	//   ....[3]....
        /*00c8*/ 	.word	0xffffffff


	//   ....[4]....
        /*00cc*/ 	.word	0xffffffff


	//   ....[5]....
        /*00d0*/ 	.word	0xffffffff


	//   ....[6]....
        /*00d4*/ 	.word	0xffffffff


	//   ....[7]....
        /*00d8*/ 	.word	0xffffffff


	//   ....[8]....
        /*00dc*/ 	.word	0xffffffff


	//   ....[9]....
        /*00e0*/ 	.word	0xffffffff


	//   ....[10]....
        /*00e4*/ 	.word	0xffffffff


	//   ....[11]....
        /*00e8*/ 	.word	0xffffffff


	//   ....[12]....
        /*00ec*/ 	.word	0xffffffff


	//   ....[13]....
        /*00f0*/ 	.word	0xffffffff


	//   ....[14]....
        /*00f4*/ 	.word	0xffffffff


	//   ....[15]....
        /*00f8*/ 	.word	0xffffffff


	//   ....[16]....
        /*00fc*/ 	.word	0xffffffff


	//   ....[17]....
        /*0100*/ 	.word	0xffffffff


	//   ....[18]....
        /*0104*/ 	.word	0xffffffff


	//   ....[19]....
        /*0108*/ 	.word	0xffffffff


	//   ....[20]....
        /*010c*/ 	.word	0x0500000d


	//   ....[21]....
        /*0110*/ 	.word	0x0500000d


	//   ....[22]....
        /*0114*/ 	.word	0x0500000d


	//   ....[23]....
        /*0118*/ 	.word	0x0500000d


	//   ....[24]....
        /*011c*/ 	.word	0x0500000d


	//   ....[25]....
        /*0120*/ 	.word	0x0500000d


	//   ....[26]....
        /*0124*/ 	.word	0x0500000d


	//   ....[27]....
        /*0128*/ 	.word	0x0500000d


	//   ....[28]....
        /*012c*/ 	.word	0x0500000d


	//   ....[29]....
        /*0130*/ 	.word	0x0500000d


	//----- nvinfo : EIATTR_COOP_GROUP_INSTR_OFFSETS
	.align		4
.L_389:
        /*0134*/ 	.byte	0x04, 0x28
        /*0136*/ 	.short	(.L_391 - .L_390)


	//   ....[0]....
.L_390:
        /*0138*/ 	.word	0x00000bb0


	//   ....[1]....
        /*013c*/ 	.word	0x00000bf0


	//   ....[2]....
        /*0140*/ 	.word	0x00000c20


	//   ....[3]....
        /*0144*/ 	.word	0x00000c60


	//   ....[4]....
        /*0148*/ 	.word	0x00000ca0


	//   ....[5]....
        /*014c*/ 	.word	0x00000dc0


	//   ....[6]....
        /*0150*/ 	.word	0x00000de0


	//   ....[7]....
        /*0154*/ 	.word	0x00000e00


	//   ....[8]....
        /*0158*/ 	.word	0x00000e20


	//   ....[9]....
        /*015c*/ 	.word	0x00000e40


	//   ....[10]....
        /*0160*/ 	.word	0x000010e0


	//   ....[11]....
        /*0164*/ 	.word	0x00001130


	//   ....[12]....
        /*0168*/ 	.word	0x00001170


	//   ....[13]....
        /*016c*/ 	.word	0x000011a0


	//   ....[14]....
        /*0170*/ 	.word	0x000011c0


	//   ....[15]....
        /*0174*/ 	.word	0x000012f0


	//   ....[16]....
        /*0178*/ 	.word	0x00001310


	//   ....[17]....
        /*017c*/ 	.word	0x00001330


	//   ....[18]....
        /*0180*/ 	.word	0x00001350


	//   ....[19]....
        /*0184*/ 	.word	0x00001370


	//   ....[20]....
        /*0188*/ 	.word	0x000023d0


	//   ....[21]....
        /*018c*/ 	.word	0x00002440


	//   ....[22]....
        /*0190*/ 	.word	0x000024b0


	//   ....[23]....
        /*0194*/ 	.word	0x00002520


	//   ....[24]....
        /*0198*/ 	.word	0x00002590


	//   ....[25]....
        /*019c*/ 	.word	0x00002610


	//   ....[26]....
        /*01a0*/ 	.word	0x00002680


	//   ....[27]....
        /*01a4*/ 	.word	0x000026f0


	//   ....[28]....
        /*01a8*/ 	.word	0x00002760


	//   ....[29]....
        /*01ac*/ 	.word	0x000027d0


	//----- nvinfo : EIATTR_VRC_CTA_INIT_COUNT
	.align		4
.L_391:
        /*01b0*/ 	.byte	0x02, 0x4a
	.zero		1
	.zero		1


	//----- nvinfo : EIATTR_EXIT_INSTR_OFFSETS
	.align		4
        /*01b4*/ 	.byte	0x04, 0x1c
        /*01b6*/ 	.short	(.L_393 - .L_392)


	//   ....[0]....
.L_392:
        /*01b8*/ 	.word	0x00000060


	//   ....[1]....
        /*01bc*/ 	.word	0x00001640


	//   ....[2]....
        /*01c0*/ 	.word	0x00001720


	//   ....[3]....
        /*01c4*/ 	.word	0x00002370


	//----- nvinfo : EIATTR_CRS_STACK_SIZE
	.align		4
.L_393:
        /*01c8*/ 	.byte	0x04, 0x1e
        /*01ca*/ 	.short	(.L_395 - .L_394)
.L_394:
        /*01cc*/ 	.word	0x00000000


	//----- nvinfo : EIATTR_CBANK_PARAM_SIZE
	.align		4
.L_395:
        /*01d0*/ 	.byte	0x03, 0x19
        /*01d2*/ 	.short	0x0038


	//----- nvinfo : EIATTR_PARAM_CBANK
	.align		4
        /*01d4*/ 	.byte	0x04, 0x0a
        /*01d6*/ 	.short	(.L_397 - .L_396)
	.align		4
.L_396:
        /*01d8*/ 	.word	index@(.nv.constant0._ZN8pygpukit3ops2nn22sdpa_causal_f32_kernelEPKfS3_S3_Pfiiiifi)
        /*01dc*/ 	.short	0x0380
        /*01de*/ 	.short	0x0038


	//----- nvinfo : EIATTR_SW_WAR
	.align		4
.L_397:
        /*01e0*/ 	.byte	0x04, 0x36
        /*01e2*/ 	.short	(.L_399 - .L_398)
.L_398:
        /*01e4*/ 	.word	0x00000008
.L_399:


//--------------------- .nv.info._ZN8pygpukit3ops2nn16silu_bf16_kernelEPK13__nv_bfloat16PS2_m --------------------------
	.section	.nv.info._ZN8pygpukit3ops2nn16silu_bf16_kernelEPK13__nv_bfloat16PS2_m,"",@"SHT_CUDA_INFO"
	.sectionflags	@""
	.align	4


	//----- nvinfo : EIATTR_CUDA_API_VERSION
	.align		4
        /*0000*/ 	.byte	0x04, 0x37
        /*0002*/ 	.short	(.L_401 - .L_400)
.L_400:
        /*0004*/ 	.word	0x00000082


	//----- nvinfo : EIATTR_KPARAM_INFO
	.align		4
.L_401:
        /*0008*/ 	.byte	0x04, 0x17
        /*000a*/ 	.short	(.L_403 - .L_402)
.L_402:
        /*000c*/ 	.word	0x00000000
        /*0010*/ 	.short	0x0002
        /*0012*/ 	.short	0x0010
        /*0014*/ 	.byte	0x00, 0xf0, 0x21, 0x00


	//----- nvinfo : EIATTR_KPARAM_INFO
	.align		4
.L_403:
        /*0018*/ 	.byte	0x04, 0x17
        /*001a*/ 	.short	(.L_405 - .L_404)
.L_404:
        /*001c*/ 	.word	0x00000000
        /*0020*/ 	.short	0x0001
        /*0022*/ 	.short	0x0008
        /*0024*/ 	.byte	0x00, 0xf5, 0x21, 0x00


	//----- nvinfo : EIATTR_KPARAM_INFO
	.align		4
.L_405:
        /*0028*/ 	.byte	0x04, 0x17
        /*002a*/ 	.short	(.L_407 - .L_406)
.L_406:
        /*002c*/ 	.word	0x00000000
        /*0030*/ 	.short	0x0000
        /*0032*/ 	.short	0x0000
        /*0034*/ 	.byte	0x00, 0xf5, 0x21, 0x00


	//----- nvinfo : EIATTR_SPARSE_MMA_MASK
	.align		4
.L_407:
        /*0038*/ 	.byte	0x03, 0x50
        /*003a*/ 	.short	0x0000


	//----- nvinfo : EIATTR_MAXREG_COUNT
	.align		4
        /*003c*/ 	.byte	0x03, 0x1b
        /*003e*/ 	.short	0x00ff


	//----- nvinfo : EIATTR_MERCURY_ISA_VERSION
	.align		4
        /*0040*/ 	.byte	0x03, 0x5f
        /*0042*/ 	.short	0x0101


	//----- nvinfo : EIATTR_VRC_CTA_INIT_COUNT
	.align		4
        /*0044*/ 	.byte	0x02, 0x4a
	.zero		1
	.zero		1


	//----- nvinfo : EIATTR_EXIT_INSTR_OFFSETS
	.align		4
        /*0048*/ 	.byte	0x04, 0x1c
        /*004a*/ 	.short	(.L_409 - .L_408)


	//   ....[0]....
.L_408:
        /*004c*/ 	.word	0x00000080


	//   ....[1]....
        /*0050*/ 	.word	0x000002d0


	//----- nvinfo : EIATTR_CRS_STACK_SIZE
	.align		4
.L_409:
        /*0054*/ 	.byte	0x04, 0x1e
        /*0056*/ 	.short	(.L_411 - .L_410)
.L_410:
        /*0058*/ 	.word	0x00000000


	//----- nvinfo : EIATTR_CBANK_PARAM_SIZE
	.align		4
.L_411:
        /*005c*/ 	.byte	0x03, 0x19
        /*005e*/ 	.short	0x0018


	//----- nvinfo : EIATTR_PARAM_CBANK
	.align		4
        /*0060*/ 	.byte	0x04, 0x0a
        /*0062*/ 	.short	(.L_413 - .L_412)
	.align		4
.L_412:
        /*0064*/ 	.word	index@(.nv.constant0._ZN8pygpukit3ops2nn16silu_bf16_kernelEPK13__nv_bfloat16PS2_m)
        /*0068*/ 	.short	0x0380
        /*006a*/ 	.short	0x0018


	//----- nvinfo : EIATTR_SW_WAR
	.align		4
.L_413:
        /*006c*/ 	.byte	0x04, 0x36
        /*006e*/ 	.short	(.L_415 - .L_414)
.L_414:
        /*0070*/ 	.word	0x00000008
.L_415:


//--------------------- .nv.info._ZN8pygpukit3ops2nn15silu_f16_kernelEPK6__halfPS2_m --------------------------
	.section	.nv.info._ZN8pygpukit3ops2nn15silu_f16_kernelEPK6__halfPS2_m,"",@"SHT_CUDA_INFO"
	.sectionflags	@""
	.align	4


	//----- nvinfo : EIATTR_CUDA_API_VERSION
	.align		4
        /*0000*/ 	.byte	0x04, 0x37
        /*0002*/ 	.short	(.L_417 - .L_416)
.L_416:
        /*0004*/ 	.word	0x00000082


	//----- nvinfo : EIATTR_KPARAM_INFO
	.align		4
.L_417:
        /*0008*/ 	.byte	0x04, 0x17
        /*000a*/ 	.short	(.L_419 - .L_418)
.L_418:
        /*000c*/ 	.word	0x00000000
        /*0010*/ 	.short	0x0002
        /*0012*/ 	.short	0x0010
        /*0014*/ 	.byte	0x00, 0xf0, 0x21, 0x00


	//----- nvinfo : EIATTR_KPARAM_INFO
	.align		4
.L_419:
        /*0018*/ 	.byte	0x04, 0x17
        /*001a*/ 	.short	(.L_421 - .L_420)
.L_420:
        /*001c*/ 	.word	0x00000000
        /*0020*/ 	.short	0x0001
        /*0022*/ 	.short	0x0008
        /*0024*/ 	.byte	0x00, 0xf5, 0x21, 0x00


	//----- nvinfo : EIATTR_KPARAM_INFO
	.align		4
.L_421:
        /*0028*/ 	.byte	0x04, 0x17
        /*002a*/ 	.short	(.L_423 - .L_422)
.L_422:
        /*002c*/ 	.word	0x00000000
        /*0030*/ 	.short	0x0000
        /*0032*/ 	.short	0x0000
        /*0034*/ 	.byte	0x00, 0xf5, 0x21, 0x00


	//----- nvinfo : EIATTR_SPARSE_MMA_MASK
	.align		4
.L_423:
        /*0038*/ 	.byte	0x03, 0x50
        /*003a*/ 	.short	0x0000


	//----- nvinfo : EIATTR_MAXREG_COUNT
	.align		4
        /*003c*/ 	.byte	0x03, 0x1b
        /*003e*/ 	.short	0x00ff


	//----- nvinfo : EIATTR_MERCURY_ISA_VERSION
	.align		4
        /*0040*/ 	.byte	0x03, 0x5f
        /*0042*/ 	.short	0x0101


	//----- nvinfo : EIATTR_VRC_CTA_INIT_COUNT
	.align		4
        /*0044*/ 	.byte	0x02, 0x4a
	.zero		1
	.zero		1


	//----- nvinfo : EIATTR_EXIT_INSTR_OFFSETS
	.align		4
        /*0048*/ 	.byte	0x04, 0x1c
        /*004a*/ 	.short	(.L_425 - .L_424)


	//   ....[0]....
.L_424:
        /*004c*/ 	.word	0x00000080


	//   ....[1]....
        /*0050*/ 	.word	0x000002d0


	//----- nvinfo : EIATTR_CRS_STACK_SIZE
	.align		4
.L_425:
        /*0054*/ 	.byte	0x04, 0x1e
        /*0056*/ 	.short	(.L_427 - .L_426)
.L_426:
        /*0058*/ 	.word	0x00000000


	//----- nvinfo : EIATTR_CBANK_PARAM_SIZE
	.align		4
.L_427:
        /*005c*/ 	.byte	0x03, 0x19
        /*005e*/ 	.short	0x0018


	//----- nvinfo : EIATTR_PARAM_CBANK
	.align		4
        /*0060*/ 	.byte	0x04, 0x0a
        /*0062*/ 	.short	(.L_429 - .L_428)
	.align		4
.L_428:
        /*0064*/ 	.word	index@(.nv.constant0._ZN8pygpukit3ops2nn15silu_f16_kernelEPK6__halfPS2_m)
        /*0068*/ 	.short	0x0380
        /*006a*/ 	.short	0x0018


	//----- nvinfo : EIATTR_SW_WAR
	.align		4
.L_429:
        /*006c*/ 	.byte	0x04, 0x36
        /*006e*/ 	.short	(.L_431 - .L_430)
.L_430:
        /*0070*/ 	.word	0x00000008
.L_431:


//--------------------- .nv.info._ZN8pygpukit3ops2nn15silu_f64_kernelEPKdPdm --------------------------
	.section	.nv.info._ZN8pygpukit3ops2nn15silu_f64_kernelEPKdPdm,"",@"SHT_CUDA_INFO"
	.sectionflags	@""
	.align	4


	//----- nvinfo : EIATTR_CUDA_API_VERSION
	.align		4
        /*0000*/ 	.byte	0x04, 0x37
        /*0002*/ 	.short	(.L_433 - .L_432)
.L_432:
        /*0004*/ 	.word	0x00000082


	//----- nvinfo : EIATTR_KPARAM_INFO
	.align		4
.L_433:
        /*0008*/ 	.byte	0x04, 0x17
        /*000a*/ 	.short	(.L_435 - .L_434)
.L_434:
        /*000c*/ 	.word	0x00000000
        /*0010*/ 	.short	0x0002
        /*0012*/ 	.short	0x0010
        /*0014*/ 	.byte	0x00, 0xf0, 0x21, 0x00


	//----- nvinfo : EIATTR_KPARAM_INFO
	.align		4
.L_435:
        /*0018*/ 	.byte	0x04, 0x17
        /*001a*/ 	.short	(.L_437 - .L_436)
.L_436:
        /*001c*/ 	.word	0x00000000
        /*0020*/ 	.short	0x0001
        /*0022*/ 	.short	0x0008
        /*0024*/ 	.byte	0x00, 0xf5, 0x21, 0x00


	//----- nvinfo : EIATTR_KPARAM_INFO
	.align		4
.L_437:
        /*0028*/ 	.byte	0x04, 0x17
        /*002a*/ 	.short	(.L_439 - .L_438)
.L_438:
        /*002c*/ 	.word	0x00000000
        /*0030*/ 	.short	0x0000
        /*0032*/ 	.short	0x0000
        /*0034*/ 	.byte	0x00, 0xf5, 0x21, 0x00


	//----- nvinfo : EIATTR_SPARSE_MMA_MASK
	.align		4
.L_439:
        /*0038*/ 	.byte	0x03, 0x50
        /*003a*/ 	.short	0x0000


	//----- nvinfo : EIATTR_MAXREG_COUNT
	.align		4
        /*003c*/ 	.byte	0x03, 0x1b
        /*003e*/ 	.short	0x00ff


	//----- nvinfo : EIATTR_MERCURY_ISA_VERSION
	.align		4
        /*0040*/ 	.byte	0x03, 0x5f
        /*0042*/ 	.short	0x0101


	//----- nvinfo : EIATTR_VRC_CTA_INIT_COUNT
	.align		4
        /*0044*/ 	.byte	0x02, 0x4a
	.zero		1
	.zero		1


	//----- nvinfo : EIATTR_EXIT_INSTR_OFFSETS
	.align		4
        /*0048*/ 	.byte	0x04, 0x1c
        /*004a*/ 	.short	(.L_441 - .L_440)


	//   ....[0]....
.L_440:
        /*004c*/ 	.word	0x00000080


	//   ....[1]....
        /*0050*/ 	.word	0x00000630


	//----- nvinfo : EIATTR_CRS_STACK_SIZE
	.align		4
.L_441:
        /*0054*/ 	.byte	0x04, 0x1e
        /*0056*/ 	.short	(.L_443 - .L_442)
.L_442:
        /*0058*/ 	.word	0x00000000


	//----- nvinfo : EIATTR_CBANK_PARAM_SIZE
	.align		4
.L_443:
        /*005c*/ 	.byte	0x03, 0x19
        /*005e*/ 	.short	0x0018


	//----- nvinfo : EIATTR_PARAM_CBANK
	.align		4
        /*0060*/ 	.byte	0x04, 0x0a
        /*0062*/ 	.short	(.L_445 - .L_444)
	.align		4
.L_444:
        /*0064*/ 	.word	index@(.nv.constant0._ZN8pygpukit3ops2nn15silu_f64_kernelEPKdPdm)
        /*0068*/ 	.short	0x0380
        /*006a*/ 	.short	0x0018


	//----- nvinfo : EIATTR_SW_WAR
	.align		4
.L_445:
        /*006c*/ 	.byte	0x04, 0x36
        /*006e*/ 	.short	(.L_447 - .L_446)
.L_446:
        /*0070*/ 	.word	0x00000008
.L_447:


//--------------------- .nv.info._ZN8pygpukit3ops2nn15silu_f32_kernelEPKfPfm --------------------------
	.section	.nv.info._ZN8pygpukit3ops2nn15silu_f32_kernelEPKfPfm,"",@"SHT_CUDA_INFO"
	.sectionflags	@""
	.align	4


	//----- nvinfo : EIATTR_CUDA_API_VERSION
	.align		4
        /*0000*/ 	.byte	0x04, 0x37
        /*0002*/ 	.short	(.L_449 - .L_448)
.L_448:
        /*0004*/ 	.word	0x00000082


	//----- nvinfo : EIATTR_KPARAM_INFO
	.align		4
.L_449:
        /*0008*/ 	.byte	0x04, 0x17
        /*000a*/ 	.short	(.L_451 - .L_450)
.L_450:
        /*000c*/ 	.word	0x00000000
        /*0010*/ 	.short	0x0002
        /*0012*/ 	.short	0x0010
        /*0014*/ 	.byte	0x00, 0xf0, 0x21, 0x00


	//----- nvinfo : EIATTR_KPARAM_INFO
	.align		4
.L_451:
        /*0018*/ 	.byte	0x04, 0x17
        /*001a*/ 	.short	(.L_453 - .L_452)
.L_452:
        /*001c*/ 	.word	0x00000000
        /*0020*/ 	.short	0x0001
        /*0022*/ 	.short	0x0008
        /*0024*/ 	.byte	0x00, 0xf5, 0x21, 0x00


	//----- nvinfo : EIATTR_KPARAM_INFO
	.align		4
.L_453:
        /*0028*/ 	.byte	0x04, 0x17
        /*002a*/ 	.short	(.L_455 - .L_454)
.L_454:
        /*002c*/ 	.word	0x00000000
        /*0030*/ 	.short	0x0000
        /*0032*/ 	.short	0x0000
        /*0034*/ 	.byte	0x00, 0xf5, 0x21, 0x00


	//----- nvinfo : EIATTR_SPARSE_MMA_MASK
	.align		4
.L_455:
        /*0038*/ 	.byte	0x03, 0x50
        /*003a*/ 	.short	0x0000


	//----- nvinfo : EIATTR_MAXREG_COUNT
	.align		4
        /*003c*/ 	.byte	0x03, 0x1b
        /*003e*/ 	.short	0x00ff


	//----- nvinfo : EIATTR_MERCURY_ISA_VERSION
	.align		4
        /*0040*/ 	.byte	0x03, 0x5f
        /*0042*/ 	.short	0x0101


	//----- nvinfo : EIATTR_VRC_CTA_INIT_COUNT
	.align		4
        /*0044*/ 	.byte	0x02, 0x4a
	.zero		1
	.zero		1


	//----- nvinfo : EIATTR_EXIT_INSTR_OFFSETS
	.align		4
        /*0048*/ 	.byte	0x04, 0x1c
        /*004a*/ 	.short	(.L_457 - .L_456)


	//   ....[0]....
.L_456:
        /*004c*/ 	.word	0x00000080


	//   ....[1]....
        /*0050*/ 	.word	0x000002b0


	//----- nvinfo : EIATTR_CRS_STACK_SIZE
	.align		4
.L_457:
        /*0054*/ 	.byte	0x04, 0x1e
        /*0056*/ 	.short	(.L_459 - .L_458)
.L_458:
        /*0058*/ 	.word	0x00000000


	//----- nvinfo : EIATTR_CBANK_PARAM_SIZE
	.align		4
.L_459:
        /*005c*/ 	.byte	0x03, 0x19
        /*005e*/ 	.short	0x0018


	//----- nvinfo : EIATTR_PARAM_CBANK
	.align		4
        /*0060*/ 	.byte	0x04, 0x0a
        /*0062*/ 	.short	(.L_461 - .L_460)
	.align		4
.L_460:
        /*0064*/ 	.word	index@(.nv.constant0._ZN8pygpukit3ops2nn15silu_f32_kernelEPKfPfm)
        /*0068*/ 	.short	0x0380
        /*006a*/ 	.short	0x0018


	//----- nvinfo : EIATTR_SW_WAR
	.align		4
.L_461:
        /*006c*/ 	.byte	0x04, 0x36
        /*006e*/ 	.short	(.L_463 - .L_462)
.L_462:
        /*0070*/ 	.word	0x00000008
.L_463:


//--------------------- .nv.info._ZN8pygpukit3ops2nn15rope_f32_kernelEPfS2_PKfS4_iiii --------------------------
	.section	.nv.info._ZN8pygpukit3ops2nn15rope_f32_kernelEPfS2_PKfS4_iiii,"",@"SHT_CUDA_INFO"
	.sectionflags	@""
	.align	4


	//----- nvinfo : EIATTR_CUDA_API_VERSION
	.align		4
        /*0000*/ 	.byte	0x04, 0x37
        /*0002*/ 	.short	(.L_465 - .L_464)
.L_464:
        /*0004*/ 	.word	0x00000082


	//----- nvinfo : EIATTR_KPARAM_INFO
	.align		4
.L_465:
        /*0008*/ 	.byte	0x04, 0x17
        /*000a*/ 	.short	(.L_467 - .L_466)
.L_466:
        /*000c*/ 	.word	0x00000000
        /*0010*/ 	.short	0x0007
        /*0012*/ 	.short	0x002c
        /*0014*/ 	.byte	0x00, 0xf0, 0x11, 0x00


	//----- nvinfo : EIATTR_KPARAM_INFO
	.align		4
.L_467:
        /*0018*/ 	.byte	0x04, 0x17
        /*001a*/ 	.short	(.L_469 - .L_468)
.L_468:
        /*001c*/ 	.word	0x00000000
        /*0020*/ 	.short	0x0006
        /*0022*/ 	.short	0x0028
        /*0024*/ 	.byte	0x00, 0xf0, 0x11, 0x00


	//----- nvinfo : EIATTR_KPARAM_INFO
	.align		4
.L_469:
        /*0028*/ 	.byte	0x04, 0x17
        /*002a*/ 	.short	(.L_471 - .L_470)
.L_470:
        /*002c*/ 	.word	0x00000000
        /*0030*/ 	.short	0x0005
        /*0032*/ 	.short	0x0024
        /*0034*/ 	.byte	0x00, 0xf0, 0x11, 0x00


	//----- nvinfo : EIATTR_KPARAM_INFO
	.align		4
.L_471:
        /*0038*/ 	.byte	0x04, 0x17
        /*003a*/ 	.short	(.L_473 - .L_472)
.L_472:
        /*003c*/ 	.word	0x00000000
        /*0040*/ 	.short	0x0004
        /*0042*/ 	.short	0x0020
        /*0044*/ 	.byte	0x00, 0xf0, 0x11, 0x00


	//----- nvinfo : EIATTR_KPARAM_INFO
	.align		4
.L_473:
        /*0048*/ 	.byte	0x04, 0x17
        /*004a*/ 	.short	(.L_475 - .L_474)
.L_474:
        /*004c*/ 	.word	0x00000000
        /*0050*/ 	.short	0x0003
        /*0052*/ 	.short	0x0018
        /*0054*/ 	.byte	0x00, 0xf5, 0x21, 0x00


	//----- nvinfo : EIATTR_KPARAM_INFO
	.align		4
.L_475:
        /*0058*/ 	.byte	0x04, 0x17
        /*005a*/ 	.short	(.L_477 - .L_476)
.L_476:
        /*005c*/ 	.word	0x00000000
        /*0060*/ 	.short	0x0002
        /*0062*/ 	.short	0x0010
        /*0064*/ 	.byte	0x00, 0xf5, 0x21, 0x00


	//----- nvinfo : EIATTR_KPARAM_INFO
	.align		4
.L_477:
        /*0068*/ 	.byte	0x04, 0x17
        /*006a*/ 	.short	(.L_479 - .L_478)
.L_478:
        /*006c*/ 	.word	0x00000000
        /*0070*/ 	.short	0x0001
        /*0072*/ 	.short	0x0008
        /*0074*/ 	.byte	0x00, 0xf5, 0x21, 0x00


	//----- nvinfo : EIATTR_KPARAM_INFO
	.align		4
.L_479:
        /*0078*/ 	.byte	0x04, 0x17
        /*007a*/ 	.short	(.L_481 - .L_480)
.L_480:
        /*007c*/ 	.word	0x00000000
        /*0080*/ 	.short	0x0000
        /*0082*/ 	.short	0x0000
        /*0084*/ 	.byte	0x00, 0xf5, 0x21, 0x00


	//----- nvinfo : EIATTR_SPARSE_MMA_MASK
	.align		4
.L_481:
        /*0088*/ 	.byte	0x03, 0x50
        /*008a*/ 	.short	0x0000


	//----- nvinfo : EIATTR_MAXREG_COUNT
	.align		4
        /*008c*/ 	.byte	0x03, 0x1b
        /*008e*/ 	.short	0x00ff


	//----- nvinfo : EIATTR_MERCURY_ISA_VERSION
	.align		4
        /*0090*/ 	.byte	0x03, 0x5f
        /*0092*/ 	.short	0x0101


	//----- nvinfo : EIATTR_VRC_CTA_INIT_COUNT
	.align		4
        /*0094*/ 	.byte	0x02, 0x4a
	.zero		1
	.zero		1


	//----- nvinfo : EIATTR_EXIT_INSTR_OFFSETS
	.align		4
        /*0098*/ 	.byte	0x04, 0x1c
        /*009a*/ 	.short	(.L_483 - .L_482)


	//   ....[0]....
.L_482:
        /*009c*/ 	.word	0x000005c0


	//   ....[1]....
        /*00a0*/ 	.word	0x00000a40


	//----- nvinfo : EIATTR_CRS_STACK_SIZE
	.align		4
.L_483:
        /*00a4*/ 	.byte	0x04, 0x1e
        /*00a6*/ 	.short	(.L_485 - .L_484)
.L_484:
        /*00a8*/ 	.word	0x00000000


	//----- nvinfo : EIATTR_CBANK_PARAM_SIZE
	.align		4
.L_485:
        /*00ac*/ 	.byte	0x03, 0x19
        /*00ae*/ 	.short	0x0030


	//----- nvinfo : EIATTR_PARAM_CBANK
	.align		4
        /*00b0*/ 	.byte	0x04, 0x0a
        /*00b2*/ 	.short	(.L_487 - .L_486)
	.align		4
.L_486:
        /*00b4*/ 	.word	index@(.nv.constant0._ZN8pygpukit3ops2nn15rope_f32_kernelEPfS2_PKfS4_iiii)
        /*00b8*/ 	.short	0x0380
        /*00ba*/ 	.short	0x0030


	//----- nvinfo : EIATTR_SW_WAR
	.align		4
.L_487:
        /*00bc*/ 	.byte	0x04, 0x36
        /*00be*/ 	.short	(.L_489 - .L_488)
.L_488:
        /*00c0*/ 	.word	0x00000008
.L_489:


//--------------------- .nv.info._ZN8pygpukit3ops2nn16copy_bf16_kernelEPK13__nv_bfloat16PS2_m --------------------------
	.section	.nv.info._ZN8pygpukit3ops2nn16copy_bf16_kernelEPK13__nv_bfloat16PS2_m,"",@"SHT_CUDA_INFO"
	.sectionflags	@""
	.align	4


	//----- nvinfo : EIATTR_CUDA_API_VERSION
	.align		4
        /*0000*/ 	.byte	0x04, 0x37
        /*0002*/ 	.short	(.L_491 - .L_490)
.L_490:
        /*0004*/ 	.word	0x00000082


	//----- nvinfo : EIATTR_KPARAM_INFO
	.align		4
.L_491:
        /*0008*/ 	.byte	0x04, 0x17
        /*000a*/ 	.short	(.L_493 - .L_492)
.L_492:
        /*000c*/ 	.word	0x00000000
        /*0010*/ 	.short	0x0002
        /*0012*/ 	.short	0x0010
        /*0014*/ 	.byte	0x00, 0xf0, 0x21, 0x00


	//----- nvinfo : EIATTR_KPARAM_INFO
	.align		4
.L_493:
        /*0018*/ 	.byte	0x04, 0x17
        /*001a*/ 	.short	(.L_495 - .L_494)
.L_494:
        /*001c*/ 	.word	0x00000000
        /*0020*/ 	.short	0x0001
        /*0022*/ 	.short	0x0008
        /*0024*/ 	.byte	0x00, 0xf5, 0x21, 0x00


	//----- nvinfo : EIATTR_KPARAM_INFO
	.align		4
.L_495:
        /*0028*/ 	.byte	0x04, 0x17
        /*002a*/ 	.short	(.L_497 - .L_496)
.L_496:
        /*002c*/ 	.word	0x00000000
        /*0030*/ 	.short	0x0000
        /*0032*/ 	.short	0x0000
        /*0034*/ 	.byte	0x00, 0xf5, 0x21, 0x00


	//----- nvinfo : EIATTR_SPARSE_MMA_MASK
	.align		4
.L_497:
        /*0038*/ 	.byte	0x03, 0x50
        /*003a*/ 	.short	0x0000


	//----- nvinfo : EIATTR_MAXREG_COUNT
	.align		4
        /*003c*/ 	.byte	0x03, 0x1b
        /*003e*/ 	.short	0x00ff


	//----- nvinfo : EIATTR_MERCURY_ISA_VERSION
	.align		4
        /*0040*/ 	.byte	0x03, 0x5f
        /*0042*/ 	.short	0x0101


	//----- nvinfo : EIATTR_VRC_CTA_INIT_COUNT
	.align		4
        /*0044*/ 	.byte	0x02, 0x4a
	.zero		1
	.zero		1


	//----- nvinfo : EIATTR_EXIT_INSTR_OFFSETS
	.align		4
        /*0048*/ 	.byte	0x04, 0x1c
        /*004a*/ 	.short	(.L_499 - .L_498)


	//   ....[0]....
.L_498:
        /*004c*/ 	.word	0x00000080


	//   ....[1]....
        /*0050*/ 	.word	0x00000130


	//----- nvinfo : EIATTR_CBANK_PARAM_SIZE
	.align		4
.L_499:
        /*0054*/ 	.byte	0x03, 0x19
        /*0056*/ 	.short	0x0018


	//----- nvinfo : EIATTR_PARAM_CBANK
	.align		4
        /*0058*/ 	.byte	0x04, 0x0a
        /*005a*/ 	.short	(.L_501 - .L_500)
	.align		4
.L_500:
        /*005c*/ 	.word	index@(.nv.constant0._ZN8pygpukit3ops2nn16copy_bf16_kernelEPK13__nv_bfloat16PS2_m)
        /*0060*/ 	.short	0x0380
        /*0062*/ 	.short	0x0018


	//----- nvinfo : EIATTR_SW_WAR
	.align		4
.L_501:
        /*0064*/ 	.byte	0x04, 0x36
        /*0066*/ 	.short	(.L_503 - .L_502)
.L_502:
        /*0068*/ 	.word	0x00000008
.L_503:


//--------------------- .nv.info._ZN8pygpukit3ops2nn15copy_f16_kernelEPK6__halfPS2_m --------------------------
	.section	.nv.info._ZN8pygpukit3ops2nn15copy_f16_kernelEPK6__halfPS2_m,"",@"SHT_CUDA_INFO"
	.sectionflags	@""
	.align	4


	//----- nvinfo : EIATTR_CUDA_API_VERSION
	.align		4
        /*0000*/ 	.byte	0x04, 0x37
        /*0002*/ 	.short	(.L_505 - .L_504)
.L_504:
        /*0004*/ 	.word	0x00000082


	//----- nvinfo : EIATTR_KPARAM_INFO
	.align		4
.L_505:
        /*0008*/ 	.byte	0x04, 0x17
        /*000a*/ 	.short	(.L_507 - .L_506)
.L_506:
        /*000c*/ 	.word	0x00000000
        /*0010*/ 	.short	0x0002
        /*0012*/ 	.short	0x0010
        /*0014*/ 	.byte	0x00, 0xf0, 0x21, 0x00


	//----- nvinfo : EIATTR_KPARAM_INFO
	.align		4
.L_507:
        /*0018*/ 	.byte	0x04, 0x17
        /*001a*/ 	.short	(.L_509 - .L_508)
.L_508:
        /*001c*/ 	.word	0x00000000
        /*0020*/ 	.short	0x0001
        /*0022*/ 	.short	0x0008
        /*0024*/ 	.byte	0x00, 0xf5, 0x21, 0x00


	//----- nvinfo : EIATTR_KPARAM_INFO
	.align		4
.L_509:
        /*0028*/ 	.byte	0x04, 0x17
        /*002a*/ 	.short	(.L_511 - .L_510)
.L_510:
        /*002c*/ 	.word	0x00000000
        /*0030*/ 	.short	0x0000
        /*0032*/ 	.short	0x0000
        /*0034*/ 	.byte	0x00, 0xf5, 0x21, 0x00


	//----- nvinfo : EIATTR_SPARSE_MMA_MASK
	.align		4
.L_511:
        /*0038*/ 	.byte	0x03, 0x50
        /*003a*/ 	.short	0x0000


	//----- nvinfo : EIATTR_MAXREG_COUNT
	.align		4
        /*003c*/ 	.byte	0x03, 0x1b
        /*003e*/ 	.short	0x00ff


	//----- nvinfo : EIATTR_MERCURY_ISA_VERSION
	.align		4
        /*0040*/ 	.byte	0x03, 0x5f
        /*0042*/ 	.short	0x0101


	//----- nvinfo : EIATTR_VRC_CTA_INIT_COUNT
	.align		4
        /*0044*/ 	.byte	0x02, 0x4a
	.zero		1
	.zero		1


	//----- nvinfo : EIATTR_EXIT_INSTR_OFFSETS
	.align		4
        /*0048*/ 	.byte	0x04, 0x1c
        /*004a*/ 	.short	(.L_513 - .L_512)


	//   ....[0]....
.L_512:
        /*004c*/ 	.word	0x00000080


	//   ....[1]....
        /*0050*/ 	.word	0x00000130


	//----- nvinfo : EIATTR_CBANK_PARAM_SIZE
	.align		4
.L_513:
        /*0054*/ 	.byte	0x03, 0x19
        /*0056*/ 	.short	0x0018


	//----- nvinfo : EIATTR_PARAM_CBANK
	.align		4
        /*0058*/ 	.byte	0x04, 0x0a
        /*005a*/ 	.short	(.L_515 - .L_514)
	.align		4
.L_514:
        /*005c*/ 	.word	index@(.nv.constant0._ZN8pygpukit3ops2nn15copy_f16_kernelEPK6__halfPS2_m)
        /*0060*/ 	.short	0x0380
        /*0062*/ 	.short	0x0018


	//----- nvinfo : EIATTR_SW_WAR
	.align		4
.L_515:
        /*0064*/ 	.byte	0x04, 0x36
        /*0066*/ 	.short	(.L_517 - .L_516)
.L_516:
        /*0068*/ 	.word	0x00000008
.L_517:


//--------------------- .nv.info._ZN8pygpukit3ops2nn15copy_f32_kernelEPKfPfm --------------------------
	.section	.nv.info._ZN8pygpukit3ops2nn15copy_f32_kernelEPKfPfm,"",@"SHT_CUDA_INFO"
	.sectionflags	@""
	.align	4


	//----- nvinfo : EIATTR_CUDA_API_VERSION
	.align		4
        /*0000*/ 	.byte	0x04, 0x37
        /*0002*/ 	.short	(.L_519 - .L_518)
.L_518:
        /*0004*/ 	.word	0x00000082


	//----- nvinfo : EIATTR_KPARAM_INFO
	.align		4
.L_519:
        /*0008*/ 	.byte	0x04, 0x17
        /*000a*/ 	.short	(.L_521 - .L_520)
.L_520:
        /*000c*/ 	.word	0x00000000
        /*0010*/ 	.short	0x0002
        /*0012*/ 	.short	0x0010
        /*0014*/ 	.byte	0x00, 0xf0, 0x21, 0x00


	//----- nvinfo : EIATTR_KPARAM_INFO
	.align		4
.L_521:
        /*0018*/ 	.byte	0x04, 0x17
        /*001a*/ 	.short	(.L_523 - .L_522)
.L_522:
        /*001c*/ 	.word	0x00000000
        /*0020*/ 	.short	0x0001
        /*0022*/ 	.short	0x0008
        /*0024*/ 	.byte	0x00, 0xf5, 0x21, 0x00


	//----- nvinfo : EIATTR_KPARAM_INFO
	.align		4
.L_523:
        /*0028*/ 	.byte	0x04, 0x17
        /*002a*/ 	.short	(.L_525 - .L_524)
.L_524:
        /*002c*/ 	.word	0x00000000
        /*0030*/ 	.short	0x0000
        /*0032*/ 	.short	0x0000
        /*0034*/ 	.byte	0x00, 0xf5, 0x21, 0x00


	//----- nvinfo : EIATTR_SPARSE_MMA_MASK
	.align		4
.L_525:
        /*0038*/ 	.byte	0x03, 0x50
        /*003a*/ 	.short	0x0000


	//----- nvinfo : EIATTR_MAXREG_COUNT
	.align		4
        /*003c*/ 	.byte	0x03, 0x1b
        /*003e*/ 	.short	0x00ff


	//----- nvinfo : EIATTR_MERCURY_ISA_VERSION
	.align		4
        /*0040*/ 	.byte	0x03, 0x5f
        /*0042*/ 	.short	0x0101


	//----- nvinfo : EIATTR_VRC_CTA_INIT_COUNT
	.align		4
        /*0044*/ 	.byte	0x02, 0x4a
	.zero		1
	.zero		1


	//----- nvinfo : EIATTR_EXIT_INSTR_OFFSETS
	.align		4
        /*0048*/ 	.byte	0x04, 0x1c
        /*004a*/ 	.short	(.L_527 - .L_526)


	//   ....[0]....
.L_526:
        /*004c*/ 	.word	0x00000080


	//   ....[1]....
        /*0050*/ 	.word	0x00000130


	//----- nvinfo : EIATTR_CBANK_PARAM_SIZE
	.align		4
.L_527:
        /*0054*/ 	.byte	0x03, 0x19
        /*0056*/ 	.short	0x0018


	//----- nvinfo : EIATTR_PARAM_CBANK
	.align		4
        /*0058*/ 	.byte	0x04, 0x0a
        /*005a*/ 	.short	(.L_529 - .L_528)
	.align		4
.L_528:
        /*005c*/ 	.word	index@(.nv.constant0._ZN8pygpukit3ops2nn15copy_f32_kernelEPKfPfm)
        /*0060*/ 	.short	0x0380
        /*0062*/ 	.short	0x0018


	//----- nvinfo : EIATTR_SW_WAR
	.align		4
.L_529:
        /*0064*/ 	.byte	0x04, 0x36
        /*0066*/ 	.short	(.L_531 - .L_530)
.L_530:
        /*0068*/ 	.word	0x00000008
.L_531:


//--------------------- .nv.info._ZN8pygpukit3ops2nn25transpose_021_bf16_kernelEPK13__nv_bfloat16PS2_mmm --------------------------
	.section	.nv.info._ZN8pygpukit3ops2nn25transpose_021_bf16_kernelEPK13__nv_bfloat16PS2_mmm,"",@"SHT_CUDA_INFO"
	.sectionflags	@""
	.align	4


	//----- nvinfo : EIATTR_CUDA_API_VERSION
	.align		4
        /*0000*/ 	.byte	0x04, 0x37
        /*0002*/ 	.short	(.L_533 - .L_532)
.L_532:
        /*0004*/ 	.word	0x00000082


	//----- nvinfo : EIATTR_KPARAM_INFO
	.align		4
.L_533:
        /*0008*/ 	.byte	0x04, 0x17
        /*000a*/ 	.short	(.L_535 - .L_534)
.L_534:
        /*000c*/ 	.word	0x00000000
        /*0010*/ 	.short	0x0004
        /*0012*/ 	.short	0x0020
        /*0014*/ 	.byte	0x00, 0xf0, 0x21, 0x00


	//----- nvinfo : EIATTR_KPARAM_INFO
	.align		4
.L_535:
        /*0018*/ 	.byte	0x04, 0x17
        /*001a*/ 	.short	(.L_537 - .L_536)
.L_536:
        /*001c*/ 	.word	0x00000000
        /*0020*/ 	.short	0x0003
        /*0022*/ 	.short	0x0018
        /*0024*/ 	.byte	0x00, 0xf0, 0x21, 0x00


	//----- nvinfo : EIATTR_KPARAM_INFO
	.align		4
.L_537:
        /*0028*/ 	.byte	0x04, 0x17
        /*002a*/ 	.short	(.L_539 - .L_538)
.L_538:
        /*002c*/ 	.word	0x00000000
        /*0030*/ 	.short	0x0002
        /*0032*/ 	.short	0x0010
        /*0034*/ 	.byte	0x00, 0xf0, 0x21, 0x00


	//----- nvinfo : EIATTR_KPARAM_INFO
	.align		4
.L_539:
        /*0038*/ 	.byte	0x04, 0x17
        /*003a*/ 	.short	(.L_541 - .L_540)
.L_540:
        /*003c*/ 	.word	0x00000000
        /*0040*/ 	.short	0x0001
        /*0042*/ 	.short	0x0008
        /*0044*/ 	.byte	0x00, 0xf5, 0x21, 0x00


	//----- nvinfo : EIATTR_KPARAM_INFO
	.align		4
.L_541:
        /*0048*/ 	.byte	0x04, 0x17
        /*004a*/ 	.short	(.L_543 - .L_542)
.L_542:
        /*004c*/ 	.word	0x00000000
        /*0050*/ 	.short	0x0000
        /*0052*/ 	.short	0x0000
        /*0054*/ 	.byte	0x00, 0xf5, 0x21, 0x00


	//----- nvinfo : EIATTR_SPARSE_MMA_MASK
	.align		4
.L_543:
        /*0058*/ 	.byte	0x03, 0x50
        /*005a*/ 	.short	0x0000


	//----- nvinfo : EIATTR_MAXREG_COUNT
	.align		4
        /*005c*/ 	.byte	0x03, 0x1b
        /*005e*/ 	.short	0x00ff


	//----- nvinfo : EIATTR_MERCURY_ISA_VERSION
	.align		4
        /*0060*/ 	.byte	0x03, 0x5f
        /*0062*/ 	.short	0x0101


	//----- nvinfo : EIATTR_VRC_CTA_INIT_COUNT
	.align		4
        /*0064*/ 	.byte	0x02, 0x4a
	.zero		1
	.zero		1


	//----- nvinfo : EIATTR_EXIT_INSTR_OFFSETS
	.align		4
        /*0068*/ 	.byte	0x04, 0x1c
        /*006a*/ 	.short	(.L_545 - .L_544)


	//   ....[0]....
.L_544:
        /*006c*/ 	.word	0x00000120


	//   ....[1]....
        /*0070*/ 	.word	0x000007a0


	//----- nvinfo : EIATTR_CRS_STACK_SIZE
	.align		4
.L_545:
        /*0074*/ 	.byte	0x04, 0x1e
        /*0076*/ 	.short	(.L_547 - .L_546)
.L_546:
        /*0078*/ 	.word	0x00000000


	//----- nvinfo : EIATTR_CBANK_PARAM_SIZE
	.align		4
.L_547:
        /*007c*/ 	.byte	0x03, 0x19
        /*007e*/ 	.short	0x0028


	//----- nvinfo : EIATTR_PARAM_CBANK
	.align		4
        /*0080*/ 	.byte	0x04, 0x0a
        /*0082*/ 	.short	(.L_549 - .L_548)
	.align		4
.L_548:
        /*0084*/ 	.word	index@(.nv.constant0._ZN8pygpukit3ops2nn25transpose_021_bf16_kernelEPK13__nv_bfloat16PS2_mmm)
        /*0088*/ 	.short	0x0380
        /*008a*/ 	.short	0x0028


	//----- nvinfo : EIATTR_SW_WAR
	.align		4
.L_549:
        /*008c*/ 	.byte	0x04, 0x36
        /*008e*/ 	.short	(.L_551 - .L_550)
.L_550:
        /*0090*/ 	.word	0x00000008
.L_551:


//--------------------- .nv.info._ZN8pygpukit3ops2nn24transpose_021_f16_kernelEPK6__halfPS2_mmm --------------------------
	.section	.nv.info._ZN8pygpukit3ops2nn24transpose_021_f16_kernelEPK6__halfPS2_mmm,"",@"SHT_CUDA_INFO"
	.sectionflags	@""
	.align	4


	//----- nvinfo : EIATTR_CUDA_API_VERSION
	.align		4
        /*0000*/ 	.byte	0x04, 0x37
        /*0002*/ 	.short	(.L_553 - .L_552)
.L_552:
        /*0004*/ 	.word	0x00000082


	//----- nvinfo : EIATTR_KPARAM_INFO
	.align		4
.L_553:
        /*0008*/ 	.byte	0x04, 0x17
        /*000a*/ 	.short	(.L_555 - .L_554)
.L_554:
        /*000c*/ 	.word	0x00000000
        /*0010*/ 	.short	0x0004
        /*0012*/ 	.short	0x0020
        /*0014*/ 	.byte	0x00, 0xf0, 0x21, 0x00


	//----- nvinfo : EIATTR_KPARAM_INFO
	.align		4
.L_555:
        /*0018*/ 	.byte	0x04, 0x17
        /*001a*/ 	.short	(.L_557 - .L_556)
.L_556:
        /*001c*/ 	.word	0x00000000
        /*0020*/ 	.short	0x0003
        /*0022*/ 	.short	0x0018
        /*0024*/ 	.byte	0x00, 0xf0, 0x21, 0x00


	//----- nvinfo : EIATTR_KPARAM_INFO
	.align		4
.L_557:
        /*0028*/ 	.byte	0x04, 0x17
        /*002a*/ 	.short	(.L_559 - .L_558)
.L_558:
        /*002c*/ 	.word	0x00000000
        /*0030*/ 	.short	0x0002
        /*0032*/ 	.short	0x0010
        /*0034*/ 	.byte	0x00, 0xf0, 0x21, 0x00


	//----- nvinfo : EIATTR_KPARAM_INFO
	.align		4
.L_559:
        /*0038*/ 	.byte	0x04, 0x17
        /*003a*/ 	.short	(.L_561 - .L_560)
.L_560:
        /*003c*/ 	.word	0x00000000
        /*0040*/ 	.short	0x0001
        /*0042*/ 	.short	0x0008
        /*0044*/ 	.byte	0x00, 0xf5, 0x21, 0x00


	//----- nvinfo : EIATTR_KPARAM_INFO
	.align		4
.L_561:
        /*0048*/ 	.byte	0x04, 0x17
        /*004a*/ 	.short	(.L_563 - .L_562)
.L_562:
        /*004c*/ 	.word	0x00000000
        /*0050*/ 	.short	0x0000
        /*0052*/ 	.short	0x0000
        /*0054*/ 	.byte	0x00, 0xf5, 0x21, 0x00


	//----- nvinfo : EIATTR_SPARSE_MMA_MASK
	.align		4
.L_563:
        /*0058*/ 	.byte	0x03, 0x50
        /*005a*/ 	.short	0x0000


	//----- nvinfo : EIATTR_MAXREG_COUNT
	.align		4
        /*005c*/ 	.byte	0x03, 0x1b
        /*005e*/ 	.short	0x00ff


	//----- nvinfo : EIATTR_MERCURY_ISA_VERSION
	.align		4
        /*0060*/ 	.byte	0x03, 0x5f
        /*0062*/ 	.short	0x0101


	//----- nvinfo : EIATTR_VRC_CTA_INIT_COUNT
	.align		4
        /*0064*/ 	.byte	0x02, 0x4a
	.zero		1
	.zero		1


	//----- nvinfo : EIATTR_EXIT_INSTR_OFFSETS
	.align		4
        /*0068*/ 	.byte	0x04, 0x1c
        /*006a*/ 	.short	(.L_565 - .L_564)


	//   ....[0]....
.L_564:
        /*006c*/ 	.word	0x00000120


	//   ....[1]....
        /*0070*/ 	.word	0x000007a0


	//----- nvinfo : EIATTR_CRS_STACK_SIZE
	.align		4
.L_565:
        /*0074*/ 	.byte	0x04, 0x1e
        /*0076*/ 	.short	(.L_567 - .L_566)
.L_566:
        /*0078*/ 	.word	0x00000000


	//----- nvinfo : EIATTR_CBANK_PARAM_SIZE
	.align		4
.L_567:
        /*007c*/ 	.byte	0x03, 0x19
        /*007e*/ 	.short	0x0028


	//----- nvinfo : EIATTR_PARAM_CBANK
	.align		4
        /*0080*/ 	.byte	0x04, 0x0a
        /*0082*/ 	.short	(.L_569 - .L_568)
	.align		4
.L_568:
        /*0084*/ 	.word	index@(.nv.constant0._ZN8pygpukit3ops2nn24transpose_021_f16_kernelEPK6__halfPS2_mmm)
        /*0088*/ 	.short	0x0380
        /*008a*/ 	.short	0x0028


	//----- nvinfo : EIATTR_SW_WAR
	.align		4
.L_569:
        /*008c*/ 	.byte	0x04, 0x36
        /*008e*/ 	.short	(.L_571 - .L_570)
.L_570:
        /*0090*/ 	.word	0x00000008
.L_571:


//--------------------- .nv.info._ZN8pygpukit3ops2nn24transpose_021_f32_kernelEPKfPfmmm --------------------------
	.section	.nv.info._ZN8pygpukit3ops2nn24transpose_021_f32_kernelEPKfPfmmm,"",@"SHT_CUDA_INFO"
	.sectionflags	@""
	.align	4


	//----- nvinfo : EIATTR_CUDA_API_VERSION
	.align		4
        /*0000*/ 	.byte	0x04, 0x37
        /*0002*/ 	.short	(.L_573 - .L_572)
.L_572:
        /*0004*/ 	.word	0x00000082


	//----- nvinfo : EIATTR_KPARAM_INFO
	.align		4
.L_573:
        /*0008*/ 	.byte	0x04, 0x17
        /*000a*/ 	.short	(.L_575 - .L_574)
.L_574:
        /*000c*/ 	.word	0x00000000
        /*0010*/ 	.short	0x0004
        /*0012*/ 	.short	0x0020
        /*0014*/ 	.byte	0x00, 0xf0, 0x21, 0x00


	//----- nvinfo : EIATTR_KPARAM_INFO
	.align		4
.L_575:
        /*0018*/ 	.byte	0x04, 0x17
        /*001a*/ 	.short	(.L_577 - .L_576)
.L_576:
        /*001c*/ 	.word	0x00000000
        /*0020*/ 	.short	0x0003
        /*0022*/ 	.short	0x0018
        /*0024*/ 	.byte	0x00, 0xf0, 0x21, 0x00


	//----- nvinfo : EIATTR_KPARAM_INFO
	.align		4
.L_577:
        /*0028*/ 	.byte	0x04, 0x17
        /*002a*/ 	.short	(.L_579 - .L_578)
.L_578:
        /*002c*/ 	.word	0x00000000
        /*0030*/ 	.short	0x0002
        /*0032*/ 	.short	0x0010
        /*0034*/ 	.byte	0x00, 0xf0, 0x21, 0x00


	//----- nvinfo : EIATTR_KPARAM_INFO
	.align		4
.L_579:
        /*0038*/ 	.byte	0x04, 0x17
        /*003a*/ 	.short	(.L_581 - .L_580)
.L_580:
        /*003c*/ 	.word	0x00000000
        /*0040*/ 	.short	0x0001
        /*0042*/ 	.short	0x0008
        /*0044*/ 	.byte	0x00, 0xf5, 0x21, 0x00


	//----- nvinfo : EIATTR_KPARAM_INFO
	.align		4
.L_581:
        /*0048*/ 	.byte	0x04, 0x17
        /*004a*/ 	.short	(.L_583 - .L_582)
.L_582:
        /*004c*/ 	.word	0x00000000
        /*0050*/ 	.short	0x0000
        /*0052*/ 	.short	0x0000
        /*0054*/ 	.byte	0x00, 0xf5, 0x21, 0x00


	//----- nvinfo : EIATTR_SPARSE_MMA_MASK
	.align		4
.L_583:
        /*0058*/ 	.byte	0x03, 0x50
        /*005a*/ 	.short	0x0000


	//----- nvinfo : EIATTR_MAXREG_COUNT
	.align		4
        /*005c*/ 	.byte	0x03, 0x1b
        /*005e*/ 	.short	0x00ff


	//----- nvinfo : EIATTR_MERCURY_ISA_VERSION
	.align		4
        /*0060*/ 	.byte	0x03, 0x5f
        /*0062*/ 	.short	0x0101


	//----- nvinfo : EIATTR_VRC_CTA_INIT_COUNT
	.align		4
        /*0064*/ 	.byte	0x02, 0x4a
	.zero		1
	.zero		1


	//----- nvinfo : EIATTR_EXIT_INSTR_OFFSETS
	.align		4
        /*0068*/ 	.byte	0x04, 0x1c
        /*006a*/ 	.short	(.L_585 - .L_584)


	//   ....[0]....
.L_584:
        /*006c*/ 	.word	0x00000120


	//   ....[1]....
        /*0070*/ 	.word	0x000007a0


	//----- nvinfo : EIATTR_CRS_STACK_SIZE
	.align		4
.L_585:
        /*0074*/ 	.byte	0x04, 0x1e
        /*0076*/ 	.short	(.L_587 - .L_586)
.L_586:
        /*0078*/ 	.word	0x00000000


	//----- nvinfo : EIATTR_CBANK_PARAM_SIZE
	.align		4
.L_587:
        /*007c*/ 	.byte	0x03, 0x19
        /*007e*/ 	.short	0x0028


	//----- nvinfo : EIATTR_PARAM_CBANK
	.align		4
        /*0080*/ 	.byte	0x04, 0x0a
        /*0082*/ 	.short	(.L_589 - .L_588)
	.align		4
.L_588:
        /*0084*/ 	.word	index@(.nv.constant0._ZN8pygpukit3ops2nn24transpose_021_f32_kernelEPKfPfmmm)
        /*0088*/ 	.short	0x0380
        /*008a*/ 	.short	0x0028


	//----- nvinfo : EIATTR_SW_WAR
	.align		4
.L_589:
        /*008c*/ 	.byte	0x04, 0x36
        /*008e*/ 	.short	(.L_591 - .L_590)
.L_590:
        /*0090*/ 	.word	0x00000008
.L_591:


//--------------------- .nv.info._ZN8pygpukit3ops2nn34repeat_interleave_axis1_f32_kernelEPKfPfmmmm --------------------------
	.section	.nv.info._ZN8pygpukit3ops2nn34repeat_interleave_axis1_f32_kernelEPKfPfmmmm,"",@"SHT_CUDA_INFO"
	.sectionflags	@""
	.align	4


	//----- nvinfo : EIATTR_CUDA_API_VERSION
	.align		4
        /*0000*/ 	.byte	0x04, 0x37
        /*0002*/ 	.short	(.L_593 - .L_592)
.L_592:
        /*0004*/ 	.word	0x00000082


	//----- nvinfo : EIATTR_KPARAM_INFO
	.align		4
.L_593:
        /*0008*/ 	.byte	0x04, 0x17
        /*000a*/ 	.short	(.L_595 - .L_594)
.L_594:
        /*000c*/ 	.word	0x00000000
        /*0010*/ 	.short	0x0005
        /*0012*/ 	.short	0x0028
        /*0014*/ 	.byte	0x00, 0xf0, 0x21, 0x00


	//----- nvinfo : EIATTR_KPARAM_INFO
	.align		4
.L_595:
        /*0018*/ 	.byte	0x04, 0x17
        /*001a*/ 	.short	(.L_597 - .L_596)
.L_596:
        /*001c*/ 	.word	0x00000000
        /*0020*/ 	.short	0x0004
        /*0022*/ 	.short	0x0020
        /*0024*/ 	.byte	0x00, 0xf0, 0x21, 0x00


	//----- nvinfo : EIATTR_KPARAM_INFO
	.align		4
.L_597:
        /*0028*/ 	.byte	0x04, 0x17
        /*002a*/ 	.short	(.L_599 - .L_598)
.L_598:
        /*002c*/ 	.word	0x00000000
        /*0030*/ 	.short	0x0003
        /*0032*/ 	.short	0x0018
        /*0034*/ 	.byte	0x00, 0xf0, 0x21, 0x00


	//----- nvinfo : EIATTR_KPARAM_INFO
	.align		4
.L_599:
        /*0038*/ 	.byte	0x04, 0x17
        /*003a*/ 	.short	(.L_601 - .L_600)
.L_600:
        /*003c*/ 	.word	0x00000000
        /*0040*/ 	.short	0x0002
        /*0042*/ 	.short	0x0010
        /*0044*/ 	.byte	0x00, 0xf0, 0x21, 0x00


	//----- nvinfo : EIATTR_KPARAM_INFO
	.align		4
.L_601:
        /*0048*/ 	.byte	0x04, 0x17
        /*004a*/ 	.short	(.L_603 - .L_602)
.L_602:
        /*004c*/ 	.word	0x00000000
        /*0050*/ 	.short	0x0001
        /*0052*/ 	.short	0x0008
        /*0054*/ 	.byte	0x00, 0xf5, 0x21, 0x00


	//----- nvinfo : EIATTR_KPARAM_INFO
	.align		4
.L_603:
        /*0058*/ 	.byte	0x04, 0x17
        /*005a*/ 	.short	(.L_605 - .L_604)
.L_604:
        /*005c*/ 	.word	0x00000000
        /*0060*/ 	.short	0x0000
        /*0062*/ 	.short	0x0000
        /*0064*/ 	.byte	0x00, 0xf5, 0x21, 0x00


	//----- nvinfo : EIATTR_SPARSE_MMA_MASK
	.align		4
.L_605:
        /*0068*/ 	.byte	0x03, 0x50
        /*006a*/ 	.short	0x0000


	//----- nvinfo : EIATTR_MAXREG_COUNT
	.align		4
        /*006c*/ 	.byte	0x03, 0x1b
        /*006e*/ 	.short	0x00ff


	//----- nvinfo : EIATTR_MERCURY_ISA_VERSION
	.align		4
        /*0070*/ 	.byte	0x03, 0x5f
        /*0072*/ 	.short	0x0101


	//----- nvinfo : EIATTR_VRC_CTA_INIT_COUNT
	.align		4
        /*0074*/ 	.byte	0x02, 0x4a
	.zero		1
	.zero		1


	//----- nvinfo : EIATTR_EXIT_INSTR_OFFSETS
	.align		4
        /*0078*/ 	.byte	0x04, 0x1c
        /*007a*/ 	.short	(.L_607 - .L_606)


	//   ....[0]....
.L_606:
        /*007c*/ 	.word	0x00000160


	//   ....[1]....
        /*0080*/ 	.word	0x00000a50


	//----- nvinfo : EIATTR_CRS_STACK_SIZE
	.align		4
.L_607:
        /*0084*/ 	.byte	0x04, 0x1e
        /*0086*/ 	.short	(.L_609 - .L_608)
.L_608:
        /*0088*/ 	.word	0x00000000


	//----- nvinfo : EIATTR_CBANK_PARAM_SIZE
	.align		4
.L_609:
        /*008c*/ 	.byte	0x03, 0x19
        /*008e*/ 	.short	0x0030


	//----- nvinfo : EIATTR_PARAM_CBANK
	.align		4
        /*0090*/ 	.byte	0x04, 0x0a
        /*0092*/ 	.short	(.L_611 - .L_610)
	.align		4
.L_610:
        /*0094*/ 	.word	index@(.nv.constant0._ZN8pygpukit3ops2nn34repeat_interleave_axis1_f32_kernelEPKfPfmmmm)
        /*0098*/ 	.short	0x0380
        /*009a*/ 	.short	0x0030


	//----- nvinfo : EIATTR_SW_WAR
	.align		4
.L_611:
        /*009c*/ 	.byte	0x04, 0x36
        /*009e*/ 	.short	(.L_613 - .L_612)
.L_612:
        /*00a0*/ 	.word	0x00000008
.L_613:


//--------------------- .nv.info._ZN8pygpukit3ops2nn23concat_axis0_f32_kernelEPKfS3_Pfmmm --------------------------
	.section	.nv.info._ZN8pygpukit3ops2nn23concat_axis0_f32_kernelEPKfS3_Pfmmm,"",@"SHT_CUDA_INFO"
	.sectionflags	@""
	.align	4


	//----- nvinfo : EIATTR_CUDA_API_VERSION
	.align		4
        /*0000*/ 	.byte	0x04, 0x37
        /*0002*/ 	.short	(.L_615 - .L_614)
.L_614:
        /*0004*/ 	.word	0x00000082


	//----- nvinfo : EIATTR_KPARAM_INFO
	.align		4
.L_615:
        /*0008*/ 	.byte	0x04, 0x17
        /*000a*/ 	.short	(.L_617 - .L_616)
.L_616:
        /*000c*/ 	.word	0x00000000
        /*0010*/ 	.short	0x0005
        /*0012*/ 	.short	0x0028
        /*0014*/ 	.byte	0x00, 0xf0, 0x21, 0x00


	//----- nvinfo : EIATTR_KPARAM_INFO
	.align		4
.L_617:
        /*0018*/ 	.byte	0x04, 0x17
        /*001a*/ 	.short	(.L_619 - .L_618)
.L_618:
        /*001c*/ 	.word	0x00000000
        /*0020*/ 	.short	0x0004
        /*0022*/ 	.short	0x0020
        /*0024*/ 	.byte	0x00, 0xf0, 0x21, 0x00


	//----- nvinfo : EIATTR_KPARAM_INFO
	.align		4
.L_619:
        /*0028*/ 	.byte	0x04, 0x17
        /*002a*/ 	.short	(.L_621 - .L_620)
.L_620:
        /*002c*/ 	.word	0x00000000
        /*0030*/ 	.short	0x0003
        /*0032*/ 	.short	0x0018
        /*0034*/ 	.byte	0x00, 0xf0, 0x21, 0x00


	//----- nvinfo : EIATTR_KPARAM_INFO
	.align		4
.L_621:
        /*0038*/ 	.byte	0x04, 0x17
        /*003a*/ 	.short	(.L_623 - .L_622)
.L_622:
        /*003c*/ 	.word	0x00000000
        /*0040*/ 	.short	0x0002
        /*0042*/ 	.short	0x0010
        /*0044*/ 	.byte	0x00, 0xf5, 0x21, 0x00


	//----- nvinfo : EIATTR_KPARAM_INFO
	.align		4
.L_623:
        /*0048*/ 	.byte	0x04, 0x17
        /*004a*/ 	.short	(.L_625 - .L_624)
.L_624:
        /*004c*/ 	.word	0x00000000
        /*0050*/ 	.short	0x0001
        /*0052*/ 	.short	0x0008
        /*0054*/ 	.byte	0x00, 0xf5, 0x21, 0x00


	//----- nvinfo : EIATTR_KPARAM_INFO
	.align		4
.L_625:
        /*0058*/ 	.byte	0x04, 0x17
        /*005a*/ 	.short	(.L_627 - .L_626)
.L_626:
        /*005c*/ 	.word	0x00000000
        /*0060*/ 	.short	0x0000
        /*0062*/ 	.short	0x0000
        /*0064*/ 	.byte	0x00, 0xf5, 0x21, 0x00


	//----- nvinfo : EIATTR_SPARSE_MMA_MASK
	.align		4
.L_627:
        /*0068*/ 	.byte	0x03, 0x50
        /*006a*/ 	.short	0x0000


	//----- nvinfo : EIATTR_MAXREG_COUNT
	.align		4
        /*006c*/ 	.byte	0x03, 0x1b
        /*006e*/ 	.short	0x00ff


	//----- nvinfo : EIATTR_MERCURY_ISA_VERSION
	.align		4
        /*0070*/ 	.byte	0x03, 0x5f
        /*0072*/ 	.short	0x0101


	//----- nvinfo : EIATTR_VRC_CTA_INIT_COUNT
	.align		4
        /*0074*/ 	.byte	0x02, 0x4a
	.zero		1
	.zero		1


	//----- nvinfo : EIATTR_EXIT_INSTR_OFFSETS
	.align		4
        /*0078*/ 	.byte	0x04, 0x1c
        /*007a*/ 	.short	(.L_629 - .L_628)


	//   ....[0]....
.L_628:
        /*007c*/ 	.word	0x00000130


	//   ....[1]....
        /*0080*/ 	.word	0x00000230


	//   ....[2]....
        /*0084*/ 	.word	0x000002e0


	//----- nvinfo : EIATTR_CRS_STACK_SIZE
	.align		4
.L_629:
        /*0088*/ 	.byte	0x04, 0x1e
        /*008a*/ 	.short	(.L_631 - .L_630)
.L_630:
        /*008c*/ 	.word	0x00000000


	//----- nvinfo : EIATTR_CBANK_PARAM_SIZE
	.align		4
.L_631:
        /*0090*/ 	.byte	0x03, 0x19
        /*0092*/ 	.short	0x0030


	//----- nvinfo : EIATTR_PARAM_CBANK
	.align		4
        /*0094*/ 	.byte	0x04, 0x0a
        /*0096*/ 	.short	(.L_633 - .L_632)
	.align		4
.L_632:
        /*0098*/ 	.word	index@(.nv.constant0._ZN8pygpukit3ops2nn23concat_axis0_f32_kernelEPKfS3_Pfmmm)
        /*009c*/ 	.short	0x0380
        /*009e*/ 	.short	0x0030


	//----- nvinfo : EIATTR_SW_WAR
	.align		4
.L_633:
        /*00a0*/ 	.byte	0x04, 0x36
        /*00a2*/ 	.short	(.L_635 - .L_634)
.L_634:
        /*00a4*/ 	.word	0x00000008
.L_635:


//--------------------- .nv.info._ZN8pygpukit3ops2nn21transpose_bf16_kernelEPK13__nv_bfloat16PS2_ii --------------------------
	.section	.nv.info._ZN8pygpukit3ops2nn21transpose_bf16_kernelEPK13__nv_bfloat16PS2_ii,"",@"SHT_CUDA_INFO"
	.sectionflags	@""
	.align	4


	//----- nvinfo : EIATTR_CUDA_API_VERSION
	.align		4
        /*0000*/ 	.byte	0x04, 0x37
        /*0002*/ 	.short	(.L_637 - .L_636)
.L_636:
        /*0004*/ 	.word	0x00000082


	//----- nvinfo : EIATTR_KPARAM_INFO
	.align		4
.L_637:
        /*0008*/ 	.byte	0x04, 0x17
        /*000a*/ 	.short	(.L_639 - .L_638)
.L_638:
        /*000c*/ 	.word	0x00000000
        /*0010*/ 	.short	0x0003
        /*0012*/ 	.short	0x0014
        /*0014*/ 	.byte	0x00, 0xf0, 0x11, 0x00


	//----- nvinfo : EIATTR_KPARAM_INFO
	.align		4
.L_639:
        /*0018*/ 	.byte	0x04, 0x17
        /*001a*/ 	.short	(.L_641 - .L_640)
.L_640:
        /*001c*/ 	.word	0x00000000
        /*0020*/ 	.short	0x0002
        /*0022*/ 	.short	0x0010
        /*0024*/ 	.byte	0x00, 0xf0, 0x11, 0x00


	//----- nvinfo : EIATTR_KPARAM_INFO
	.align		4
.L_641:
        /*0028*/ 	.byte	0x04, 0x17
        /*002a*/ 	.short	(.L_643 - .L_642)
.L_642:
        /*002c*/ 	.word	0x00000000
        /*0030*/ 	.short	0x0001
        /*0032*/ 	.short	0x0008
        /*0034*/ 	.byte	0x00, 0xf5, 0x21, 0x00


	//----- nvinfo : EIATTR_KPARAM_INFO
	.align		4
.L_643:
        /*0038*/ 	.byte	0x04, 0x17
        /*003a*/ 	.short	(.L_645 - .L_644)
.L_644:
        /*003c*/ 	.word	0x00000000
        /*0040*/ 	.short	0x0000
        /*0042*/ 	.short	0x0000
        /*0044*/ 	.byte	0x00, 0xf5, 0x21, 0x00


	//----- nvinfo : EIATTR_SPARSE_MMA_MASK
	.align		4
.L_645:
        /*0048*/ 	.byte	0x03, 0x50
        /*004a*/ 	.short	0x0000


	//----- nvinfo : EIATTR_MAXREG_COUNT
	.align		4
        /*004c*/ 	.byte	0x03, 0x1b
        /*004e*/ 	.short	0x00ff


	//----- nvinfo : EIATTR_NUM_BARRIERS
	.align		4
        /*0050*/ 	.byte	0x02, 0x4c
        /*0052*/ 	.byte	0x01
	.zero		1


	//----- nvinfo : EIATTR_MERCURY_ISA_VERSION
	.align		4
        /*0054*/ 	.byte	0x03, 0x5f
        /*0056*/ 	.short	0x0101


	//----- nvinfo : EIATTR_VRC_CTA_INIT_COUNT
	.align		4
        /*0058*/ 	.byte	0x02, 0x4a
	.zero		1
	.zero		1


	//----- nvinfo : EIATTR_EXIT_INSTR_OFFSETS
	.align		4
        /*005c*/ 	.byte	0x04, 0x1c
        /*005e*/ 	.short	(.L_647 - .L_646)


	//   ....[0]....
.L_646:
        /*0060*/ 	.word	0x00000490


	//   ....[1]....
        /*0064*/ 	.word	0x000004f0


	//----- nvinfo : EIATTR_CBANK_PARAM_SIZE
	.align		4
.L_647:
        /*0068*/ 	.byte	0x03, 0x19
        /*006a*/ 	.short	0x0018


	//----- nvinfo : EIATTR_PARAM_CBANK
	.align		4
        /*006c*/ 	.byte	0x04, 0x0a
        /*006e*/ 	.short	(.L_649 - .L_648)
	.align		4
.L_648:
        /*0070*/ 	.word	index@(.nv.constant0._ZN8pygpukit3ops2nn21transpose_bf16_kernelEPK13__nv_bfloat16PS2_ii)
        /*0074*/ 	.short	0x0380
        /*0076*/ 	.short	0x0018


	//----- nvinfo : EIATTR_SW_WAR
	.align		4
.L_649:
        /*0078*/ 	.byte	0x04, 0x36
        /*007a*/ 	.short	(.L_651 - .L_650)
.L_650:
        /*007c*/ 	.word	0x00000008
.L_651:


//--------------------- .nv.info._ZN8pygpukit3ops2nn20transpose_f16_kernelEPK6__halfPS2_ii --------------------------
	.section	.nv.info._ZN8pygpukit3ops2nn20transpose_f16_kernelEPK6__halfPS2_ii,"",@"SHT_CUDA_INFO"
	.sectionflags	@""
	.align	4


	//----- nvinfo : EIATTR_CUDA_API_VERSION
	.align		4
        /*0000*/ 	.byte	0x04, 0x37
        /*0002*/ 	.short	(.L_653 - .L_652)
.L_652:
        /*0004*/ 	.word	0x00000082


	//----- nvinfo : EIATTR_KPARAM_INFO
	.align		4
.L_653:
        /*0008*/ 	.byte	0x04, 0x17
        /*000a*/ 	.short	(.L_655 - .L_654)
.L_654:
        /*000c*/ 	.word	0x00000000
        /*0010*/ 	.short	0x0003
        /*0012*/ 	.short	0x0014
        /*0014*/ 	.byte	0x00, 0xf0, 0x11, 0x00


	//----- nvinfo : EIATTR_KPARAM_INFO
	.align		4
.L_655:
        /*0018*/ 	.byte	0x04, 0x17
        /*001a*/ 	.short	(.L_657 - .L_656)
.L_656:
        /*001c*/ 	.word	0x00000000
        /*0020*/ 	.short	0x0002
        /*0022*/ 	.short	0x0010
        /*0024*/ 	.byte	0x00, 0xf0, 0x11, 0x00


	//----- nvinfo : EIATTR_KPARAM_INFO
	.align		4
.L_657:
        /*0028*/ 	.byte	0x04, 0x17
        /*002a*/ 	.short	(.L_659 - .L_658)
.L_658:
        /*002c*/ 	.word	0x00000000
        /*0030*/ 	.short	0x0001
        /*0032*/ 	.short	0x0008
        /*0034*/ 	.byte	0x00, 0xf5, 0x21, 0x00


	//----- nvinfo : EIATTR_KPARAM_INFO
	.align		4
.L_659:
        /*0038*/ 	.byte	0x04, 0x17
        /*003a*/ 	.short	(.L_661 - .L_660)
.L_660:
        /*003c*/ 	.word	0x00000000
        /*0040*/ 	.short	0x0000
        /*0042*/ 	.short	0x0000
        /*0044*/ 	.byte	0x00, 0xf5, 0x21, 0x00


	//----- nvinfo : EIATTR_SPARSE_MMA_MASK
	.align		4
.L_661:
        /*0048*/ 	.byte	0x03, 0x50
        /*004a*/ 	.short	0x0000


	//----- nvinfo : EIATTR_MAXREG_COUNT
	.align		4
        /*004c*/ 	.byte	0x03, 0x1b
        /*004e*/ 	.short	0x00ff


	//----- nvinfo : EIATTR_NUM_BARRIERS
	.align		4
        /*0050*/ 	.byte	0x02, 0x4c
        /*0052*/ 	.byte	0x01
	.zero		1


	//----- nvinfo : EIATTR_MERCURY_ISA_VERSION
	.align		4
        /*0054*/ 	.byte	0x03, 0x5f
        /*0056*/ 	.short	0x0101


	//----- nvinfo : EIATTR_VRC_CTA_INIT_COUNT
	.align		4
        /*0058*/ 	.byte	0x02, 0x4a
	.zero		1
	.zero		1


	//----- nvinfo : EIATTR_EXIT_INSTR_OFFSETS
	.align		4
        /*005c*/ 	.byte	0x04, 0x1c
        /*005e*/ 	.short	(.L_663 - .L_662)


	//   ....[0]....
.L_662:
        /*0060*/ 	.word	0x00000490


	//   ....[1]....
        /*0064*/ 	.word	0x000004f0


	//----- nvinfo : EIATTR_CBANK_PARAM_SIZE
	.align		4
.L_663:
        /*0068*/ 	.byte	0x03, 0x19
        /*006a*/ 	.short	0x0018


	//----- nvinfo : EIATTR_PARAM_CBANK
	.align		4
        /*006c*/ 	.byte	0x04, 0x0a
        /*006e*/ 	.short	(.L_665 - .L_664)
	.align		4
.L_664:
        /*0070*/ 	.word	index@(.nv.constant0._ZN8pygpukit3ops2nn20transpose_f16_kernelEPK6__halfPS2_ii)
        /*0074*/ 	.short	0x0380
        /*0076*/ 	.short	0x0018


	//----- nvinfo : EIATTR_SW_WAR
	.align		4
.L_665:
        /*0078*/ 	.byte	0x04, 0x36
        /*007a*/ 	.short	(.L_667 - .L_666)
.L_666:
        /*007c*/ 	.word	0x00000008
.L_667:


//--------------------- .nv.info._ZN8pygpukit3ops2nn20transpose_f64_kernelEPKdPdii --------------------------
	.section	.nv.info._ZN8pygpukit3ops2nn20transpose_f64_kernelEPKdPdii,"",@"SHT_CUDA_INFO"
	.sectionflags	@""
	.align	4


	//----- nvinfo : EIATTR_CUDA_API_VERSION
	.align		4
        /*0000*/ 	.byte	0x04, 0x37
        /*0002*/ 	.short	(.L_669 - .L_668)
.L_668:
        /*0004*/ 	.word	0x00000082


	//----- nvinfo : EIATTR_KPARAM_INFO
	.align		4
.L_669:
        /*0008*/ 	.byte	0x04, 0x17
        /*000a*/ 	.short	(.L_671 - .L_670)
.L_670:
        /*000c*/ 	.word	0x00000000
        /*0010*/ 	.short	0x0003
        /*0012*/ 	.short	0x0014
        /*0014*/ 	.byte	0x00, 0xf0, 0x11, 0x00


	//----- nvinfo : EIATTR_KPARAM_INFO
	.align		4
.L_671:
        /*0018*/ 	.byte	0x04, 0x17
        /*001a*/ 	.short	(.L_673 - .L_672)
.L_672:
        /*001c*/ 	.word	0x00000000
        /*0020*/ 	.short	0x0002
        /*0022*/ 	.short	0x0010
        /*0024*/ 	.byte	0x00, 0xf0, 0x11, 0x00


	//----- nvinfo : EIATTR_KPARAM_INFO
	.align		4
.L_673:
        /*0028*/ 	.byte	0x04, 0x17
        /*002a*/ 	.short	(.L_675 - .L_674)
.L_674:
        /*002c*/ 	.word	0x00000000
        /*0030*/ 	.short	0x0001
        /*0032*/ 	.short	0x0008
        /*0034*/ 	.byte	0x00, 0xf5, 0x21, 0x00


	//----- nvinfo : EIATTR_KPARAM_INFO
	.align		4
.L_675:
        /*0038*/ 	.byte	0x04, 0x17
        /*003a*/ 	.short	(.L_677 - .L_676)
.L_676:
        /*003c*/ 	.word	0x00000000
        /*0040*/ 	.short	0x0000
        /*0042*/ 	.short	0x0000
        /*0044*/ 	.byte	0x00, 0xf5, 0x21, 0x00


	//----- nvinfo : EIATTR_SPARSE_MMA_MASK
	.align		4
.L_677:
        /*0048*/ 	.byte	0x03, 0x50
        /*004a*/ 	.short	0x0000


	//----- nvinfo : EIATTR_MAXREG_COUNT
	.align		4
        /*004c*/ 	.byte	0x03, 0x1b
        /*004e*/ 	.short	0x00ff


	//----- nvinfo : EIATTR_NUM_BARRIERS
	.align		4
        /*0050*/ 	.byte	0x02, 0x4c
        /*0052*/ 	.byte	0x01
	.zero		1


	//----- nvinfo : EIATTR_MERCURY_ISA_VERSION
	.align		4
        /*0054*/ 	.byte	0x03, 0x5f
        /*0056*/ 	.short	0x0101


	//----- nvinfo : EIATTR_VRC_CTA_INIT_COUNT
	.align		4
        /*0058*/ 	.byte	0x02, 0x4a
	.zero		1
	.zero		1


	//----- nvinfo : EIATTR_EXIT_INSTR_OFFSETS
	.align		4
        /*005c*/ 	.byte	0x04, 0x1c
        /*005e*/ 	.short	(.L_679 - .L_678)


	//   ....[0]....
.L_678:
        /*0060*/ 	.word	0x00000490


	//   ....[1]....
        /*0064*/ 	.word	0x000004f0


	//----- nvinfo : EIATTR_CBANK_PARAM_SIZE
	.align		4
.L_679:
        /*0068*/ 	.byte	0x03, 0x19
        /*006a*/ 	.short	0x0018


	//----- nvinfo : EIATTR_PARAM_CBANK
	.align		4
        /*006c*/ 	.byte	0x04, 0x0a
        /*006e*/ 	.short	(.L_681 - .L_680)
	.align		4
.L_680:
        /*0070*/ 	.word	index@(.nv.constant0._ZN8pygpukit3ops2nn20transpose_f64_kernelEPKdPdii)
        /*0074*/ 	.short	0x0380
        /*0076*/ 	.short	0x0018


	//----- nvinfo : EIATTR_SW_WAR
	.align		4
.L_681:
        /*0078*/ 	.byte	0x04, 0x36
        /*007a*/ 	.short	(.L_683 - .L_682)
.L_682:
        /*007c*/ 	.word	0x00000008
.L_683:


//--------------------- .nv.info._ZN8pygpukit3ops2nn20transpose_f32_kernelEPKfPfii --------------------------
	.section	.nv.info._ZN8pygpukit3ops2nn20transpose_f32_kernelEPKfPfii,"",@"SHT_CUDA_INFO"
	.sectionflags	@""
	.align	4


	//----- nvinfo : EIATTR_CUDA_API_VERSION
	.align		4
        /*0000*/ 	.byte	0x04, 0x37
        /*0002*/ 	.short	(.L_685 - .L_684)
.L_684:
        /*0004*/ 	.word	0x00000082


	//----- nvinfo : EIATTR_KPARAM_INFO
	.align		4
.L_685:
        /*0008*/ 	.byte	0x04, 0x17
        /*000a*/ 	.short	(.L_687 - .L_686)
.L_686:
        /*000c*/ 	.word	0x00000000
        /*0010*/ 	.short	0x0003
        /*0012*/ 	.short	0x0014
        /*0014*/ 	.byte	0x00, 0xf0, 0x11, 0x00


	//----- nvinfo : EIATTR_KPARAM_INFO
	.align		4
.L_687:
        /*0018*/ 	.byte	0x04, 0x17
        /*001a*/ 	.short	(.L_689 - .L_688)
.L_688:
        /*001c*/ 	.word	0x00000000
        /*0020*/ 	.short	0x0002
        /*0022*/ 	.short	0x0010
        /*0024*/ 	.byte	0x00, 0xf0, 0x11, 0x00


	//----- nvinfo : EIATTR_KPARAM_INFO
	.align		4
.L_689:
        /*0028*/ 	.byte	0x04, 0x17
        /*002a*/ 	.short	(.L_691 - .L_690)
.L_690:
        /*002c*/ 	.word	0x00000000
        /*0030*/ 	.short	0x0001
        /*0032*/ 	.short	0x0008
        /*0034*/ 	.byte	0x00, 0xf5, 0x21, 0x00


	//----- nvinfo : EIATTR_KPARAM_INFO
	.align		4
.L_691:
        /*0038*/ 	.byte	0x04, 0x17
        /*003a*/ 	.short	(.L_693 - .L_692)
.L_692:
        /*003c*/ 	.word	0x00000000
        /*0040*/ 	.short	0x0000
        /*0042*/ 	.short	0x0000
        /*0044*/ 	.byte	0x00, 0xf5, 0x21, 0x00


	//----- nvinfo : EIATTR_SPARSE_MMA_MASK
	.align		4
.L_693:
        /*0048*/ 	.byte	0x03, 0x50
        /*004a*/ 	.short	0x0000


	//----- nvinfo : EIATTR_MAXREG_COUNT
	.align		4
        /*004c*/ 	.byte	0x03, 0x1b
        /*004e*/ 	.short	0x00ff


	//----- nvinfo : EIATTR_NUM_BARRIERS
	.align		4
        /*0050*/ 	.byte	0x02, 0x4c
        /*0052*/ 	.byte	0x01
	.zero		1


	//----- nvinfo : EIATTR_MERCURY_ISA_VERSION
	.align		4
        /*0054*/ 	.byte	0x03, 0x5f
        /*0056*/ 	.short	0x0101


	//----- nvinfo : EIATTR_VRC_CTA_INIT_COUNT
	.align		4
        /*0058*/ 	.byte	0x02, 0x4a
	.zero		1
	.zero		1


	//----- nvinfo : EIATTR_EXIT_INSTR_OFFSETS
	.align		4
        /*005c*/ 	.byte	0x04, 0x1c
        /*005e*/ 	.short	(.L_695 - .L_694)


	//   ....[0]....
.L_694:
        /*0060*/ 	.word	0x00000490


	//   ....[1]....
        /*0064*/ 	.word	0x000004f0


	//----- nvinfo : EIATTR_CBANK_PARAM_SIZE
	.align		4
.L_695:
        /*0068*/ 	.byte	0x03, 0x19
        /*006a*/ 	.short	0x0018


	//----- nvinfo : EIATTR_PARAM_CBANK
	.align		4
        /*006c*/ 	.byte	0x04, 0x0a
        /*006e*/ 	.short	(.L_697 - .L_696)
	.align		4
.L_696:
        /*0070*/ 	.word	index@(.nv.constant0._ZN8pygpukit3ops2nn20transpose_f32_kernelEPKfPfii)
        /*0074*/ 	.short	0x0380
        /*0076*/ 	.short	0x0018


	//----- nvinfo : EIATTR_SW_WAR
	.align		4
.L_697:
        /*0078*/ 	.byte	0x04, 0x36
        /*007a*/ 	.short	(.L_699 - .L_698)
.L_698:
        /*007c*/ 	.word	0x00000008
.L_699:


//--------------------- .nv.info._ZN8pygpukit3ops2nn19softmax_bf16_kernelEPK13__nv_bfloat16PS2_mm --------------------------
	.section	.nv.info._ZN8pygpukit3ops2nn19softmax_bf16_kernelEPK13__nv_bfloat16PS2_mm,"",@"SHT_CUDA_INFO"
	.sectionflags	@""
	.align	4


	//----- nvinfo : EIATTR_CUDA_API_VERSION
	.align		4
        /*0000*/ 	.byte	0x04, 0x37
        /*0002*/ 	.short	(.L_701 - .L_700)
.L_700:
        /*0004*/ 	.word	0x00000082


	//----- nvinfo : EIATTR_KPARAM_INFO
	.align		4
.L_701:
        /*0008*/ 	.byte	0x04, 0x17
        /*000a*/ 	.short	(.L_703 - .L_702)
.L_702:
        /*000c*/ 	.word	0x00000000
        /*0010*/ 	.short	0x0003
        /*0012*/ 	.short	0x0018
        /*0014*/ 	.byte	0x00, 0xf0, 0x21, 0x00


	//----- nvinfo : EIATTR_KPARAM_INFO
	.align		4
.L_703:
        /*0018*/ 	.byte	0x04, 0x17
        /*001a*/ 	.short	(.L_705 - .L_704)
.L_704:
        /*001c*/ 	.word	0x00000000
        /*0020*/ 	.short	0x0002
        /*0022*/ 	.short	0x0010
        /*0024*/ 	.byte	0x00, 0xf0, 0x21, 0x00


	//----- nvinfo : EIATTR_KPARAM_INFO
	.align		4
.L_705:
        /*0028*/ 	.byte	0x04, 0x17
        /*002a*/ 	.short	(.L_707 - .L_706)
.L_706:
        /*002c*/ 	.word	0x00000000
        /*0030*/ 	.short	0x0001
        /*0032*/ 	.short	0x0008
        /*0034*/ 	.byte	0x00, 0xf5, 0x21, 0x00


	//----- nvinfo : EIATTR_KPARAM_INFO
	.align		4
.L_707:
        /*0038*/ 	.byte	0x04, 0x17
        /*003a*/ 	.short	(.L_709 - .L_708)
.L_708:
        /*003c*/ 	.word	0x00000000
        /*0040*/ 	.short	0x0000
        /*0042*/ 	.short	0x0000
        /*0044*/ 	.byte	0x00, 0xf5, 0x21, 0x00


	//----- nvinfo : EIATTR_SPARSE_MMA_MASK
	.align		4
.L_709:
        /*0048*/ 	.byte	0x03, 0x50
        /*004a*/ 	.short	0x0000


	//----- nvinfo : EIATTR_MAXREG_COUNT
	.align		4
        /*004c*/ 	.byte	0x03, 0x1b
        /*004e*/ 	.short	0x00ff


	//----- nvinfo : EIATTR_NUM_BARRIERS
	.align		4
        /*0050*/ 	.byte	0x02, 0x4c
        /*0052*/ 	.byte	0x01
	.zero		1


	//----- nvinfo : EIATTR_MERCURY_ISA_VERSION
	.align		4
        /*0054*/ 	.byte	0x03, 0x5f
        /*0056*/ 	.short	0x0101


	//----- nvinfo : EIATTR_COOP_GROUP_MASK_REGIDS
	.align		4
        /*0058*/ 	.byte	0x04, 0x29
        /*005a*/ 	.short	(.L_711 - .L_710)


	//   ....[0]....
.L_710:
        /*005c*/ 	.word	0xffffffff


	//   ....[1]....
        /*0060*/ 	.word	0xffffffff


	//   ....[2]....
        /*0064*/ 	.word	0xffffffff


	//   ....[3]....
        /*0068*/ 	.word	0xffffffff


	//   ....[4]....
        /*006c*/ 	.word	0xffffffff


	//   ....[5]....
        /*0070*/ 	.word	0xffffffff


	//   ....[6]....
        /*0074*/ 	.word	0xffffffff


	//   ....[7]....
        /*0078*/ 	.word	0xffffffff


	//   ....[8]....
        /*007c*/ 	.word	0xffffffff


	//   ....[9]....
        /*0080*/ 	.word	0xffffffff


	//   ....[10]....
        /*0084*/ 	.word	0xffffffff


	//   ....[11]....
        /*0088*/ 	.word	0xffffffff


	//   ....[12]....
        /*008c*/ 	.word	0xffffffff


	//   ....[13]....
        /*0090*/ 	.word	0xffffffff


	//   ....[14]....
        /*0094*/ 	.word	0xffffffff


	//   ....[15]....
        /*0098*/ 	.word	0xffffffff


	//   ....[16]....
        /*009c*/ 	.word	0xffffffff


	//   ....[17]....
        /*00a0*/ 	.word	0xffffffff


	//   ....[18]....
        /*00a4*/ 	.word	0xffffffff


	//   ....[19]....
        /*00a8*/ 	.word	0xffffffff


	//   ....[20]....
        /*00ac*/ 	.word	0x0500000b


	//   ....[21]....
        /*00b0*/ 	.word	0x0500000b


	//   ....[22]....
        /*00b4*/ 	.word	0x0500000b


	//   ....[23]....
        /*00b8*/ 	.word	0x0500000b


	//   ....[24]....
        /*00bc*/ 	.word	0x0500000b


	//   ....[25]....
        /*00c0*/ 	.word	0x0500000b


	//   ....[26]....
        /*00c4*/ 	.word	0x0500000b


	//   ....[27]....
        /*00c8*/ 	.word	0x0500000b


	//   ....[28]....
        /*00cc*/ 	.word	0x0500000b


	//   ....[29]....
        /*00d0*/ 	.word	0x0500000b


	//----- nvinfo : EIATTR_COOP_GROUP_INSTR_OFFSETS
	.align		4
.L_711:
        /*00d4*/ 	.byte	0x04, 0x28
        /*00d6*/ 	.short	(.L_713 - .L_712)


	//   ....[0]....
.L_712:
        /*00d8*/ 	.word	0x00000290


	//   ....[1]....
        /*00dc*/ 	.word	0x000002d0


	//   ....[2]....
        /*00e0*/ 	.word	0x000002f0


	//   ....[3]....
        /*00e4*/ 	.word	0x00000320


	//   ....[4]....
        /*00e8*/ 	.word	0x00000360


	//   ....[5]....
        /*00ec*/ 	.word	0x000004a0


	//   ....[6]....
        /*00f0*/ 	.word	0x000004c0


	//   ....[7]....
        /*00f4*/ 	.word	0x000004e0


	//   ....[8]....
        /*00f8*/ 	.word	0x00000500


	//   ....[9]....
        /*00fc*/ 	.word	0x00000520


	//   ....[10]....
        /*0100*/ 	.word	0x00000880


	//   ....[11]....
        /*0104*/ 	.word	0x000008d0


	//   ....[12]....
        /*0108*/ 	.word	0x00000920


	//   ....[13]....
        /*010c*/ 	.word	0x00000940


	//   ....[14]....
        /*0110*/ 	.word	0x00000960


	//   ....[15]....
        /*0114*/ 	.word	0x00000a90


	//   ....[16]....
        /*0118*/ 	.word	0x00000ab0


	//   ....[17]....
        /*011c*/ 	.word	0x00000ad0


	//   ....[18]....
        /*0120*/ 	.word	0x00000af0


	//   ....[19]....
        /*0124*/ 	.word	0x00000b10


	//   ....[20]....
        /*0128*/ 	.word	0x00000df0


	//   ....[21]....
        /*012c*/ 	.word	0x00000e60


	//   ....[22]....
        /*0130*/ 	.word	0x00000ed0


	//   ....[23]....
        /*0134*/ 	.word	0x00000f40


	//   ....[24]....
        /*0138*/ 	.word	0x00000fb0


	//   ....[25]....
        /*013c*/ 	.word	0x00001030


	//   ....[26]....
        /*0140*/ 	.word	0x000010a0


	//   ....[27]....
        /*0144*/ 	.word	0x00001110


	//   ....[28]....
        /*0148*/ 	.word	0x00001180


	//   ....[29]....
        /*014c*/ 	.word	0x000011f0


	//----- nvinfo : EIATTR_VRC_CTA_INIT_COUNT
	.align		4
.L_713:
        /*0150*/ 	.byte	0x02, 0x4a
	.zero		1
	.zero		1


	//----- nvinfo : EIATTR_EXIT_INSTR_OFFSETS
	.align		4
        /*0154*/ 	.byte	0x04, 0x1c
        /*0156*/ 	.short	(.L_715 - .L_714)


	//   ....[0]....
.L_714:
        /*0158*/ 	.word	0x00000050


	//   ....[1]....
        /*015c*/ 	.word	0x00000bb0


	//   ....[2]....
        /*0160*/ 	.word	0x00000d90


	//----- nvinfo : EIATTR_CRS_STACK_SIZE
	.align		4
.L_715:
        /*0164*/ 	.byte	0x04, 0x1e
        /*0166*/ 	.short	(.L_717 - .L_716)
.L_716:
        /*0168*/ 	.word	0x00000000


	//----- nvinfo : EIATTR_CBANK_PARAM_SIZE
	.align		4
.L_717:
        /*016c*/ 	.byte	0x03, 0x19
        /*016e*/ 	.short	0x0020


	//----- nvinfo : EIATTR_PARAM_CBANK
	.align		4
        /*0170*/ 	.byte	0x04, 0x0a
        /*0172*/ 	.short	(.L_719 - .L_718)
	.align		4
.L_718:
        /*0174*/ 	.word	index@(.nv.constant0._ZN8pygpukit3ops2nn19softmax_bf16_kernelEPK13__nv_bfloat16PS2_mm)
        /*0178*/ 	.short	0x0380
        /*017a*/ 	.short	0x0020


	//----- nvinfo : EIATTR_SW_WAR
	.align		4
.L_719:
        /*017c*/ 	.byte	0x04, 0x36
        /*017e*/ 	.short	(.L_721 - .L_720)
.L_720:
        /*0180*/ 	.word	0x00000008
.L_721:


//--------------------- .nv.info._ZN8pygpukit3ops2nn18softmax_f16_kernelEPK6__halfPS2_mm --------------------------
	.section	.nv.info._ZN8pygpukit3ops2nn18softmax_f16_kernelEPK6__halfPS2_mm,"",@"SHT_CUDA_INFO"
	.sectionflags	@""
	.align	4


	//----- nvinfo : EIATTR_CUDA_API_VERSION
	.align		4
        /*0000*/ 	.byte	0x04, 0x37
        /*0002*/ 	.short	(.L_723 - .L_722)
.L_722:
        /*0004*/ 	.word	0x00000082


	//----- nvinfo : EIATTR_KPARAM_INFO
	.align		4
.L_723:
        /*0008*/ 	.byte	0x04, 0x17
        /*000a*/ 	.short	(.L_725 - .L_724)
.L_724:
        /*000c*/ 	.word	0x00000000
        /*0010*/ 	.short	0x0003
        /*0012*/ 	.short	0x0018
        /*0014*/ 	.byte	0x00, 0xf0, 0x21, 0x00


	//----- nvinfo : EIATTR_KPARAM_INFO
	.align		4
.L_725:
        /*0018*/ 	.byte	0x04, 0x17
        /*001a*/ 	.short	(.L_727 - .L_726)
.L_726:
        /*001c*/ 	.word	0x00000000
        /*0020*/ 	.short	0x0002
        /*0022*/ 	.short	0x0010
        /*0024*/ 	.byte	0x00, 0xf0, 0x21, 0x00


	//----- nvinfo : EIATTR_KPARAM_INFO
	.align		4
.L_727:
        /*0028*/ 	.byte	0x04, 0x17
        /*002a*/ 	.short	(.L_729 - .L_728)
.L_728:
        /*002c*/ 	.word	0x00000000
        /*0030*/ 	.short	0x0001
        /*0032*/ 	.short	0x0008
        /*0034*/ 	.byte	0x00, 0xf5, 0x21, 0x00


	//----- nvinfo : EIATTR_KPARAM_INFO
	.align		4
.L_729:
        /*0038*/ 	.byte	0x04, 0x17
        /*003a*/ 	.short	(.L_731 - .L_730)
.L_730:
        /*003c*/ 	.word	0x00000000
        /*0040*/ 	.short	0x0000
        /*0042*/ 	.short	0x0000
        /*0044*/ 	.byte	0x00, 0xf5, 0x21, 0x00


	//----- nvinfo : EIATTR_SPARSE_MMA_MASK
	.align		4
.L_731:
        /*0048*/ 	.byte	0x03, 0x50
        /*004a*/ 	.short	0x0000


	//----- nvinfo : EIATTR_MAXREG_COUNT
	.align		4
        /*004c*/ 	.byte	0x03, 0x1b
        /*004e*/ 	.short	0x00ff


	//----- nvinfo : EIATTR_NUM_BARRIERS
	.align		4
        /*0050*/ 	.byte	0x02, 0x4c
        /*0052*/ 	.byte	0x01
	.zero		1


	//----- nvinfo : EIATTR_MERCURY_ISA_VERSION
	.align		4
        /*0054*/ 	.byte	0x03, 0x5f
        /*0056*/ 	.short	0x0101


	//----- nvinfo : EIATTR_COOP_GROUP_MASK_REGIDS
	.align		4
        /*0058*/ 	.byte	0x04, 0x29
        /*005a*/ 	.short	(.L_733 - .L_732)


	//   ....[0]....
.L_732:
        /*005c*/ 	.word	0xffffffff


	//   ....[1]....
        /*0060*/ 	.word	0xffffffff


	//   ....[2]....
        /*0064*/ 	.word	0xffffffff


	//   ....[3]....
        /*0068*/ 	.word	0xffffffff


	//   ....[4]....
        /*006c*/ 	.word	0xffffffff


	//   ....[5]....
        /*0070*/ 	.word	0xffffffff


	//   ....[6]....
        /*0074*/ 	.word	0xffffffff


	//   ....[7]....
        /*0078*/ 	.word	0xffffffff


	//   ....[8]....
        /*007c*/ 	.word	0xffffffff


	//   ....[9]....
        /*0080*/ 	.word	0xffffffff


	//   ....[10]....
        /*0084*/ 	.word	0xffffffff


	//   ....[11]....
        /*0088*/ 	.word	0xffffffff


	//   ....[12]....
        /*008c*/ 	.word	0xffffffff


	//   ....[13]....
        /*0090*/ 	.word	0xffffffff


	//   ....[14]....
        /*0094*/ 	.word	0xffffffff


	//   ....[15]....
        /*0098*/ 	.word	0xffffffff


	//   ....[16]....
        /*009c*/ 	.word	0xffffffff


	//   ....[17]....
        /*00a0*/ 	.word	0xffffffff


	//   ....[18]....
        /*00a4*/ 	.word	0xffffffff


	//   ....[19]....
        /*00a8*/ 	.word	0xffffffff


	//   ....[20]....
        /*00ac*/ 	.word	0x0500000b


	//   ....[21]....
        /*00b0*/ 	.word	0x0500000b


	//   ....[22]....
        /*00b4*/ 	.word	0x0500000b


	//   ....[23]....
        /*00b8*/ 	.word	0x0500000b


	//   ....[24]....
        /*00bc*/ 	.word	0x0500000b


	//   ....[25]....
        /*00c0*/ 	.word	0x0500000b


	//   ....[26]....
        /*00c4*/ 	.word	0x0500000b


	//   ....[27]....
        /*00c8*/ 	.word	0x0500000b


	//   ....[28]....
        /*00cc*/ 	.word	0x0500000b


	//   ....[29]....
        /*00d0*/ 	.word	0x0500000b


	//----- nvinfo : EIATTR_COOP_GROUP_INSTR_OFFSETS
	.align		4
.L_733:
        /*00d4*/ 	.byte	0x04, 0x28
        /*00d6*/ 	.short	(.L_735 - .L_734)


	//   ....[0]....
.L_734:
        /*00d8*/ 	.word	0x00000290


	//   ....[1]....
        /*00dc*/ 	.word	0x000002d0


	//   ....[2]....
        /*00e0*/ 	.word	0x000002f0


	//   ....[3]....
        /*00e4*/ 	.word	0x00000320


	//   ....[4]....
        /*00e8*/ 	.word	0x00000360


	//   ....[5]....
        /*00ec*/ 	.word	0x000004a0


	//   ....[6]....
        /*00f0*/ 	.word	0x000004c0


	//   ....[7]....
        /*00f4*/ 	.word	0x000004e0


	//   ....[8]....
        /*00f8*/ 	.word	0x00000500


	//   ....[9]....
        /*00fc*/ 	.word	0x00000520


	//   ....[10]....
        /*0100*/ 	.word	0x00000880


	//   ....[11]....
        /*0104*/ 	.word	0x000008d0


	//   ....[12]....
        /*0108*/ 	.word	0x00000920


	//   ....[13]....
        /*010c*/ 	.word	0x00000940


	//   ....[14]....
        /*0110*/ 	.word	0x00000960


	//   ....[15]....
        /*0114*/ 	.word	0x00000a90


	//   ....[16]....
        /*0118*/ 	.word	0x00000ab0


	//   ....[17]....
        /*011c*/ 	.word	0x00000ad0


	//   ....[18]....
        /*0120*/ 	.word	0x00000af0


	//   ....[19]....
        /*0124*/ 	.word	0x00000b10


	//   ....[20]....
        /*0128*/ 	.word	0x00000df0


	//   ....[21]....
        /*012c*/ 	.word	0x00000e60


	//   ....[22]....
        /*0130*/ 	.word	0x00000ed0


	//   ....[23]....
        /*0134*/ 	.word	0x00000f40


	//   ....[24]....
        /*0138*/ 	.word	0x00000fb0


	//   ....[25]....
        /*013c*/ 	.word	0x00001030


	//   ....[26]....
        /*0140*/ 	.word	0x000010a0


	//   ....[27]....
        /*0144*/ 	.word	0x00001110


	//   ....[28]....
        /*0148*/ 	.word	0x00001180


	//   ....[29]....
        /*014c*/ 	.word	0x000011f0


	//----- nvinfo : EIATTR_VRC_CTA_INIT_COUNT
	.align		4
.L_735:
        /*0150*/ 	.byte	0x02, 0x4a
	.zero		1
	.zero		1


	//----- nvinfo : EIATTR_EXIT_INSTR_OFFSETS
	.align		4
        /*0154*/ 	.byte	0x04, 0x1c
        /*0156*/ 	.short	(.L_737 - .L_736)


	//   ....[0]....
.L_736:
        /*0158*/ 	.word	0x00000050


	//   ....[1]....
        /*015c*/ 	.word	0x00000bb0


	//   ....[2]....
        /*0160*/ 	.word	0x00000d90


	//----- nvinfo : EIATTR_CRS_STACK_SIZE
	.align		4
.L_737:
        /*0164*/ 	.byte	0x04, 0x1e
        /*0166*/ 	.short	(.L_739 - .L_738)
.L_738:
        /*0168*/ 	.word	0x00000000


	//----- nvinfo : EIATTR_CBANK_PARAM_SIZE
	.align		4
.L_739:
        /*016c*/ 	.byte	0x03, 0x19
        /*016e*/ 	.short	0x0020


	//----- nvinfo : EIATTR_PARAM_CBANK
	.align		4
        /*0170*/ 	.byte	0x04, 0x0a
        /*0172*/ 	.short	(.L_741 - .L_740)
	.align		4
.L_740:
        /*0174*/ 	.word	index@(.nv.constant0._ZN8pygpukit3ops2nn18softmax_f16_kernelEPK6__halfPS2_mm)
        /*0178*/ 	.short	0x0380
        /*017a*/ 	.short	0x0020


	//----- nvinfo : EIATTR_SW_WAR
	.align		4
.L_741:
        /*017c*/ 	.byte	0x04, 0x36
        /*017e*/ 	.short	(.L_743 - .L_742)
.L_742:
        /*0180*/ 	.word	0x00000008
.L_743:


//--------------------- .nv.info._ZN8pygpukit3ops2nn18softmax_f64_kernelEPKdPdmm --------------------------
	.section	.nv.info._ZN8pygpukit3ops2nn18softmax_f64_kernelEPKdPdmm,"",@"SHT_CUDA_INFO"
	.sectionflags	@""
	.align	4


	//----- nvinfo : EIATTR_CUDA_API_VERSION
	.align		4
        /*0000*/ 	.byte	0x04, 0x37
        /*0002*/ 	.short	(.L_745 - .L_744)
.L_744:
        /*0004*/ 	.word	0x00000082


	//----- nvinfo : EIATTR_KPARAM_INFO
	.align		4
.L_745:
        /*0008*/ 	.byte	0x04, 0x17
        /*000a*/ 	.short	(.L_747 - .L_746)
.L_746:
        /*000c*/ 	.word	0x00000000
        /*0010*/ 	.short	0x0003
        /*0012*/ 	.short	0x0018
        /*0014*/ 	.byte	0x00, 0xf0, 0x21, 0x00


	//----- nvinfo : EIATTR_KPARAM_INFO
	.align		4
.L_747:
        /*0018*/ 	.byte	0x04, 0x17
        /*001a*/ 	.short	(.L_749 - .L_748)
.L_748:
        /*001c*/ 	.word	0x00000000
        /*0020*/ 	.short	0x0002
        /*0022*/ 	.short	0x0010
        /*0024*/ 	.byte	0x00, 0xf0, 0x21, 0x00


	//----- nvinfo : EIATTR_KPARAM_INFO
	.align		4
.L_749:
        /*0028*/ 	.byte	0x04, 0x17
        /*002a*/ 	.short	(.L_751 - .L_750)
.L_750:
        /*002c*/ 	.word	0x00000000
        /*0030*/ 	.short	0x0001
        /*0032*/ 	.short	0x0008
        /*0034*/ 	.byte	0x00, 0xf5, 0x21, 0x00


	//----- nvinfo : EIATTR_KPARAM_INFO
	.align		4
.L_751:
        /*0038*/ 	.byte	0x04, 0x17
        /*003a*/ 	.short	(.L_753 - .L_752)
.L_752:
        /*003c*/ 	.word	0x00000000
        /*0040*/ 	.short	0x0000
        /*0042*/ 	.short	0x0000
        /*0044*/ 	.byte	0x00, 0xf5, 0x21, 0x00


	//----- nvinfo : EIATTR_SPARSE_MMA_MASK
	.align		4
.L_753:
        /*0048*/ 	.byte	0x03, 0x50
        /*004a*/ 	.short	0x0000


	//----- nvinfo : EIATTR_MAXREG_COUNT
	.align		4
        /*004c*/ 	.byte	0x03, 0x1b
        /*004e*/ 	.short	0x00ff


	//----- nvinfo : EIATTR_NUM_BARRIERS
	.align		4
        /*0050*/ 	.byte	0x02, 0x4c
        /*0052*/ 	.byte	0x01
	.zero		1


	//----- nvinfo : EIATTR_MERCURY_ISA_VERSION
	.align		4
        /*0054*/ 	.byte	0x03, 0x5f
        /*0056*/ 	.short	0x0101


	//----- nvinfo : EIATTR_COOP_GROUP_MASK_REGIDS
	.align		4
        /*0058*/ 	.byte	0x04, 0x29
        /*005a*/ 	.short	(.L_755 - .L_754)


	//   ....[0]....
.L_754:
        /*005c*/ 	.word	0xffffffff


	//   ....[1]....
        /*0060*/ 	.word	0xffffffff


	//   ....[2]....
        /*0064*/ 	.word	0xffffffff


	//   ....[3]....
        /*0068*/ 	.word	0xffffffff


	//   ....[4]....
        /*006c*/ 	.word	0xffffffff


	//   ....[5]....
        /*0070*/ 	.word	0xffffffff


	//   ....[6]....
        /*0074*/ 	.word	0xffffffff


	//   ....[7]....
        /*0078*/ 	.word	0xffffffff


	//   ....[8]....
        /*007c*/ 	.word	0xffffffff


	//   ....[9]....
        /*0080*/ 	.word	0xffffffff


	//   ....[10]....
        /*0084*/ 	.word	0xffffffff


	//   ....[11]....
        /*0088*/ 	.word	0xffffffff


	//   ....[12]....
        /*008c*/ 	.word	0xffffffff


	//   ....[13]....
        /*0090*/ 	.word	0xffffffff


	//   ....[14]....
        /*0094*/ 	.word	0xffffffff


	//   ....[15]....
        /*0098*/ 	.word	0xffffffff


	//   ....[16]....
        /*009c*/ 	.word	0xffffffff


	//   ....[17]....
        /*00a0*/ 	.word	0xffffffff


	//   ....[18]....
        /*00a4*/ 	.word	0xffffffff


	//   ....[19]....
        /*00a8*/ 	.word	0xffffffff


	//   ....[20]....
        /*00ac*/ 	.word	0xffffffff


	//   ....[21]....
        /*00b0*/ 	.word	0xffffffff


	//   ....[22]....
        /*00b4*/ 	.word	0xffffffff


	//   ....[23]....
        /*00b8*/ 	.word	0xffffffff


	//   ....[24]....
        /*00bc*/ 	.word	0xffffffff


	//   ....[25]....
        /*00c0*/ 	.word	0xffffffff


	//   ....[26]....
        /*00c4*/ 	.word	0xffffffff


	//   ....[27]....
        /*00c8*/ 	.word	0xffffffff


	//   ....[28]....
        /*00cc*/ 	.word	0xffffffff


	//   ....[29]....
        /*00d0*/ 	.word	0xffffffff


	//   ....[30]....
        /*00d4*/ 	.word	0xffffffff


	//   ....[31]....
        /*00d8*/ 	.word	0xffffffff


	//   ....[32]....
        /*00dc*/ 	.word	0xffffffff


	//   ....[33]....
        /*00e0*/ 	.word	0xffffffff


	//   ....[34]....
        /*00e4*/ 	.word	0xffffffff


	//   ....[35]....
        /*00e8*/ 	.word	0xffffffff


	//   ....[36]....
        /*00ec*/ 	.word	0xffffffff


	//   ....[37]....
        /*00f0*/ 	.word	0xffffffff


	//   ....[38]....
        /*00f4*/ 	.word	0xffffffff


	//   ....[39]....
        /*00f8*/ 	.word	0xffffffff


	//   ....[40]....
        /*00fc*/ 	.word	0x0500000a


	//   ....[41]....
        /*0100*/ 	.word	0x0500000a


	//   ....[42]....
        /*0104*/ 	.word	0x0500000a


	//   ....[43]....
        /*0108*/ 	.word	0x0500000a


	//   ....[44]....
        /*010c*/ 	.word	0x0500000a


	//   ....[45]....
        /*0110*/ 	.word	0x0500000a


	//   ....[46]....
        /*0114*/ 	.word	0x0500000a


	//   ....[47]....
        /*0118*/ 	.word	0x0500000a


	//   ....[48]....
        /*011c*/ 	.word	0x0500000a


	//   ....[49]....
        /*0120*/ 	.word	0x0500000a


	//   ....[50]....
        /*0124*/ 	.word	0x0500000a


	//   ....[51]....
        /*0128*/ 	.word	0x0500000a


	//   ....[52]....
        /*012c*/ 	.word	0x0500000a


	//   ....[53]....
        /*0130*/ 	.word	0x0500000a


	//   ....[54]....
        /*0134*/ 	.word	0x0500000a


	//   ....[55]....
        /*0138*/ 	.word	0x0500000a


	//   ....[56]....
        /*013c*/ 	.word	0x0500000a


	//   ....[57]....
        /*0140*/ 	.word	0x0500000a


	//   ....[58]....
        /*0144*/ 	.word	0x0500000a


	//   ....[59]....
        /*0148*/ 	.word	0x0500000a


	//----- nvinfo : EIATTR_COOP_GROUP_INSTR_OFFSETS
	.align		4
.L_755:
        /*014c*/ 	.byte	0x04, 0x28
        /*014e*/ 	.short	(.L_757 - .L_756)


	//   ....[0]....
.L_756:
        /*0150*/ 	.word	0x00000340


	//   ....[1]....
        /*0154*/ 	.word	0x00000380


	//   ....[2]....
        /*0158*/ 	.word	0x000003d0


	//   ....[3]....
        /*015c*/ 	.word	0x00000410


	//   ....[4]....
        /*0160*/ 	.word	0x00000480


	//   ....[5]....
        /*0164*/ 	.word	0x000004b0


	//   ....[6]....
        /*0168*/ 	.word	0x00000510


	//   ....[7]....
        /*016c*/ 	.word	0x00000540


	//   ....[8]....
        /*0170*/ 	.word	0x000005a0


	//   ....[9]....
        /*0174*/ 	.word	0x00000600


	//   ....[10]....
        /*0178*/ 	.word	0x000007d0


	//   ....[11]....
        /*017c*/ 	.word	0x000007f0


	//   ....[12]....
        /*0180*/ 	.word	0x00000890


	//   ....[13]....
        /*0184*/ 	.word	0x000008b0


	//   ....[14]....
        /*0188*/ 	.word	0x00000930


	//   ....[15]....
        /*018c*/ 	.word	0x00000960


	//   ....[16]....
        /*0190*/ 	.word	0x000009e0


	//   ....[17]....
        /*0194*/ 	.word	0x00000a10


	//   ....[18]....
        /*0198*/ 	.word	0x00000a90


	//   ....[19]....
        /*019c*/ 	.word	0x00000ac0


	//   ....[20]....
        /*01a0*/ 	.word	0x000011a0


	//   ....[21]....
        /*01a4*/ 	.word	0x000011c0


	//   ....[22]....
        /*01a8*/ 	.word	0x00001210


	//   ....[23]....
        /*01ac*/ 	.word	0x00001220


	//   ....[24]....
        /*01b0*/ 	.word	0x00001260


	//   ....[25]....
        /*01b4*/ 	.word	0x00001270


	//   ....[26]....
        /*01b8*/ 	.word	0x00001290


	//   ....[27]....
        /*01bc*/ 	.word	0x000012a0


	//   ....[28]....
        /*01c0*/ 	.word	0x000012c0


	//   ....[29]....
        /*01c4*/ 	.word	0x000012d0


	//   ....[30]....
        /*01c8*/ 	.word	0x00001400


	//   ....[31]....
        /*01cc*/ 	.word	0x00001410


	//   ....[32]....
        /*01d0*/ 	.word	0x00001430


	//   ....[33]....
        /*01d4*/ 	.word	0x00001440


	//   ....[34]....
        /*01d8*/ 	.word	0x00001460


	//   ....[35]....
        /*01dc*/ 	.word	0x00001470


	//   ....[36]....
        /*01e0*/ 	.word	0x00001490


	//   ....[37]....
        /*01e4*/ 	.word	0x000014a0


	//   ....[38]....
        /*01e8*/ 	.word	0x000014c0


	//   ....[39]....
        /*01ec*/ 	.word	0x000014d0


	//   ....[40]....
        /*01f0*/ 	.word	0x000017e0


	//   ....[41]....
        /*01f4*/ 	.word	0x00001830


	//   ....[42]....
        /*01f8*/ 	.word	0x00001940


	//   ....[43]....
        /*01fc*/ 	.word	0x00001990


	//   ....[44]....
        /*0200*/ 	.word	0x00001aa0


	//   ....[45]....
        /*0204*/ 	.word	0x00001af0


	//   ....[46]....
        /*0208*/ 	.word	0x00001c00


	//   ....[47]....
        /*020c*/ 	.word	0x00001c50


	//   ....[48]....
        /*0210*/ 	.word	0x00001d60


	//   ....[49]....
        /*0214*/ 	.word	0x00001db0


	//   ....[50]....
        /*0218*/ 	.word	0x00001e30


	//   ....[51]....
        /*021c*/ 	.word	0x00001e80


	//   ....[52]....
        /*0220*/ 	.word	0x00001ef0


	//   ....[53]....
        /*0224*/ 	.word	0x00001f40


	//   ....[54]....
        /*0228*/ 	.word	0x00001fb0


	//   ....[55]....
        /*022c*/ 	.word	0x00002000


	//   ....[56]....
        /*0230*/ 	.word	0x00002070


	//   ....[57]....
        /*0234*/ 	.word	0x000020c0


	//   ....[58]....
        /*0238*/ 	.word	0x00002130


	//   ....[59]....
        /*023c*/ 	.word	0x00002180


	//----- nvinfo : EIATTR_VRC_CTA_INIT_COUNT
	.align		4
.L_757:
        /*0240*/ 	.byte	0x02, 0x4a
	.zero		1
	.zero		1


	//----- nvinfo : EIATTR_EXIT_INSTR_OFFSETS
	.align		4
        /*0244*/ 	.byte	0x04, 0x1c
        /*0246*/ 	.short	(.L_759 - .L_758)


	//   ....[0]....
.L_758:
        /*0248*/ 	.word	0x00000050


	//   ....[1]....
        /*024c*/ 	.word	0x00001590


	//   ....[2]....
        /*0250*/ 	.word	0x00001770


	//----- nvinfo : EIATTR_CRS_STACK_SIZE
	.align		4
.L_759:
        /*0254*/ 	.byte	0x04, 0x1e
        /*0256*/ 	.short	(.L_761 - .L_760)
.L_760:
        /*0258*/ 	.word	0x00000000


	//----- nvinfo : EIATTR_CBANK_PARAM_SIZE
	.align		4
.L_761:
        /*025c*/ 	.byte	0x03, 0x19
        /*025e*/ 	.short	0x0020


	//----- nvinfo : EIATTR_PARAM_CBANK
	.align		4
        /*0260*/ 	.byte	0x04, 0x0a
        /*0262*/ 	.short	(.L_763 - .L_762)
	.align		4
.L_762:
        /*0264*/ 	.word	index@(.nv.constant0._ZN8pygpukit3ops2nn18softmax_f64_kernelEPKdPdmm)
        /*0268*/ 	.short	0x0380
        /*026a*/ 	.short	0x0020


	//----- nvinfo : EIATTR_SW_WAR
	.align		4
.L_763:
        /*026c*/ 	.byte	0x04, 0x36
        /*026e*/ 	.short	(.L_765 - .L_764)
.L_764:
        /*0270*/ 	.word	0x00000008
.L_765:


//--------------------- .nv.info._ZN8pygpukit3ops2nn18softmax_f32_kernelEPKfPfmm --------------------------
	.section	.nv.info._ZN8pygpukit3ops2nn18softmax_f32_kernelEPKfPfmm,"",@"SHT_CUDA_INFO"
	.sectionflags	@""
	.align	4


	//----- nvinfo : EIATTR_CUDA_API_VERSION
	.align		4
        /*0000*/ 	.byte	0x04, 0x37
        /*0002*/ 	.short	(.L_767 - .L_766)
.L_766:
        /*0004*/ 	.word	0x00000082


	//----- nvinfo : EIATTR_KPARAM_INFO
	.align		4
.L_767:
        /*0008*/ 	.byte	0x04, 0x17
        /*000a*/ 	.short	(.L_769 - .L_768)
.L_768:
        /*000c*/ 	.word	0x00000000
        /*0010*/ 	.short	0x0003
        /*0012*/ 	.short	0x0018
        /*0014*/ 	.byte	0x00, 0xf0, 0x21, 0x00


	//----- nvinfo : EIATTR_KPARAM_INFO
	.align		4
.L_769:
        /*0018*/ 	.byte	0x04, 0x17
        /*001a*/ 	.short	(.L_771 - .L_770)
.L_770:
        /*001c*/ 	.word	0x00000000
        /*0020*/ 	.short	0x0002
        /*0022*/ 	.short	0x0010
        /*0024*/ 	.byte	0x00, 0xf0, 0x21, 0x00


	//----- nvinfo : EIATTR_KPARAM_INFO
	.align		4
.L_771:
        /*0028*/ 	.byte	0x04, 0x17
        /*002a*/ 	.short	(.L_773 - .L_772)
.L_772:
        /*002c*/ 	.word	0x00000000
        /*0030*/ 	.short	0x0001
        /*0032*/ 	.short	0x0008
        /*0034*/ 	.byte	0x00, 0xf5, 0x21, 0x00


	//----- nvinfo : EIATTR_KPARAM_INFO
	.align		4
.L_773:
        /*0038*/ 	.byte	0x04, 0x17
        /*003a*/ 	.short	(.L_775 - .L_774)
.L_774:
        /*003c*/ 	.word	0x00000000
        /*0040*/ 	.short	0x0000
        /*0042*/ 	.short	0x0000
        /*0044*/ 	.byte	0x00, 0xf5, 0x21, 0x00


	//----- nvinfo : EIATTR_SPARSE_MMA_MASK
	.align		4
.L_775:
        /*0048*/ 	.byte	0x03, 0x50
        /*004a*/ 	.short	0x0000


	//----- nvinfo : EIATTR_MAXREG_COUNT
	.align		4
        /*004c*/ 	.byte	0x03, 0x1b
        /*004e*/ 	.short	0x00ff


	//----- nvinfo : EIATTR_NUM_BARRIERS
	.align		4
        /*0050*/ 	.byte	0x02, 0x4c
        /*0052*/ 	.byte	0x01
	.zero		1


	//----- nvinfo : EIATTR_MERCURY_ISA_VERSION
	.align		4
        /*0054*/ 	.byte	0x03, 0x5f
        /*0056*/ 	.short	0x0101


	//----- nvinfo : EIATTR_COOP_GROUP_MASK_REGIDS
	.align		4
        /*0058*/ 	.byte	0x04, 0x29
        /*005a*/ 	.short	(.L_777 - .L_776)


	//   ....[0]....
.L_776:
        /*005c*/ 	.word	0xffffffff


	//   ....[1]....
        /*0060*/ 	.word	0xffffffff


	//   ....[2]....
        /*0064*/ 	.word	0xffffffff


	//   ....[3]....
        /*0068*/ 	.word	0xffffffff


	//   ....[4]....
        /*006c*/ 	.word	0xffffffff


	//   ....[5]....
        /*0070*/ 	.word	0xffffffff


	//   ....[6]....
        /*0074*/ 	.word	0xffffffff


	//   ....[7]....
        /*0078*/ 	.word	0xffffffff


	//   ....[8]....
        /*007c*/ 	.word	0xffffffff


	//   ....[9]....
        /*0080*/ 	.word	0xffffffff


	//   ....[10]....
        /*0084*/ 	.word	0xffffffff


	//   ....[11]....
        /*0088*/ 	.word	0xffffffff


	//   ....[12]....
        /*008c*/ 	.word	0xffffffff


	//   ....[13]....
        /*0090*/ 	.word	0xffffffff


	//   ....[14]....
        /*0094*/ 	.word	0xffffffff


	//   ....[15]....
        /*0098*/ 	.word	0xffffffff


	//   ....[16]....
        /*009c*/ 	.word	0xffffffff


	//   ....[17]....
        /*00a0*/ 	.word	0xffffffff


	//   ....[18]....
        /*00a4*/ 	.word	0xffffffff


	//   ....[19]....
        /*00a8*/ 	.word	0xffffffff


	//   ....[20]....
        /*00ac*/ 	.word	0x0500000b


	//   ....[21]....
        /*00b0*/ 	.word	0x0500000b


	//   ....[22]....
        /*00b4*/ 	.word	0x0500000b


	//   ....[23]....
        /*00b8*/ 	.word	0x0500000b


	//   ....[24]....
        /*00bc*/ 	.word	0x0500000b


	//   ....[25]....
        /*00c0*/ 	.word	0x0500000b


	//   ....[26]....
        /*00c4*/ 	.word	0x0500000b


	//   ....[27]....
        /*00c8*/ 	.word	0x0500000b


	//   ....[28]....
        /*00cc*/ 	.word	0x0500000b


	//   ....[29]....
        /*00d0*/ 	.word	0x0500000b


	//----- nvinfo : EIATTR_COOP_GROUP_INSTR_OFFSETS
	.align		4
.L_777:
        /*00d4*/ 	.byte	0x04, 0x28
        /*00d6*/ 	.short	(.L_779 - .L_778)


	//   ....[0]....
.L_778:
        /*00d8*/ 	.word	0x00000280


	//   ....[1]....
        /*00dc*/ 	.word	0x000002c0


	//   ....[2]....
        /*00e0*/ 	.word	0x000002e0


	//   ....[3]....
        /*00e4*/ 	.word	0x00000310


	//   ....[4]....
        /*00e8*/ 	.word	0x00000350


	//   ....[5]....
        /*00ec*/ 	.word	0x00000490


	//   ....[6]....
        /*00f0*/ 	.word	0x000004b0


	//   ....[7]....
        /*00f4*/ 	.word	0x000004d0


	//   ....[8]....
        /*00f8*/ 	.word	0x000004f0


	//   ....[9]....
        /*00fc*/ 	.word	0x00000510


	//   ....[10]....
        /*0100*/ 	.word	0x00000840


	//   ....[11]....
        /*0104*/ 	.word	0x00000890


	//   ....[12]....
        /*0108*/ 	.word	0x000008e0


	//   ....[13]....
        /*010c*/ 	.word	0x00000900


	//   ....[14]....
        /*0110*/ 	.word	0x00000920


	//   ....[15]....
        /*0114*/ 	.word	0x00000a50


	//   ....[16]....
        /*0118*/ 	.word	0x00000a70


	//   ....[17]....
        /*011c*/ 	.word	0x00000a90


	//   ....[18]....
        /*0120*/ 	.word	0x00000ab0


	//   ....[19]....
        /*0124*/ 	.word	0x00000ad0


	//   ....[20]....
        /*0128*/ 	.word	0x00000d90


	//   ....[21]....
        /*012c*/ 	.word	0x00000e00


	//   ....[22]....
        /*0130*/ 	.word	0x00000e70


	//   ....[23]....
        /*0134*/ 	.word	0x00000ee0


	//   ....[24]....
        /*0138*/ 	.word	0x00000f50


	//   ....[25]....
        /*013c*/ 	.word	0x00000fd0


	//   ....[26]....
        /*0140*/ 	.word	0x00001040


	//   ....[27]....
        /*0144*/ 	.word	0x000010b0


	//   ....[28]....
        /*0148*/ 	.word	0x00001120


	//   ....[29]....
        /*014c*/ 	.word	0x00001190


	//----- nvinfo : EIATTR_VRC_CTA_INIT_COUNT
	.align		4
.L_779:
        /*0150*/ 	.byte	0x02, 0x4a
	.zero		1
	.zero		1


	//----- nvinfo : EIATTR_EXIT_INSTR_OFFSETS
	.align		4
        /*0154*/ 	.byte	0x04, 0x1c
        /*0156*/ 	.short	(.L_781 - .L_780)


	//   ....[0]....
.L_780:
        /*0158*/ 	.word	0x00000050


	//   ....[1]....
        /*015c*/ 	.word	0x00000b70


	//   ....[2]....
        /*0160*/ 	.word	0x00000d30


	//----- nvinfo : EIATTR_CRS_STACK_SIZE
	.align		4
.L_781:
        /*0164*/ 	.byte	0x04, 0x1e
        /*0166*/ 	.short	(.L_783 - .L_782)
.L_782:
        /*0168*/ 	.word	0x00000000


	//----- nvinfo : EIATTR_CBANK_PARAM_SIZE
	.align		4
.L_783:
        /*016c*/ 	.byte	0x03, 0x19
        /*016e*/ 	.short	0x0020


	//----- nvinfo : EIATTR_PARAM_CBANK
	.align		4
        /*0170*/ 	.byte	0x04, 0x0a
        /*0172*/ 	.short	(.L_785 - .L_784)
	.align		4
.L_784:
        /*0174*/ 	.word	index@(.nv.constant0._ZN8pygpukit3ops2nn18softmax_f32_kernelEPKfPfmm)
        /*0178*/ 	.short	0x0380
        /*017a*/ 	.short	0x0020


	//----- nvinfo : EIATTR_SW_WAR
	.align		4
.L_785:
        /*017c*/ 	.byte	0x04, 0x36
        /*017e*/ 	.short	(.L_787 - .L_786)
.L_786:
        /*0180*/ 	.word	0x00000008
.L_787:


//--------------------- .nv.info._ZN8pygpukit3ops2nn19rmsnorm_bf16_kernelEPK13__nv_bfloat16S4_PS2_mmf --------------------------
	.section	.nv.info._ZN8pygpukit3ops2nn19rmsnorm_bf16_kernelEPK13__nv_bfloat16S4_PS2_mmf,"",@"SHT_CUDA_INFO"
	.sectionflags	@""
	.align	4


	//----- nvinfo : EIATTR_CUDA_API_VERSION
	.align		4
        /*0000*/ 	.byte	0x04, 0x37
        /*0002*/ 	.short	(.L_789 - .L_788)
.L_788:
        /*0004*/ 	.word	0x00000082


	//----- nvinfo : EIATTR_KPARAM_INFO
	.align		4
.L_789:
        /*0008*/ 	.byte	0x04, 0x17
        /*000a*/ 	.short	(.L_791 - .L_790)
.L_790:
        /*000c*/ 	.word	0x00000000
        /*0010*/ 	.short	0x0005
        /*0012*/ 	.short	0x0028
        /*0014*/ 	.byte	0x00, 0xf0, 0x11, 0x00


	//----- nvinfo : EIATTR_KPARAM_INFO
	.align		4
.L_791:
        /*0018*/ 	.byte	0x04, 0x17
        /*001a*/ 	.short	(.L_793 - .L_792)
.L_792:
        /*001c*/ 	.word	0x00000000
        /*0020*/ 	.short	0x0004
        /*0022*/ 	.short	0x0020
        /*0024*/ 	.byte	0x00, 0xf0, 0x21, 0x00


	//----- nvinfo : EIATTR_KPARAM_INFO
	.align		4
.L_793:
        /*0028*/ 	.byte	0x04, 0x17
        /*002a*/ 	.short	(.L_795 - .L_794)
.L_794:
        /*002c*/ 	.word	0x00000000
        /*0030*/ 	.short	0x0003
        /*0032*/ 	.short	0x0018
        /*0034*/ 	.byte	0x00, 0xf0, 0x21, 0x00


	//----- nvinfo : EIATTR_KPARAM_INFO
	.align		4
.L_795:
        /*0038*/ 	.byte	0x04, 0x17
        /*003a*/ 	.short	(.L_797 - .L_796)
.L_796:
        /*003c*/ 	.word	0x00000000
        /*0040*/ 	.short	0x0002
        /*0042*/ 	.short	0x0010
        /*0044*/ 	.byte	0x00, 0xf5, 0x21, 0x00


	//----- nvinfo : EIATTR_KPARAM_INFO
	.align		4
.L_797:
        /*0048*/ 	.byte	0x04, 0x17
        /*004a*/ 	.short	(.L_799 - .L_798)
.L_798:
        /*004c*/ 	.word	0x00000000
        /*0050*/ 	.short	0x0001
        /*0052*/ 	.short	0x0008
        /*0054*/ 	.byte	0x00, 0xf5, 0x21, 0x00


	//----- nvinfo : EIATTR_KPARAM_INFO
	.align		4
.L_799:
        /*0058*/ 	.byte	0x04, 0x17
        /*005a*/ 	.short	(.L_801 - .L_800)
.L_800:
        /*005c*/ 	.word	0x00000000
        /*0060*/ 	.short	0x0000
        /*0062*/ 	.short	0x0000
        /*0064*/ 	.byte	0x00, 0xf5, 0x21, 0x00


	//----- nvinfo : EIATTR_SPARSE_MMA_MASK
	.align		4
.L_801:
        /*0068*/ 	.byte	0x03, 0x50
        /*006a*/ 	.short	0x0000


	//----- nvinfo : EIATTR_MAXREG_COUNT
	.align		4
        /*006c*/ 	.byte	0x03, 0x1b
        /*006e*/ 	.short	0x00ff


	//----- nvinfo : EIATTR_NUM_BARRIERS
	.align		4
        /*0070*/ 	.byte	0x02, 0x4c
        /*0072*/ 	.byte	0x01
	.zero		1


	//----- nvinfo : EIATTR_MERCURY_ISA_VERSION
	.align		4
        /*0074*/ 	.byte	0x03, 0x5f
        /*0076*/ 	.short	0x0101


	//----- nvinfo : EIATTR_COOP_GROUP_MASK_REGIDS
	.align		4
        /*0078*/ 	.byte	0x04, 0x29
        /*007a*/ 	.short	(.L_803 - .L_802)


	//   ....[0]....
.L_802:
        /*007c*/ 	.word	0xffffffff


	//   ....[1]....
        /*0080*/ 	.word	0xffffffff


	//   ....[2]....
        /*0084*/ 	.word	0xffffffff


	//   ....[3]....
        /*0088*/ 	.word	0xffffffff


	//   ....[4]....
        /*008c*/ 	.word	0xffffffff


	//   ....[5]....
        /*0090*/ 	.word	0xffffffff


	//   ....[6]....
        /*0094*/ 	.word	0xffffffff


	//   ....[7]....
        /*0098*/ 	.word	0xffffffff


	//   ....[8]....
        /*009c*/ 	.word	0xffffffff


	//   ....[9]....
        /*00a0*/ 	.word	0xffffffff


	//   ....[10]....
        /*00a4*/ 	.word	0x05000009


	//   ....[11]....
        /*00a8*/ 	.word	0x05000009


	//   ....[12]....
        /*00ac*/ 	.word	0x05000009


	//   ....[13]....
        /*00b0*/ 	.word	0x05000009


	//   ....[14]....
        /*00b4*/ 	.word	0x05000009


	//----- nvinfo : EIATTR_COOP_GROUP_INSTR_OFFSETS
	.align		4
.L_803:
        /*00b8*/ 	.byte	0x04, 0x28
        /*00ba*/ 	.short	(.L_805 - .L_804)


	//   ....[0]....
.L_804:
        /*00bc*/ 	.word	0x00000250


	//   ....[1]....
        /*00c0*/ 	.word	0x000002a0


	//   ....[2]....
        /*00c4*/ 	.word	0x000002e0


	//   ....[3]....
        /*00c8*/ 	.word	0x00000300


	//   ....[4]....
        /*00cc*/ 	.word	0x00000320


	//   ....[5]....
        /*00d0*/ 	.word	0x00000440


	//   ....[6]....
        /*00d4*/ 	.word	0x00000460


	//   ....[7]....
        /*00d8*/ 	.word	0x00000480


	//   ....[8]....
        /*00dc*/ 	.word	0x000004a0


	//   ....[9]....
        /*00e0*/ 	.word	0x000004c0


	//   ....[10]....
        /*00e4*/ 	.word	0x00000920


	//   ....[11]....
        /*00e8*/ 	.word	0x00000990


	//   ....[12]....
        /*00ec*/ 	.word	0x00000a00


	//   ....[13]....
        /*00f0*/ 	.word	0x00000a70


	//   ....[14]....
        /*00f4*/ 	.word	0x00000ae0


	//----- nvinfo : EIATTR_VRC_CTA_INIT_COUNT
	.align		4
.L_805:
        /*00f8*/ 	.byte	0x02, 0x4a
	.zero		1
	.zero		1


	//----- nvinfo : EIATTR_EXIT_INSTR_OFFSETS
	.align		4
        /*00fc*/ 	.byte	0x04, 0x1c
        /*00fe*/ 	.short	(.L_807 - .L_806)


	//   ....[0]....
.L_806:
        /*0100*/ 	.word	0x00000050


	//   ....[1]....
        /*0104*/ 	.word	0x000006e0


	//   ....[2]....
        /*0108*/ 	.word	0x000008d0


	//----- nvinfo : EIATTR_CRS_STACK_SIZE
	.align		4
.L_807:
        /*010c*/ 	.byte	0x04, 0x1e
        /*010e*/ 	.short	(.L_809 - .L_808)
.L_808:
        /*0110*/ 	.word	0x00000000


	//----- nvinfo : EIATTR_CBANK_PARAM_SIZE
	.align		4
.L_809:
        /*0114*/ 	.byte	0x03, 0x19
        /*0116*/ 	.short	0x002c


	//----- nvinfo : EIATTR_PARAM_CBANK
	.align		4
        /*0118*/ 	.byte	0x04, 0x0a
        /*011a*/ 	.short	(.L_811 - .L_810)
	.align		4
.L_810:
        /*011c*/ 	.word	index@(.nv.constant0._ZN8pygpukit3ops2nn19rmsnorm_bf16_kernelEPK13__nv_bfloat16S4_PS2_mmf)
        /*0120*/ 	.short	0x0380
        /*0122*/ 	.short	0x002c


	//----- nvinfo : EIATTR_SW_WAR
	.align		4
.L_811:
        /*0124*/ 	.byte	0x04, 0x36
        /*0126*/ 	.short	(.L_813 - .L_812)
.L_812:
        /*0128*/ 	.word	0x00000008
.L_813:


//--------------------- .nv.info._ZN8pygpukit3ops2nn18rmsnorm_f16_kernelEPK6__halfS4_PS2_mmf --------------------------
	.section	.nv.info._ZN8pygpukit3ops2nn18rmsnorm_f16_kernelEPK6__halfS4_PS2_mmf,"",@"SHT_CUDA_INFO"
	.sectionflags	@""
	.align	4


	//----- nvinfo : EIATTR_CUDA_API_VERSION
	.align		4
        /*0000*/ 	.byte	0x04, 0x37
        /*0002*/ 	.short	(.L_815 - .L_814)
.L_814:
        /*0004*/ 	.word	0x00000082


	//----- nvinfo : EIATTR_KPARAM_INFO
	.align		4
.L_815:
        /*0008*/ 	.byte	0x04, 0x17
        /*000a*/ 	.short	(.L_817 - .L_816)
.L_816:
        /*000c*/ 	.word	0x00000000
        /*0010*/ 	.short	0x0005
        /*0012*/ 	.short	0x0028
        /*0014*/ 	.byte	0x00, 0xf0, 0x11, 0x00


	//----- nvinfo : EIATTR_KPARAM_INFO
	.align		4
.L_817:
        /*0018*/ 	.byte	0x04, 0x17
        /*001a*/ 	.short	(.L_819 - .L_818)
.L_818:
        /*001c*/ 	.word	0x00000000
        /*0020*/ 	.short	0x0004
        /*0022*/ 	.short	0x0020
        /*0024*/ 	.byte	0x00, 0xf0, 0x21, 0x00


	//----- nvinfo : EIATTR_KPARAM_INFO
	.align		4
.L_819:
        /*0028*/ 	.byte	0x04, 0x17
        /*002a*/ 	.short	(.L_821 - .L_820)
.L_820:
        /*002c*/ 	.word	0x00000000
        /*0030*/ 	.short	0x0003
        /*0032*/ 	.short	0x0018
        /*0034*/ 	.byte	0x00, 0xf0, 0x21, 0x00


	//----- nvinfo : EIATTR_KPARAM_INFO
	.align		4
.L_821:
        /*0038*/ 	.byte	0x04, 0x17
        /*003a*/ 	.short	(.L_823 - .L_822)
.L_822:
        /*003c*/ 	.word	0x00000000
        /*0040*/ 	.short	0x0002
        /*0042*/ 	.short	0x0010
        /*0044*/ 	.byte	0x00, 0xf5, 0x21, 0x00


	//----- nvinfo : EIATTR_KPARAM_INFO
	.align		4
.L_823:
        /*0048*/ 	.byte	0x04, 0x17
        /*004a*/ 	.short	(.L_825 - .L_824)
.L_824:
        /*004c*/ 	.word	0x00000000
        /*0050*/ 	.short	0x0001
        /*0052*/ 	.short	0x0008
        /*0054*/ 	.byte	0x00, 0xf5, 0x21, 0x00


	//----- nvinfo : EIATTR_KPARAM_INFO
	.align		4
.L_825:
        /*0058*/ 	.byte	0x04, 0x17
        /*005a*/ 	.short	(.L_827 - .L_826)
.L_826:
        /*005c*/ 	.word	0x00000000
        /*0060*/ 	.short	0x0000
        /*0062*/ 	.short	0x0000
        /*0064*/ 	.byte	0x00, 0xf5, 0x21, 0x00


	//----- nvinfo : EIATTR_SPARSE_MMA_MASK
	.align		4
.L_827:
        /*0068*/ 	.byte	0x03, 0x50
        /*006a*/ 	.short	0x0000


	//----- nvinfo : EIATTR_MAXREG_COUNT
	.align		4
        /*006c*/ 	.byte	0x03, 0x1b
        /*006e*/ 	.short	0x00ff


	//----- nvinfo : EIATTR_NUM_BARRIERS
	.align		4
        /*0070*/ 	.byte	0x02, 0x4c
        /*0072*/ 	.byte	0x01
	.zero		1


	//----- nvinfo : EIATTR_MERCURY_ISA_VERSION
	.align		4
        /*0074*/ 	.byte	0x03, 0x5f
        /*0076*/ 	.short	0x0101


	//----- nvinfo : EIATTR_COOP_GROUP_MASK_REGIDS
	.align		4
        /*0078*/ 	.byte	0x04, 0x29
        /*007a*/ 	.short	(.L_829 - .L_828)


	//   ....[0]....
.L_828:
        /*007c*/ 	.word	0xffffffff


	//   ....[1]....
        /*0080*/ 	.word	0xffffffff


	//   ....[2]....
        /*0084*/ 	.word	0xffffffff


	//   ....[3]....
        /*0088*/ 	.word	0xffffffff


	//   ....[4]....
        /*008c*/ 	.word	0xffffffff


	//   ....[5]....
        /*0090*/ 	.word	0xffffffff


	//   ....[6]....
        /*0094*/ 	.word	0xffffffff


	//   ....[7]....
        /*0098*/ 	.word	0xffffffff


	//   ....[8]....
        /*009c*/ 	.word	0xffffffff


	//   ....[9]....
        /*00a0*/ 	.word	0xffffffff


	//   ....[10]....
        /*00a4*/ 	.word	0x05000009


	//   ....[11]....
        /*00a8*/ 	.word	0x05000009


	//   ....[12]....
        /*00ac*/ 	.word	0x05000009


	//   ....[13]....
        /*00b0*/ 	.word	0x05000009


	//   ....[14]....
        /*00b4*/ 	.word	0x05000009


	//----- nvinfo : EIATTR_COOP_GROUP_INSTR_OFFSETS
	.align		4
.L_829:
        /*00b8*/ 	.byte	0x04, 0x28
        /*00ba*/ 	.short	(.L_831 - .L_830)


	//   ....[0]....
.L_830:
        /*00bc*/ 	.word	0x00000250


	//   ....[1]....
        /*00c0*/ 	.word	0x000002a0


	//   ....[2]....
        /*00c4*/ 	.word	0x000002e0


	//   ....[3]....
        /*00c8*/ 	.word	0x00000300


	//   ....[4]....
        /*00cc*/ 	.word	0x00000320


	//   ....[5]....
        /*00d0*/ 	.word	0x00000440


	//   ....[6]....
        /*00d4*/ 	.word	0x00000460


	//   ....[7]....
        /*00d8*/ 	.word	0x00000480


	//   ....[8]....
        /*00dc*/ 	.word	0x000004a0


	//   ....[9]....
        /*00e0*/ 	.word	0x000004c0


	//   ....[10]....
        /*00e4*/ 	.word	0x00000920


	//   ....[11]....
        /*00e8*/ 	.word	0x00000990


	//   ....[12]....
        /*00ec*/ 	.word	0x00000a00


	//   ....[13]....
        /*00f0*/ 	.word	0x00000a70


	//   ....[14]....
        /*00f4*/ 	.word	0x00000ae0


	//----- nvinfo : EIATTR_VRC_CTA_INIT_COUNT
	.align		4
.L_831:
        /*00f8*/ 	.byte	0x02, 0x4a
	.zero		1
	.zero		1


	//----- nvinfo : EIATTR_EXIT_INSTR_OFFSETS
	.align		4
        /*00fc*/ 	.byte	0x04, 0x1c
        /*00fe*/ 	.short	(.L_833 - .L_832)


	//   ....[0]....
.L_832:
        /*0100*/ 	.word	0x00000050


	//   ....[1]....
        /*0104*/ 	.word	0x000006e0


	//   ....[2]....
        /*0108*/ 	.word	0x000008d0


	//----- nvinfo : EIATTR_CRS_STACK_SIZE
	.align		4
.L_833:
        /*010c*/ 	.byte	0x04, 0x1e
        /*010e*/ 	.short	(.L_835 - .L_834)
.L_834:
        /*0110*/ 	.word	0x00000000


	//----- nvinfo : EIATTR_CBANK_PARAM_SIZE
	.align		4
.L_835:
        /*0114*/ 	.byte	0x03, 0x19
        /*0116*/ 	.short	0x002c


	//----- nvinfo : EIATTR_PARAM_CBANK
	.align		4
        /*0118*/ 	.byte	0x04, 0x0a
        /*011a*/ 	.short	(.L_837 - .L_836)
	.align		4
.L_836:
        /*011c*/ 	.word	index@(.nv.constant0._ZN8pygpukit3ops2nn18rmsnorm_f16_kernelEPK6__halfS4_PS2_mmf)
        /*0120*/ 	.short	0x0380
        /*0122*/ 	.short	0x002c


	//----- nvinfo : EIATTR_SW_WAR
	.align		4
.L_837:
        /*0124*/ 	.byte	0x04, 0x36
        /*0126*/ 	.short	(.L_839 - .L_838)
.L_838:
        /*0128*/ 	.word	0x00000008
.L_839:


//--------------------- .nv.info._ZN8pygpukit3ops2nn18rmsnorm_f64_kernelEPKdS3_Pdmmd --------------------------
	.section	.nv.info._ZN8pygpukit3ops2nn18rmsnorm_f64_kernelEPKdS3_Pdmmd,"",@"SHT_CUDA_INFO"
	.sectionflags	@""
	.align	4


	//----- nvinfo : EIATTR_CUDA_API_VERSION
	.align		4
        /*0000*/ 	.byte	0x04, 0x37
        /*0002*/ 	.short	(.L_841 - .L_840)
.L_840:
        /*0004*/ 	.word	0x00000082


	//----- nvinfo : EIATTR_KPARAM_INFO
	.align		4
.L_841:
        /*0008*/ 	.byte	0x04, 0x17
        /*000a*/ 	.short	(.L_843 - .L_842)
.L_842:
        /*000c*/ 	.word	0x00000000
        /*0010*/ 	.short	0x0005
        /*0012*/ 	.short	0x0028
        /*0014*/ 	.byte	0x00, 0xf0, 0x21, 0x00


	//----- nvinfo : EIATTR_KPARAM_INFO
	.align		4
.L_843:
        /*0018*/ 	.byte	0x04, 0x17
        /*001a*/ 	.short	(.L_845 - .L_844)
.L_844:
        /*001c*/ 	.word	0x00000000
        /*0020*/ 	.short	0x0004
        /*0022*/ 	.short	0x0020
        /*0024*/ 	.byte	0x00, 0xf0, 0x21, 0x00


	//----- nvinfo : EIATTR_KPARAM_INFO
	.align		4
.L_845:
        /*0028*/ 	.byte	0x04, 0x17
        /*002a*/ 	.short	(.L_847 - .L_846)
.L_846:
        /*002c*/ 	.word	0x00000000
        /*0030*/ 	.short	0x0003
        /*0032*/ 	.short	0x0018
        /*0034*/ 	.byte	0x00, 0xf0, 0x21, 0x00


	//----- nvinfo : EIATTR_KPARAM_INFO
	.align		4
.L_847:
        /*0038*/ 	.byte	0x04, 0x17
        /*003a*/ 	.short	(.L_849 - .L_848)
.L_848:
        /*003c*/ 	.word	0x00000000
        /*0040*/ 	.short	0x0002
        /*0042*/ 	.short	0x0010
        /*0044*/ 	.byte	0x00, 0xf5, 0x21, 0x00


	//----- nvinfo : EIATTR_KPARAM_INFO
	.align		4
.L_849:
        /*0048*/ 	.byte	0x04, 0x17
        /*004a*/ 	.short	(.L_851 - .L_850)
.L_850:
        /*004c*/ 	.word	0x00000000
        /*0050*/ 	.short	0x0001
        /*0052*/ 	.short	0x0008
        /*0054*/ 	.byte	0x00, 0xf5, 0x21, 0x00


	//----- nvinfo : EIATTR_KPARAM_INFO
	.align		4
.L_851:
        /*0058*/ 	.byte	0x04, 0x17
        /*005a*/ 	.short	(.L_853 - .L_852)
.L_852:
        /*005c*/ 	.word	0x00000000
        /*0060*/ 	.short	0x0000
        /*0062*/ 	.short	0x0000
        /*0064*/ 	.byte	0x00, 0xf5, 0x21, 0x00


	//----- nvinfo : EIATTR_SPARSE_MMA_MASK
	.align		4
.L_853:
        /*0068*/ 	.byte	0x03, 0x50
        /*006a*/ 	.short	0x0000


	//----- nvinfo : EIATTR_MAXREG_COUNT
	.align		4
        /*006c*/ 	.byte	0x03, 0x1b
        /*006e*/ 	.short	0x00ff


	//----- nvinfo : EIATTR_NUM_BARRIERS
	.align		4
        /*0070*/ 	.byte	0x02, 0x4c
        /*0072*/ 	.byte	0x01
	.zero		1


	//----- nvinfo : EIATTR_MERCURY_ISA_VERSION
	.align		4
        /*0074*/ 	.byte	0x03, 0x5f
        /*0076*/ 	.short	0x0101


	//----- nvinfo : EIATTR_COOP_GROUP_MASK_REGIDS
	.align		4
        /*0078*/ 	.byte	0x04, 0x29
        /*007a*/ 	.short	(.L_855 - .L_854)


	//   ....[0]....
.L_854:
        /*007c*/ 	.word	0xffffffff


	//   ....[1]....
        /*0080*/ 	.word	0xffffffff


	//   ....[2]....
        /*0084*/ 	.word	0xffffffff


	//   ....[3]....
        /*0088*/ 	.word	0xffffffff


	//   ....[4]....
        /*008c*/ 	.word	0xffffffff


	//   ....[5]....
        /*0090*/ 	.word	0xffffffff


	//   ....[6]....
        /*0094*/ 	.word	0xffffffff


	//   ....[7]....
        /*0098*/ 	.word	0xffffffff


	//   ....[8]....
        /*009c*/ 	.word	0xffffffff


	//   ....[9]....
        /*00a0*/ 	.word	0xffffffff


	//   ....[10]....
        /*00a4*/ 	.word	0xffffffff


	//   ....[11]....
        /*00a8*/ 	.word	0xffffffff


	//   ....[12]....
        /*00ac*/ 	.word	0xffffffff


	//   ....[13]....
        /*00b0*/ 	.word	0xffffffff


	//   ....[14]....
        /*00b4*/ 	.word	0xffffffff


	//   ....[15]....
        /*00b8*/ 	.word	0xffffffff


	//   ....[16]....
        /*00bc*/ 	.word	0xffffffff


	//   ....[17]....
        /*00c0*/ 	.word	0xffffffff


	//   ....[18]....
        /*00c4*/ 	.word	0xffffffff


	//   ....[19]....
        /*00c8*/ 	.word	0xffffffff


	//   ....[20]....
        /*00cc*/ 	.word	0x0500000a


	//   ....[21]....
        /*00d0*/ 	.word	0x0500000a


	//   ....[22]....
        /*00d4*/ 	.word	0x0500000a


	//   ....[23]....
        /*00d8*/ 	.word	0x0500000a


	//   ....[24]....
        /*00dc*/ 	.word	0x0500000a


	//   ....[25]....
        /*00e0*/ 	.word	0x0500000a


	//   ....[26]....
        /*00e4*/ 	.word	0x0500000a


	//   ....[27]....
        /*00e8*/ 	.word	0x0500000a


	//   ....[28]....
        /*00ec*/ 	.word	0x0500000a


	//   ....[29]....
        /*00f0*/ 	.word	0x0500000a


	//----- nvinfo : EIATTR_COOP_GROUP_INSTR_OFFSETS
	.align		4
.L_855:
        /*00f4*/ 	.byte	0x04, 0x28
        /*00f6*/ 	.short	(.L_857 - .L_856)


	//   ....[0]....
.L_856:
        /*00f8*/ 	.word	0x00000240


	//   ....[1]....
        /*00fc*/ 	.word	0x00000260


	//   ....[2]....
        /*0100*/ 	.word	0x00000290


	//   ....[3]....
        /*0104*/ 	.word	0x000002a0


	//   ....[4]....
        /*0108*/ 	.word	0x000002e0


	//   ....[5]....
        /*010c*/ 	.word	0x00000300


	//   ....[6]....
        /*0110*/ 	.word	0x00000320


	//   ....[7]....
        /*0114*/ 	.word	0x00000330


	//   ....[8]....
        /*0118*/ 	.word	0x00000350


	//   ....[9]....
        /*011c*/ 	.word	0x00000360


	//   ....[10]....
        /*0120*/ 	.word	0x00000480


	//   ....[11]....
        /*0124*/ 	.word	0x00000490


	//   ....[12]....
        /*0128*/ 	.word	0x000004b0


	//   ....[13]....
        /*012c*/ 	.word	0x000004c0


	//   ....[14]....
        /*0130*/ 	.word	0x00000500


	//   ....[15]....
        /*0134*/ 	.word	0x00000510


	//   ....[16]....
        /*0138*/ 	.word	0x00000550


	//   ....[17]....
        /*013c*/ 	.word	0x00000560


	//   ....[18]....
        /*0140*/ 	.word	0x00000580


	//   ....[19]....
        /*0144*/ 	.word	0x00000590


	//   ....[20]....
        /*0148*/ 	.word	0x00000b20


	//   ....[21]....
        /*014c*/ 	.word	0x00000b70


	//   ....[22]....
        /*0150*/ 	.word	0x00000be0


	//   ....[23]....
        /*0154*/ 	.word	0x00000c30


	//   ....[24]....
        /*0158*/ 	.word	0x00000ca0


	//   ....[25]....
        /*015c*/ 	.word	0x00000cf0


	//   ....[26]....
        /*0160*/ 	.word	0x00000d60


	//   ....[27]....
        /*0164*/ 	.word	0x00000db0


	//   ....[28]....
        /*0168*/ 	.word	0x00000e20


	//   ....[29]....
        /*016c*/ 	.word	0x00000e70


	//----- nvinfo : EIATTR_VRC_CTA_INIT_COUNT
	.align		4
.L_857:
        /*0170*/ 	.byte	0x02, 0x4a
	.zero		1
	.zero		1


	//----- nvinfo : EIATTR_EXIT_INSTR_OFFSETS
	.align		4
        /*0174*/ 	.byte	0x04, 0x1c
        /*0176*/ 	.short	(.L_859 - .L_858)


	//   ....[0]....
.L_858:
        /*0178*/ 	.word	0x00000050


	//   ....[1]....
        /*017c*/ 	.word	0x00000900


	//   ....[2]....
        /*0180*/ 	.word	0x00000ac0


	//----- nvinfo : EIATTR_CRS_STACK_SIZE
	.align		4
.L_859:
        /*0184*/ 	.byte	0x04, 0x1e
        /*0186*/ 	.short	(.L_861 - .L_860)
.L_860:
        /*0188*/ 	.word	0x00000000


	//----- nvinfo : EIATTR_CBANK_PARAM_SIZE
	.align		4
.L_861:
        /*018c*/ 	.byte	0x03, 0x19
        /*018e*/ 	.short	0x0030


	//----- nvinfo : EIATTR_PARAM_CBANK
	.align		4
        /*0190*/ 	.byte	0x04, 0x0a
        /*0192*/ 	.short	(.L_863 - .L_862)
	.align		4
.L_862:
        /*0194*/ 	.word	index@(.nv.constant0._ZN8pygpukit3ops2nn18rmsnorm_f64_kernelEPKdS3_Pdmmd)
        /*0198*/ 	.short	0x0380
        /*019a*/ 	.short	0x0030


	//----- nvinfo : EIATTR_SW_WAR
	.align		4
.L_863:
        /*019c*/ 	.byte	0x04, 0x36
        /*019e*/ 	.short	(.L_865 - .L_864)
.L_864:
        /*01a0*/ 	.word	0x00000008
.L_865:


//--------------------- .nv.info._ZN8pygpukit3ops2nn18rmsnorm_f32_kernelEPKfS3_Pfmmf --------------------------
	.section	.nv.info._ZN8pygpukit3ops2nn18rmsnorm_f32_kernelEPKfS3_Pfmmf,"",@"SHT_CUDA_INFO"
	.sectionflags	@""
	.align	4


	//----- nvinfo : EIATTR_CUDA_API_VERSION
	.align		4
        /*0000*/ 	.byte	0x04, 0x37
        /*0002*/ 	.short	(.L_867 - .L_866)
.L_866:
        /*0004*/ 	.word	0x00000082


	//----- nvinfo : EIATTR_KPARAM_INFO
	.align		4
.L_867:
        /*0008*/ 	.byte	0x04, 0x17
        /*000a*/ 	.short	(.L_869 - .L_868)
.L_868:
        /*000c*/ 	.word	0x00000000
        /*0010*/ 	.short	0x0005
        /*0012*/ 	.short	0x0028
        /*0014*/ 	.byte	0x00, 0xf0, 0x11, 0x00


	//----- nvinfo : EIATTR_KPARAM_INFO
	.align		4
.L_869:
        /*0018*/ 	.byte	0x04, 0x17
        /*001a*/ 	.short	(.L_871 - .L_870)
.L_870:
        /*001c*/ 	.word	0x00000000
        /*0020*/ 	.short	0x0004
        /*0022*/ 	.short	0x0020
        /*0024*/ 	.byte	0x00, 0xf0, 0x21, 0x00


	//----- nvinfo : EIATTR_KPARAM_INFO
	.align		4
.L_871:
        /*0028*/ 	.byte	0x04, 0x17
        /*002a*/ 	.short	(.L_873 - .L_872)
.L_872:
        /*002c*/ 	.word	0x00000000
        /*0030*/ 	.short	0x0003
        /*0032*/ 	.short	0x0018
        /*0034*/ 	.byte	0x00, 0xf0, 0x21, 0x00


	//----- nvinfo : EIATTR_KPARAM_INFO
	.align		4
.L_873:
        /*0038*/ 	.byte	0x04, 0x17
        /*003a*/ 	.short	(.L_875 - .L_874)
.L_874:
        /*003c*/ 	.word	0x00000000
        /*0040*/ 	.short	0x0002
        /*0042*/ 	.short	0x0010
        /*0044*/ 	.byte	0x00, 0xf5, 0x21, 0x00


	//----- nvinfo : EIATTR_KPARAM_INFO
	.align		4
.L_875:
        /*0048*/ 	.byte	0x04, 0x17
        /*004a*/ 	.short	(.L_877 - .L_876)
.L_876:
        /*004c*/ 	.word	0x00000000
        /*0050*/ 	.short	0x0001
        /*0052*/ 	.short	0x0008
        /*0054*/ 	.byte	0x00, 0xf5, 0x21, 0x00


	//----- nvinfo : EIATTR_KPARAM_INFO
	.align		4
.L_877:
        /*0058*/ 	.byte	0x04, 0x17
        /*005a*/ 	.short	(.L_879 - .L_878)
.L_878:
        /*005c*/ 	.word	0x00000000
        /*0060*/ 	.short	0x0000
        /*0062*/ 	.short	0x0000
        /*0064*/ 	.byte	0x00, 0xf5, 0x21, 0x00


	//----- nvinfo : EIATTR_SPARSE_MMA_MASK
	.align		4
.L_879:
        /*0068*/ 	.byte	0x03, 0x50
        /*006a*/ 	.short	0x0000


	//----- nvinfo : EIATTR_MAXREG_COUNT
	.align		4
        /*006c*/ 	.byte	0x03, 0x1b
        /*006e*/ 	.short	0x00ff


	//----- nvinfo : EIATTR_NUM_BARRIERS
	.align		4
        /*0070*/ 	.byte	0x02, 0x4c
        /*0072*/ 	.byte	0x01
	.zero		1


	//----- nvinfo : EIATTR_MERCURY_ISA_VERSION
	.align		4
        /*0074*/ 	.byte	0x03, 0x5f
        /*0076*/ 	.short	0x0101


	//----- nvinfo : EIATTR_COOP_GROUP_MASK_REGIDS
	.align		4
        /*0078*/ 	.byte	0x04, 0x29
        /*007a*/ 	.short	(.L_881 - .L_880)


	//   ....[0]....
.L_880:
        /*007c*/ 	.word	0xffffffff


	//   ....[1]....
        /*0080*/ 	.word	0xffffffff


	//   ....[2]....
        /*0084*/ 	.word	0xffffffff


	//   ....[3]....
        /*0088*/ 	.word	0xffffffff


	//   ....[4]....
        /*008c*/ 	.word	0xffffffff


	//   ....[5]....
        /*0090*/ 	.word	0xffffffff


	//   ....[6]....
        /*0094*/ 	.word	0xffffffff


	//   ....[7]....
        /*0098*/ 	.word	0xffffffff


	//   ....[8]....
        /*009c*/ 	.word	0xffffffff


	//   ....[9]....
        /*00a0*/ 	.word	0xffffffff


	//   ....[10]....
        /*00a4*/ 	.word	0x05000009


	//   ....[11]....
        /*00a8*/ 	.word	0x05000009


	//   ....[12]....
        /*00ac*/ 	.word	0x05000009


	//   ....[13]....
        /*00b0*/ 	.word	0x05000009


	//   ....[14]....
        /*00b4*/ 	.word	0x05000009


	//----- nvinfo : EIATTR_COOP_GROUP_INSTR_OFFSETS
	.align		4
.L_881:
        /*00b8*/ 	.byte	0x04, 0x28
        /*00ba*/ 	.short	(.L_883 - .L_882)


	//   ....[0]....
.L_882:
        /*00bc*/ 	.word	0x00000240


	//   ....[1]....
        /*00c0*/ 	.word	0x00000290


	//   ....[2]....
        /*00c4*/ 	.word	0x000002d0


	//   ....[3]....
        /*00c8*/ 	.word	0x000002f0


	//   ....[4]....
        /*00cc*/ 	.word	0x00000310


	//   ....[5]....
        /*00d0*/ 	.word	0x00000430


	//   ....[6]....
        /*00d4*/ 	.word	0x00000450


	//   ....[7]....
        /*00d8*/ 	.word	0x00000470


	//   ....[8]....
        /*00dc*/ 	.word	0x00000490


	//   ....[9]....
        /*00e0*/ 	.word	0x000004b0


	//   ....[10]....
        /*00e4*/ 	.word	0x000008e0


	//   ....[11]....
        /*00e8*/ 	.word	0x00000950


	//   ....[12]....
        /*00ec*/ 	.word	0x000009c0


	//   ....[13]....
        /*00f0*/ 	.word	0x00000a30


	//   ....[14]....
        /*00f4*/ 	.word	0x00000aa0


	//----- nvinfo : EIATTR_VRC_CTA_INIT_COUNT
	.align		4
.L_883:
        /*00f8*/ 	.byte	0x02, 0x4a
	.zero		1
	.zero		1


	//----- nvinfo : EIATTR_EXIT_INSTR_OFFSETS
	.align		4
        /*00fc*/ 	.byte	0x04, 0x1c
        /*00fe*/ 	.short	(.L_885 - .L_884)


	//   ....[0]....
.L_884:
        /*0100*/ 	.word	0x00000050


	//   ....[1]....
        /*0104*/ 	.word	0x000006d0


	//   ....[2]....
        /*0108*/ 	.word	0x00000890


	//----- nvinfo : EIATTR_CRS_STACK_SIZE
	.align		4
.L_885:
        /*010c*/ 	.byte	0x04, 0x1e
        /*010e*/ 	.short	(.L_887 - .L_886)
.L_886:
        /*0110*/ 	.word	0x00000000


	//----- nvinfo : EIATTR_CBANK_PARAM_SIZE
	.align		4
.L_887:
        /*0114*/ 	.byte	0x03, 0x19
        /*0116*/ 	.short	0x002c


	//----- nvinfo : EIATTR_PARAM_CBANK
	.align		4
        /*0118*/ 	.byte	0x04, 0x0a
        /*011a*/ 	.short	(.L_889 - .L_888)
	.align		4
.L_888:
        /*011c*/ 	.word	index@(.nv.constant0._ZN8pygpukit3ops2nn18rmsnorm_f32_kernelEPKfS3_Pfmmf)
        /*0120*/ 	.short	0x0380
        /*0122*/ 	.short	0x002c


	//----- nvinfo : EIATTR_SW_WAR
	.align		4
.L_889:
        /*0124*/ 	.byte	0x04, 0x36
        /*0126*/ 	.short	(.L_891 - .L_890)
.L_890:
        /*0128*/ 	.word	0x00000008
.L_891:


//--------------------- .nv.info._ZN8pygpukit3ops2nn21layernorm_bf16_kernelEPK13__nv_bfloat16S4_S4_PS2_mmf --------------------------
	.section	.nv.info._ZN8pygpukit3ops2nn21layernorm_bf16_kernelEPK13__nv_bfloat16S4_S4_PS2_mmf,"",@"SHT_CUDA_INFO"
	.sectionflags	@""
	.align	4


	//----- nvinfo : EIATTR_CUDA_API_VERSION
	.align		4
        /*0000*/ 	.byte	0x04, 0x37
        /*0002*/ 	.short	(.L_893 - .L_892)
.L_892:
        /*0004*/ 	.word	0x00000082


	//----- nvinfo : EIATTR_KPARAM_INFO
	.align		4
.L_893:
        /*0008*/ 	.byte	0x04, 0x17
        /*000a*/ 	.short	(.L_895 - .L_894)
.L_894:
        /*000c*/ 	.word	0x00000000
        /*0010*/ 	.short	0x0006
        /*0012*/ 	.short	0x0030
        /*0014*/ 	.byte	0x00, 0xf0, 0x11, 0x00


	//----- nvinfo : EIATTR_KPARAM_INFO
	.align		4
.L_895:
        /*0018*/ 	.byte	0x04, 0x17
        /*001a*/ 	.short	(.L_897 - .L_896)
.L_896:
        /*001c*/ 	.word	0x00000000
        /*0020*/ 	.short	0x0005
        /*0022*/ 	.short	0x0028
        /*0024*/ 	.byte	0x00, 0xf0, 0x21, 0x00


	//----- nvinfo : EIATTR_KPARAM_INFO
	.align		4
.L_897:
        /*0028*/ 	.byte	0x04, 0x17
        /*002a*/ 	.short	(.L_899 - .L_898)
.L_898:
        /*002c*/ 	.word	0x00000000
        /*0030*/ 	.short	0x0004
        /*0032*/ 	.short	0x0020
        /*0034*/ 	.byte	0x00, 0xf0, 0x21, 0x00


	//----- nvinfo : EIATTR_KPARAM_INFO
	.align		4
.L_899:
        /*0038*/ 	.byte	0x04, 0x17
        /*003a*/ 	.short	(.L_901 - .L_900)
.L_900:
        /*003c*/ 	.word	0x00000000
        /*0040*/ 	.short	0x0003
        /*0042*/ 	.short	0x0018
        /*0044*/ 	.byte	0x00, 0xf5, 0x21, 0x00


	//----- nvinfo : EIATTR_KPARAM_INFO
	.align		4
.L_901:
        /*0048*/ 	.byte	0x04, 0x17
        /*004a*/ 	.short	(.L_903 - .L_902)
.L_902:
        /*004c*/ 	.word	0x00000000
        /*0050*/ 	.short	0x0002
        /*0052*/ 	.short	0x0010
        /*0054*/ 	.byte	0x00, 0xf5, 0x21, 0x00


	//----- nvinfo : EIATTR_KPARAM_INFO
	.align		4
.L_903:
        /*0058*/ 	.byte	0x04, 0x17
        /*005a*/ 	.short	(.L_905 - .L_904)
.L_904:
        /*005c*/ 	.word	0x00000000
        /*0060*/ 	.short	0x0001
        /*0062*/ 	.short	0x0008
        /*0064*/ 	.byte	0x00, 0xf5, 0x21, 0x00


	//----- nvinfo : EIATTR_KPARAM_INFO
	.align		4
.L_905:
        /*0068*/ 	.byte	0x04, 0x17
        /*006a*/ 	.short	(.L_907 - .L_906)
.L_906:
        /*006c*/ 	.word	0x00000000
        /*0070*/ 	.short	0x0000
        /*0072*/ 	.short	0x0000
        /*0074*/ 	.byte	0x00, 0xf5, 0x21, 0x00


	//----- nvinfo : EIATTR_SPARSE_MMA_MASK
	.align		4
.L_907:
        /*0078*/ 	.byte	0x03, 0x50
        /*007a*/ 	.short	0x0000


	//----- nvinfo : EIATTR_MAXREG_COUNT
	.align		4
        /*007c*/ 	.byte	0x03, 0x1b
        /*007e*/ 	.short	0x00ff


	//----- nvinfo : EIATTR_NUM_BARRIERS
	.align		4
        /*0080*/ 	.byte	0x02, 0x4c
        /*0082*/ 	.byte	0x01
	.zero		1


	//----- nvinfo : EIATTR_MERCURY_ISA_VERSION
	.align		4
        /*0084*/ 	.byte	0x03, 0x5f
        /*0086*/ 	.short	0x0101


	//----- nvinfo : EIATTR_COOP_GROUP_MASK_REGIDS
	.align		4
        /*0088*/ 	.byte	0x04, 0x29
        /*008a*/ 	.short	(.L_909 - .L_908)


	//   ....[0]....
.L_908:
        /*008c*/ 	.word	0xffffffff


	//   ....[1]....
        /*0090*/ 	.word	0xffffffff


	//   ....[2]....
        /*0094*/ 	.word	0xffffffff


	//   ....[3]....
        /*0098*/ 	.word	0xffffffff


	//   ....[4]....
        /*009c*/ 	.word	0xffffffff


	//   ....[5]....
        /*00a0*/ 	.word	0xffffffff


	//   ....[6]....
        /*00a4*/ 	.word	0xffffffff


	//   ....[7]....
        /*00a8*/ 	.word	0xffffffff


	//   ....[8]....
        /*00ac*/ 	.word	0xffffffff


	//   ....[9]....
        /*00b0*/ 	.word	0xffffffff


	//   ....[10]....
        /*00b4*/ 	.word	0xffffffff


	//   ....[11]....
        /*00b8*/ 	.word	0xffffffff


	//   ....[12]....
        /*00bc*/ 	.word	0xffffffff


	//   ....[13]....
        /*00c0*/ 	.word	0xffffffff


	//   ....[14]....
        /*00c4*/ 	.word	0xffffffff


	//   ....[15]....
        /*00c8*/ 	.word	0xffffffff


	//   ....[16]....
        /*00cc*/ 	.word	0xffffffff


	//   ....[17]....
        /*00d0*/ 	.word	0xffffffff


	//   ....[18]....
        /*00d4*/ 	.word	0xffffffff


	//   ....[19]....
        /*00d8*/ 	.word	0xffffffff


	//   ....[20]....
        /*00dc*/ 	.word	0x0500000c


	//   ....[21]....
        /*00e0*/ 	.word	0x0500000c


	//   ....[22]....
        /*00e4*/ 	.word	0x0500000c


	//   ....[23]....
        /*00e8*/ 	.word	0x0500000c


	//   ....[24]....
        /*00ec*/ 	.word	0x0500000c


	//   ....[25]....
        /*00f0*/ 	.word	0x0500000c


	//   ....[26]....
        /*00f4*/ 	.word	0x0500000c


	//   ....[27]....
        /*00f8*/ 	.word	0x0500000c


	//   ....[28]....
        /*00fc*/ 	.word	0x0500000c


	//   ....[29]....
        /*0100*/ 	.word	0x0500000c


	//----- nvinfo : EIATTR_COOP_GROUP_INSTR_OFFSETS
	.align		4
.L_909:
        /*0104*/ 	.byte	0x04, 0x28
        /*0106*/ 	.short	(.L_911 - .L_910)


	//   ....[0]....
.L_910:
        /*0108*/ 	.word	0x00000250


	//   ....[1]....
        /*010c*/ 	.word	0x000002c0


	//   ....[2]....
        /*0110*/ 	.word	0x00000300


	//   ....[3]....
        /*0114*/ 	.word	0x00000340


	//   ....[4]....
        /*0118*/ 	.word	0x00000370


	//   ....[5]....
        /*011c*/ 	.word	0x00000450


	//   ....[6]....
        /*0120*/ 	.word	0x00000470


	//   ....[7]....
        /*0124*/ 	.word	0x00000490


	//   ....[8]....
        /*0128*/ 	.word	0x000004b0


	//   ....[9]....
        /*012c*/ 	.word	0x000004d0


	//   ....[10]....
        /*0130*/ 	.word	0x00000810


	//   ....[11]....
        /*0134*/ 	.word	0x00000850


	//   ....[12]....
        /*0138*/ 	.word	0x00000870


	//   ....[13]....
        /*013c*/ 	.word	0x00000890


	//   ....[14]....
        /*0140*/ 	.word	0x000008b0


	//   ....[15]....
        /*0144*/ 	.word	0x00000990


	//   ....[16]....
        /*0148*/ 	.word	0x000009b0


	//   ....[17]....
        /*014c*/ 	.word	0x000009d0


	//   ....[18]....
        /*0150*/ 	.word	0x000009f0


	//   ....[19]....
        /*0154*/ 	.word	0x00000a10


	//   ....[20]....
        /*0158*/ 	.word	0x00000ed0


	//   ....[21]....
        /*015c*/ 	.word	0x00000f40


	//   ....[22]....
        /*0160*/ 	.word	0x00000fb0


	//   ....[23]....
        /*0164*/ 	.word	0x00001020


	//   ....[24]....
        /*0168*/ 	.word	0x00001090


	//   ....[25]....
        /*016c*/ 	.word	0x00001100


	//   ....[26]....
        /*0170*/ 	.word	0x00001170


	//   ....[27]....
        /*0174*/ 	.word	0x000011e0


	//   ....[28]....
        /*0178*/ 	.word	0x00001250


	//   ....[29]....
        /*017c*/ 	.word	0x000012c0


	//----- nvinfo : EIATTR_VRC_CTA_INIT_COUNT
	.align		4
.L_911:
        /*0180*/ 	.byte	0x02, 0x4a
	.zero		1
	.zero		1


	//----- nvinfo : EIATTR_EXIT_INSTR_OFFSETS
	.align		4
        /*0184*/ 	.byte	0x04, 0x1c
        /*0186*/ 	.short	(.L_913 - .L_912)


	//   ....[0]....
.L_912:
        /*0188*/ 	.word	0x00000050


	//   ....[1]....
        /*018c*/ 	.word	0x00000c50


	//   ....[2]....
        /*0190*/ 	.word	0x00000e80


	//----- nvinfo : EIATTR_CRS_STACK_SIZE
	.align		4
.L_913:
        /*0194*/ 	.byte	0x04, 0x1e
        /*0196*/ 	.short	(.L_915 - .L_914)
.L_914:
        /*0198*/ 	.word	0x00000000


	//----- nvinfo : EIATTR_CBANK_PARAM_SIZE
	.align		4
.L_915:
        /*019c*/ 	.byte	0x03, 0x19
        /*019e*/ 	.short	0x0034


	//----- nvinfo : EIATTR_PARAM_CBANK
	.align		4
        /*01a0*/ 	.byte	0x04, 0x0a
        /*01a2*/ 	.short	(.L_917 - .L_916)
	.align		4
.L_916:
        /*01a4*/ 	.word	index@(.nv.constant0._ZN8pygpukit3ops2nn21layernorm_bf16_kernelEPK13__nv_bfloat16S4_S4_PS2_mmf)
        /*01a8*/ 	.short	0x0380
        /*01aa*/ 	.short	0x0034


	//----- nvinfo : EIATTR_SW_WAR
	.align		4
.L_917:
        /*01ac*/ 	.byte	0x04, 0x36
        /*01ae*/ 	.short	(.L_919 - .L_918)
.L_918:
        /*01b0*/ 	.word	0x00000008
.L_919:


//--------------------- .nv.info._ZN8pygpukit3ops2nn20layernorm_f16_kernelEPK6__halfS4_S4_PS2_mmf --------------------------
	.section	.nv.info._ZN8pygpukit3ops2nn20layernorm_f16_kernelEPK6__halfS4_S4_PS2_mmf,"",@"SHT_CUDA_INFO"
	.sectionflags	@""
	.align	4


	//----- nvinfo : EIATTR_CUDA_API_VERSION
	.align		4
        /*0000*/ 	.byte	0x04, 0x37
        /*0002*/ 	.short	(.L_921 - .L_920)
.L_920:
        /*0004*/ 	.word	0x00000082


	//----- nvinfo : EIATTR_KPARAM_INFO
	.align		4
.L_921:
        /*0008*/ 	.byte	0x04, 0x17
        /*000a*/ 	.short	(.L_923 - .L_922)
.L_922:
        /*000c*/ 	.word	0x00000000
        /*0010*/ 	.short	0x0006
        /*0012*/ 	.short	0x0030
        /*0014*/ 	.byte	0x00, 0xf0, 0x11, 0x00


	//----- nvinfo : EIATTR_KPARAM_INFO
	.align		4
.L_923:
        /*0018*/ 	.byte	0x04, 0x17
        /*001a*/ 	.short	(.L_925 - .L_924)
.L_924:
        /*001c*/ 	.word	0x00000000
        /*0020*/ 	.short	0x0005
        /*0022*/ 	.short	0x0028
        /*0024*/ 	.byte	0x00, 0xf0, 0x21, 0x00


	//----- nvinfo : EIATTR_KPARAM_INFO
	.align		4
.L_925:
        /*0028*/ 	.byte	0x04, 0x17
        /*002a*/ 	.short	(.L_927 - .L_926)
.L_926:
        /*002c*/ 	.word	0x00000000
        /*0030*/ 	.short	0x0004
        /*0032*/ 	.short	0x0020
        /*0034*/ 	.byte	0x00, 0xf0, 0x21, 0x00


	//----- nvinfo : EIATTR_KPARAM_INFO
	.align		4
.L_927:
        /*0038*/ 	.byte	0x04, 0x17
        /*003a*/ 	.short	(.L_929 - .L_928)
.L_928:
        /*003c*/ 	.word	0x00000000
        /*0040*/ 	.short	0x0003
        /*0042*/ 	.short	0x0018
        /*0044*/ 	.byte	0x00, 0xf5, 0x21, 0x00


	//----- nvinfo : EIATTR_KPARAM_INFO
	.align		4
.L_929:
        /*0048*/ 	.byte	0x04, 0x17
        /*004a*/ 	.short	(.L_931 - .L_930)
.L_930:
        /*004c*/ 	.word	0x00000000
        /*0050*/ 	.short	0x0002
        /*0052*/ 	.short	0x0010
        /*0054*/ 	.byte	0x00, 0xf5, 0x21, 0x00


	//----- nvinfo : EIATTR_KPARAM_INFO
	.align		4
.L_931:
        /*0058*/ 	.byte	0x04, 0x17
        /*005a*/ 	.short	(.L_933 - .L_932)
.L_932:
        /*005c*/ 	.word	0x00000000
        /*0060*/ 	.short	0x0001
        /*0062*/ 	.short	0x0008
        /*0064*/ 	.byte	0x00, 0xf5, 0x21, 0x00


	//----- nvinfo : EIATTR_KPARAM_INFO
	.align		4
.L_933:
        /*0068*/ 	.byte	0x04, 0x17
        /*006a*/ 	.short	(.L_935 - .L_934)
.L_934:
        /*006c*/ 	.word	0x00000000
        /*0070*/ 	.short	0x0000
        /*0072*/ 	.short	0x0000
        /*0074*/ 	.byte	0x00, 0xf5, 0x21, 0x00


	//----- nvinfo : EIATTR_SPARSE_MMA_MASK
	.align		4
.L_935:
        /*0078*/ 	.byte	0x03, 0x50
        /*007a*/ 	.short	0x0000


	//----- nvinfo : EIATTR_MAXREG_COUNT
	.align		4
        /*007c*/ 	.byte	0x03, 0x1b
        /*007e*/ 	.short	0x00ff


	//----- nvinfo : EIATTR_NUM_BARRIERS
	.align		4
        /*0080*/ 	.byte	0x02, 0x4c
        /*0082*/ 	.byte	0x01
	.zero		1


	//----- nvinfo : EIATTR_MERCURY_ISA_VERSION
	.align		4
        /*0084*/ 	.byte	0x03, 0x5f
        /*0086*/ 	.short	0x0101


	//----- nvinfo : EIATTR_COOP_GROUP_MASK_REGIDS
	.align		4
        /*0088*/ 	.byte	0x04, 0x29
        /*008a*/ 	.short	(.L_937 - .L_936)


	//   ....[0]....
.L_936:
        /*008c*/ 	.word	0xffffffff


	//   ....[1]....
        /*0090*/ 	.word	0xffffffff


	//   ....[2]....
        /*0094*/ 	.word	0xffffffff


	//   ....[3]....
        /*0098*/ 	.word	0xffffffff


	//   ....[4]....
        /*009c*/ 	.word	0xffffffff


	//   ....[5]....
        /*00a0*/ 	.word	0xffffffff


	//   ....[6]....
        /*00a4*/ 	.word	0xffffffff


	//   ....[7]....
        /*00a8*/ 	.word	0xffffffff


	//   ....[8]....
        /*00ac*/ 	.word	0xffffffff


	//   ....[9]....
        /*00b0*/ 	.word	0xffffffff


	//   ....[10]....
        /*00b4*/ 	.word	0xffffffff


	//   ....[11]....
        /*00b8*/ 	.word	0xffffffff


	//   ....[12]....
        /*00bc*/ 	.word	0xffffffff


	//   ....[13]....
        /*00c0*/ 	.word	0xffffffff


	//   ....[14]....
        /*00c4*/ 	.word	0xffffffff


	//   ....[15]....
        /*00c8*/ 	.word	0xffffffff


	//   ....[16]....
        /*00cc*/ 	.word	0xffffffff


	//   ....[17]....
        /*00d0*/ 	.word	0xffffffff


	//   ....[18]....
        /*00d4*/ 	.word	0xffffffff


	//   ....[19]....
        /*00d8*/ 	.word	0xffffffff


	//   ....[20]....
        /*00dc*/ 	.word	0x0500000c


	//   ....[21]....
        /*00e0*/ 	.word	0x0500000c


	//   ....[22]....
        /*00e4*/ 	.word	0x0500000c


	//   ....[23]....
        /*00e8*/ 	.word	0x0500000c


	//   ....[24]....
        /*00ec*/ 	.word	0x0500000c


	//   ....[25]....
        /*00f0*/ 	.word	0x0500000c


	//   ....[26]....
        /*00f4*/ 	.word	0x0500000c


	//   ....[27]....
        /*00f8*/ 	.word	0x0500000c


	//   ....[28]....
        /*00fc*/ 	.word	0x0500000c


	//   ....[29]....
        /*0100*/ 	.word	0x0500000c


	//----- nvinfo : EIATTR_COOP_GROUP_INSTR_OFFSETS
	.align		4
.L_937:
        /*0104*/ 	.byte	0x04, 0x28
        /*0106*/ 	.short	(.L_939 - .L_938)


	//   ....[0]....
.L_938:
        /*0108*/ 	.word	0x00000250


	//   ....[1]....
        /*010c*/ 	.word	0x000002c0


	//   ....[2]....
        /*0110*/ 	.word	0x00000300


	//   ....[3]....
        /*0114*/ 	.word	0x00000340


	//   ....[4]....
        /*0118*/ 	.word	0x00000370


	//   ....[5]....
        /*011c*/ 	.word	0x00000450


	//   ....[6]....
        /*0120*/ 	.word	0x00000470


	//   ....[7]....
        /*0124*/ 	.word	0x00000490


	//   ....[8]....
        /*0128*/ 	.word	0x000004b0


	//   ....[9]....
        /*012c*/ 	.word	0x000004d0


	//   ....[10]....
        /*0130*/ 	.word	0x00000810


	//   ....[11]....
        /*0134*/ 	.word	0x00000850


	//   ....[12]....
        /*0138*/ 	.word	0x00000870


	//   ....[13]....
        /*013c*/ 	.word	0x00000890


	//   ....[14]....
        /*0140*/ 	.word	0x000008b0


	//   ....[15]....
        /*0144*/ 	.word	0x00000990


	//   ....[16]....
        /*0148*/ 	.word	0x000009b0


	//   ....[17]....
        /*014c*/ 	.word	0x000009d0


	//   ....[18]....
        /*0150*/ 	.word	0x000009f0


	//   ....[19]....
        /*0154*/ 	.word	0x00000a10


	//   ....[20]....
        /*0158*/ 	.word	0x00000ed0


	//   ....[21]....
        /*015c*/ 	.word	0x00000f40


	//   ....[22]....
        /*0160*/ 	.word	0x00000fb0


	//   ....[23]....
        /*0164*/ 	.word	0x00001020


	//   ....[24]....
        /*0168*/ 	.word	0x00001090


	//   ....[25]....
        /*016c*/ 	.word	0x00001100


	//   ....[26]....
        /*0170*/ 	.word	0x00001170


	//   ....[27]....
        /*0174*/ 	.word	0x000011e0


	//   ....[28]....
        /*0178*/ 	.word	0x00001250


	//   ....[29]....
        /*017c*/ 	.word	0x000012c0


	//----- nvinfo : EIATTR_VRC_CTA_INIT_COUNT
	.align		4
.L_939:
        /*0180*/ 	.byte	0x02, 0x4a
	.zero		1
	.zero		1


	//----- nvinfo : EIATTR_EXIT_INSTR_OFFSETS
	.align		4
        /*0184*/ 	.byte	0x04, 0x1c
        /*0186*/ 	.short	(.L_941 - .L_940)


	//   ....[0]....
.L_940:
        /*0188*/ 	.word	0x00000050


	//   ....[1]....
        /*018c*/ 	.word	0x00000c50


	//   ....[2]....
        /*0190*/ 	.word	0x00000e80


	//----- nvinfo : EIATTR_CRS_STACK_SIZE
	.align		4
.L_941:
        /*0194*/ 	.byte	0x04, 0x1e
        /*0196*/ 	.short	(.L_943 - .L_942)
.L_942:
        /*0198*/ 	.word	0x00000000


	//----- nvinfo : EIATTR_CBANK_PARAM_SIZE
	.align		4
.L_943:
        /*019c*/ 	.byte	0x03, 0x19
        /*019e*/ 	.short	0x0034


	//----- nvinfo : EIATTR_PARAM_CBANK
	.align		4
        /*01a0*/ 	.byte	0x04, 0x0a
        /*01a2*/ 	.short	(.L_945 - .L_944)
	.align		4
.L_944:
        /*01a4*/ 	.word	index@(.nv.constant0._ZN8pygpukit3ops2nn20layernorm_f16_kernelEPK6__halfS4_S4_PS2_mmf)
        /*01a8*/ 	.short	0x0380
        /*01aa*/ 	.short	0x0034


	//----- nvinfo : EIATTR_SW_WAR
	.align		4
.L_945:
        /*01ac*/ 	.byte	0x04, 0x36
        /*01ae*/ 	.short	(.L_947 - .L_946)
.L_946:
        /*01b0*/ 	.word	0x00000008
.L_947:


//--------------------- .nv.info._ZN8pygpukit3ops2nn20layernorm_f64_kernelEPKdS3_S3_Pdmmd --------------------------
	.section	.nv.info._ZN8pygpukit3ops2nn20layernorm_f64_kernelEPKdS3_S3_Pdmmd,"",@"SHT_CUDA_INFO"
	.sectionflags	@""
	.align	4


	//----- nvinfo : EIATTR_CUDA_API_VERSION
	.align		4
        /*0000*/ 	.byte	0x04, 0x37
        /*0002*/ 	.short	(.L_949 - .L_948)
.L_948:
        /*0004*/ 	.word	0x00000082


	//----- nvinfo : EIATTR_KPARAM_INFO
	.align		4
.L_949:
        /*0008*/ 	.byte	0x04, 0x17
        /*000a*/ 	.short	(.L_951 - .L_950)
.L_950:
        /*000c*/ 	.word	0x00000000
        /*0010*/ 	.short	0x0006
        /*0012*/ 	.short	0x0030
        /*0014*/ 	.byte	0x00, 0xf0, 0x21, 0x00


	//----- nvinfo : EIATTR_KPARAM_INFO
	.align		4
.L_951:
        /*0018*/ 	.byte	0x04, 0x17
        /*001a*/ 	.short	(.L_953 - .L_952)
.L_952:
        /*001c*/ 	.word	0x00000000
        /*0020*/ 	.short	0x0005
        /*0022*/ 	.short	0x0028
        /*0024*/ 	.byte	0x00, 0xf0, 0x21, 0x00


	//----- nvinfo : EIATTR_KPARAM_INFO
	.align		4
.L_953:
        /*0028*/ 	.byte	0x04, 0x17
        /*002a*/ 	.short	(.L_955 - .L_954)
.L_954:
        /*002c*/ 	.word	0x00000000
        /*0030*/ 	.short	0x0004
        /*0032*/ 	.short	0x0020
        /*0034*/ 	.byte	0x00, 0xf0, 0x21, 0x00


	//----- nvinfo : EIATTR_KPARAM_INFO
	.align		4
.L_955:
        /*0038*/ 	.byte	0x04, 0x17
        /*003a*/ 	.short	(.L_957 - .L_956)
.L_956:
        /*003c*/ 	.word	0x00000000
        /*0040*/ 	.short	0x0003
        /*0042*/ 	.short	0x0018
        /*0044*/ 	.byte	0x00, 0xf5, 0x21, 0x00


	//----- nvinfo : EIATTR_KPARAM_INFO
	.align		4
.L_957:
        /*0048*/ 	.byte	0x04, 0x17
        /*004a*/ 	.short	(.L_959 - .L_958)
.L_958:
        /*004c*/ 	.word	0x00000000
        /*0050*/ 	.short	0x0002
        /*0052*/ 	.short	0x0010
        /*0054*/ 	.byte	0x00, 0xf5, 0x21, 0x00


	//----- nvinfo : EIATTR_KPARAM_INFO
	.align		4
.L_959:
        /*0058*/ 	.byte	0x04, 0x17
        /*005a*/ 	.short	(.L_961 - .L_960)
.L_960:
        /*005c*/ 	.word	0x00000000
        /*0060*/ 	.short	0x0001
        /*0062*/ 	.short	0x0008
        /*0064*/ 	.byte	0x00, 0xf5, 0x21, 0x00


	//----- nvinfo : EIATTR_KPARAM_INFO
	.align		4
.L_961:
        /*0068*/ 	.byte	0x04, 0x17
        /*006a*/ 	.short	(.L_963 - .L_962)
.L_962:
        /*006c*/ 	.word	0x00000000
        /*0070*/ 	.short	0x0000
        /*0072*/ 	.short	0x0000
        /*0074*/ 	.byte	0x00, 0xf5, 0x21, 0x00


	//----- nvinfo : EIATTR_SPARSE_MMA_MASK
	.align		4
.L_963:
        /*0078*/ 	.byte	0x03, 0x50
        /*007a*/ 	.short	0x0000


	//----- nvinfo : EIATTR_MAXREG_COUNT
	.align		4
        /*007c*/ 	.byte	0x03, 0x1b
        /*007e*/ 	.short	0x00ff


	//----- nvinfo : EIATTR_NUM_BARRIERS
	.align		4
        /*0080*/ 	.byte	0x02, 0x4c
        /*0082*/ 	.byte	0x01
	.zero		1


	//----- nvinfo : EIATTR_MERCURY_ISA_VERSION
	.align		4
        /*0084*/ 	.byte	0x03, 0x5f
        /*0086*/ 	.short	0x0101


	//----- nvinfo : EIATTR_COOP_GROUP_MASK_REGIDS
	.align		4
        /*0088*/ 	.byte	0x04, 0x29
        /*008a*/ 	.short	(.L_965 - .L_964)


	//   ....[0]....
.L_964:
        /*008c*/ 	.word	0xffffffff


	//   ....[1]....
        /*0090*/ 	.word	0xffffffff


	//   ....[2]....
        /*0094*/ 	.word	0xffffffff


	//   ....[3]....
        /*0098*/ 	.word	0xffffffff


	//   ....[4]....
        /*009c*/ 	.word	0xffffffff


	//   ....[5]....
        /*00a0*/ 	.word	0xffffffff


	//   ....[6]....
        /*00a4*/ 	.word	0xffffffff


	//   ....[7]....
        /*00a8*/ 	.word	0xffffffff


	//   ....[8]....
        /*00ac*/ 	.word	0xffffffff


	//   ....[9]....
        /*00b0*/ 	.word	0xffffffff


	//   ....[10]....
        /*00b4*/ 	.word	0xffffffff


	//   ....[11]....
        /*00b8*/ 	.word	0xffffffff


	//   ....[12]....
        /*00bc*/ 	.word	0xffffffff


	//   ....[13]....
        /*00c0*/ 	.word	0xffffffff


	//   ....[14]....
        /*00c4*/ 	.word	0xffffffff


	//   ....[15]....
        /*00c8*/ 	.word	0xffffffff


	//   ....[16]....
        /*00cc*/ 	.word	0xffffffff


	//   ....[17]....
        /*00d0*/ 	.word	0xffffffff


	//   ....[18]....
        /*00d4*/ 	.word	0xffffffff


	//   ....[19]....
        /*00d8*/ 	.word	0xffffffff


	//   ....[20]....
        /*00dc*/ 	.word	0xffffffff


	//   ....[21]....
        /*00e0*/ 	.word	0xffffffff


	//   ....[22]....
        /*00e4*/ 	.word	0xffffffff


	//   ....[23]....
        /*00e8*/ 	.word	0xffffffff


	//   ....[24]....
        /*00ec*/ 	.word	0xffffffff


	//   ....[25]....
        /*00f0*/ 	.word	0xffffffff


	//   ....[26]....
        /*00f4*/ 	.word	0xffffffff


	//   ....[27]....
        /*00f8*/ 	.word	0xffffffff


	//   ....[28]....
        /*00fc*/ 	.word	0xffffffff


	//   ....[29]....
        /*0100*/ 	.word	0xffffffff


	//   ....[30]....
        /*0104*/ 	.word	0xffffffff


	//   ....[31]....
        /*0108*/ 	.word	0xffffffff


	//   ....[32]....
        /*010c*/ 	.word	0xffffffff


	//   ....[33]....
        /*0110*/ 	.word	0xffffffff


	//   ....[34]....
        /*0114*/ 	.word	0xffffffff


	//   ....[35]....
        /*0118*/ 	.word	0xffffffff


	//   ....[36]....
        /*011c*/ 	.word	0xffffffff


	//   ....[37]....
        /*0120*/ 	.word	0xffffffff


	//   ....[38]....
        /*0124*/ 	.word	0xffffffff


	//   ....[39]....
        /*0128*/ 	.word	0xffffffff


	//   ....[40]....
        /*012c*/ 	.word	0x05000002


	//   ....[41]....
        /*0130*/ 	.word	0x05000002


	//   ....[42]....
        /*0134*/ 	.word	0x05000002


	//   ....[43]....
        /*0138*/ 	.word	0x05000002


	//   ....[44]....
        /*013c*/ 	.word	0x05000002


	//   ....[45]....
        /*0140*/ 	.word	0x05000002


	//   ....[46]....
        /*0144*/ 	.word	0x05000002


	//   ....[47]....
        /*0148*/ 	.word	0x05000002


	//   ....[48]....
        /*014c*/ 	.word	0x05000002


	//   ....[49]....
        /*0150*/ 	.word	0x05000002


	//   ....[50]....
        /*0154*/ 	.word	0x05000002


	//   ....[51]....
        /*0158*/ 	.word	0x05000002


	//   ....[52]....
        /*015c*/ 	.word	0x05000002


	//   ....[53]....
        /*0160*/ 	.word	0x05000002


	//   ....[54]....
        /*0164*/ 	.word	0x05000002


	//   ....[55]....
        /*0168*/ 	.word	0x05000002


	//   ....[56]....
        /*016c*/ 	.word	0x05000002


	//   ....[57]....
        /*0170*/ 	.word	0x05000002


	//   ....[58]....
        /*0174*/ 	.word	0x05000002


	//   ....[59]....
        /*0178*/ 	.word	0x05000002


	//----- nvinfo : EIATTR_COOP_GROUP_INSTR_OFFSETS
	.align		4
.L_965:
        /*017c*/ 	.byte	0x04, 0x28
        /*017e*/ 	.short	(.L_967 - .L_966)


	//   ....[0]....
.L_966:
        /*0180*/ 	.word	0x00000240


	//   ....[1]....
        /*0184*/ 	.word	0x00000280


	//   ....[2]....
        /*0188*/ 	.word	0x000002f0


	//   ....[3]....
        /*018c*/ 	.word	0x00000320


	//   ....[4]....
        /*0190*/ 	.word	0x00000340


	//   ....[5]....
        /*0194*/ 	.word	0x00000350


	//   ....[6]....
        /*0198*/ 	.word	0x00000370


	//   ....[7]....
        /*019c*/ 	.word	0x00000380


	//   ....[8]....
        /*01a0*/ 	.word	0x000003a0


	//   ....[9]....
        /*01a4*/ 	.word	0x000003b0


	//   ....[10]....
        /*01a8*/ 	.word	0x00000490


	//   ....[11]....
        /*01ac*/ 	.word	0x000004a0


	//   ....[12]....
        /*01b0*/ 	.word	0x000004c0


	//   ....[13]....
        /*01b4*/ 	.word	0x000004d0


	//   ....[14]....
        /*01b8*/ 	.word	0x000004f0


	//   ....[15]....
        /*01bc*/ 	.word	0x00000500


	//   ....[16]....
        /*01c0*/ 	.word	0x00000520


	//   ....[17]....
        /*01c4*/ 	.word	0x00000530


	//   ....[18]....
        /*01c8*/ 	.word	0x00000550


	//   ....[19]....
        /*01cc*/ 	.word	0x00000560


	//   ....[20]....
        /*01d0*/ 	.word	0x00000950


	//   ....[21]....
        /*01d4*/ 	.word	0x00000980


	//   ....[22]....
        /*01d8*/ 	.word	0x000009a0


	//   ....[23]....
        /*01dc*/ 	.word	0x000009b0


	//   ....[24]....
        /*01e0*/ 	.word	0x000009d0


	//   ....[25]....
        /*01e4*/ 	.word	0x000009e0


	//   ....[26]....
        /*01e8*/ 	.word	0x00000a00


	//   ....[27]....
        /*01ec*/ 	.word	0x00000a10


	//   ....[28]....
        /*01f0*/ 	.word	0x00000a30


	//   ....[29]....
        /*01f4*/ 	.word	0x00000a40


	//   ....[30]....
        /*01f8*/ 	.word	0x00000b20


	//   ....[31]....
        /*01fc*/ 	.word	0x00000b30


	//   ....[32]....
        /*0200*/ 	.word	0x00000b70


	//   ....[33]....
        /*0204*/ 	.word	0x00000b80


	//   ....[34]....
        /*0208*/ 	.word	0x00000bc0


	//   ....[35]....
        /*020c*/ 	.word	0x00000bd0


	//   ....[36]....
        /*0210*/ 	.word	0x00000c10


	//   ....[37]....
        /*0214*/ 	.word	0x00000c20


	//   ....[38]....
        /*0218*/ 	.word	0x00000c60


	//   ....[39]....
        /*021c*/ 	.word	0x00000c70


	//   ....[40]....
        /*0220*/ 	.word	0x00001290


	//   ....[41]....
        /*0224*/ 	.word	0x000012e0


	//   ....[42]....
        /*0228*/ 	.word	0x00001350


	//   ....[43]....
        /*022c*/ 	.word	0x000013a0


	//   ....[44]....
        /*0230*/ 	.word	0x00001410


	//   ....[45]....
        /*0234*/ 	.word	0x00001460


	//   ....[46]....
        /*0238*/ 	.word	0x000014d0


	//   ....[47]....
        /*023c*/ 	.word	0x00001520


	//   ....[48]....
        /*0240*/ 	.word	0x00001590


	//   ....[49]....
        /*0244*/ 	.word	0x000015e0


	//   ....[50]....
        /*0248*/ 	.word	0x00001660


	//   ....[51]....
        /*024c*/ 	.word	0x000016b0


	//   ....[52]....
        /*0250*/ 	.word	0x00001720


	//   ....[53]....
        /*0254*/ 	.word	0x00001770


	//   ....[54]....
        /*0258*/ 	.word	0x000017e0


	//   ....[55]....
        /*025c*/ 	.word	0x00001830


	//   ....[56]....
        /*0260*/ 	.word	0x000018a0


	//   ....[57]....
        /*0264*/ 	.word	0x000018f0


	//   ....[58]....
        /*0268*/ 	.word	0x00001960


	//   ....[59]....
        /*026c*/ 	.word	0x000019b0


	//----- nvinfo : EIATTR_VRC_CTA_INIT_COUNT
	.align		4
.L_967:
        /*0270*/ 	.byte	0x02, 0x4a
	.zero		1
	.zero		1


	//----- nvinfo : EIATTR_EXIT_INSTR_OFFSETS
	.align		4
        /*0274*/ 	.byte	0x04, 0x1c
        /*0276*/ 	.short	(.L_969 - .L_968)


	//   ....[0]....
.L_968:
        /*0278*/ 	.word	0x00000050


	//   ....[1]....
        /*027c*/ 	.word	0x00001040


	//   ....[2]....
        /*0280*/ 	.word	0x00001230


	//----- nvinfo : EIATTR_CRS_STACK_SIZE
	.align		4
.L_969:
        /*0284*/ 	.byte	0x04, 0x1e
        /*0286*/ 	.short	(.L_971 - .L_970)
.L_970:
        /*0288*/ 	.word	0x00000000


	//----- nvinfo : EIATTR_CBANK_PARAM_SIZE
	.align		4
.L_971:
        /*028c*/ 	.byte	0x03, 0x19
        /*028e*/ 	.short	0x0038


	//----- nvinfo : EIATTR_PARAM_CBANK
	.align		4
        /*0290*/ 	.byte	0x04, 0x0a
        /*0292*/ 	.short	(.L_973 - .L_972)
	.align		4
.L_972:
        /*0294*/ 	.word	index@(.nv.constant0._ZN8pygpukit3ops2nn20layernorm_f64_kernelEPKdS3_S3_Pdmmd)
        /*0298*/ 	.short	0x0380
        /*029a*/ 	.short	0x0038


	//----- nvinfo : EIATTR_SW_WAR
	.align		4
.L_973:
        /*029c*/ 	.byte	0x04, 0x36
        /*029e*/ 	.short	(.L_975 - .L_974)
.L_974:
        /*02a0*/ 	.word	0x00000008
.L_975:


//--------------------- .nv.info._ZN8pygpukit3ops2nn20layernorm_f32_kernelEPKfS3_S3_Pfmmf --------------------------
	.section	.nv.info._ZN8pygpukit3ops2nn20layernorm_f32_kernelEPKfS3_S3_Pfmmf,"",@"SHT_CUDA_INFO"
	.sectionflags	@""
	.align	4


	//----- nvinfo : EIATTR_CUDA_API_VERSION
	.align		4
        /*0000*/ 	.byte	0x04, 0x37
        /*0002*/ 	.short	(.L_977 - .L_976)
.L_976:
        /*0004*/ 	.word	0x00000082


	//----- nvinfo : EIATTR_KPARAM_INFO
	.align		4
.L_977:
        /*0008*/ 	.byte	0x04, 0x17
        /*000a*/ 	.short	(.L_979 - .L_978)
.L_978:
        /*000c*/ 	.word	0x00000000
        /*0010*/ 	.short	0x0006
        /*0012*/ 	.short	0x0030
        /*0014*/ 	.byte	0x00, 0xf0, 0x11, 0x00


	//----- nvinfo : EIATTR_KPARAM_INFO
	.align		4
.L_979:
        /*0018*/ 	.byte	0x04, 0x17
        /*001a*/ 	.short	(.L_981 - .L_980)
.L_980:
        /*001c*/ 	.word	0x00000000
        /*0020*/ 	.short	0x0005
        /*0022*/ 	.short	0x0028
        /*0024*/ 	.byte	0x00, 0xf0, 0x21, 0x00


	//----- nvinfo : EIATTR_KPARAM_INFO
	.align		4
.L_981:
        /*0028*/ 	.byte	0x04, 0x17
        /*002a*/ 	.short	(.L_983 - .L_982)
.L_982:
        /*002c*/ 	.word	0x00000000
        /*0030*/ 	.short	0x0004
        /*0032*/ 	.short	0x0020
        /*0034*/ 	.byte	0x00, 0xf0, 0x21, 0x00


	//----- nvinfo : EIATTR_KPARAM_INFO
	.align		4
.L_983:
        /*0038*/ 	.byte	0x04, 0x17
        /*003a*/ 	.short	(.L_985 - .L_984)
.L_984:
        /*003c*/ 	.word	0x00000000
        /*0040*/ 	.short	0x0003
        /*0042*/ 	.short	0x0018
        /*0044*/ 	.byte	0x00, 0xf5, 0x21, 0x00


	//----- nvinfo : EIATTR_KPARAM_INFO
	.align		4
.L_985:
        /*0048*/ 	.byte	0x04, 0x17
        /*004a*/ 	.short	(.L_987 - .L_986)
.L_986:
        /*004c*/ 	.word	0x00000000
        /*0050*/ 	.short	0x0002
        /*0052*/ 	.short	0x0010
        /*0054*/ 	.byte	0x00, 0xf5, 0x21, 0x00


	//----- nvinfo : EIATTR_KPARAM_INFO
	.align		4
.L_987:
        /*0058*/ 	.byte	0x04, 0x17
        /*005a*/ 	.short	(.L_989 - .L_988)
.L_988:
        /*005c*/ 	.word	0x00000000
        /*0060*/ 	.short	0x0001
        /*0062*/ 	.short	0x0008
        /*0064*/ 	.byte	0x00, 0xf5, 0x21, 0x00


	//----- nvinfo : EIATTR_KPARAM_INFO
	.align		4
.L_989:
        /*0068*/ 	.byte	0x04, 0x17
        /*006a*/ 	.short	(.L_991 - .L_990)
.L_990:
        /*006c*/ 	.word	0x00000000
        /*0070*/ 	.short	0x0000
        /*0072*/ 	.short	0x0000
        /*0074*/ 	.byte	0x00, 0xf5, 0x21, 0x00


	//----- nvinfo : EIATTR_SPARSE_MMA_MASK
	.align		4
.L_991:
        /*0078*/ 	.byte	0x03, 0x50
        /*007a*/ 	.short	0x0000


	//----- nvinfo : EIATTR_MAXREG_COUNT
	.align		4
        /*007c*/ 	.byte	0x03, 0x1b
        /*007e*/ 	.short	0x00ff


	//----- nvinfo : EIATTR_NUM_BARRIERS
	.align		4
        /*0080*/ 	.byte	0x02, 0x4c
        /*0082*/ 	.byte	0x01
	.zero		1


	//----- nvinfo : EIATTR_MERCURY_ISA_VERSION
	.align		4
        /*0084*/ 	.byte	0x03, 0x5f
        /*0086*/ 	.short	0x0101


	//----- nvinfo : EIATTR_COOP_GROUP_MASK_REGIDS
	.align		4
        /*0088*/ 	.byte	0x04, 0x29
        /*008a*/ 	.short	(.L_993 - .L_992)


	//   ....[0]....
.L_992:
        /*008c*/ 	.word	0xffffffff


	//   ....[1]....
        /*0090*/ 	.word	0xffffffff


	//   ....[2]....
        /*0094*/ 	.word	0xffffffff


	//   ....[3]....
        /*0098*/ 	.word	0xffffffff


	//   ....[4]....
        /*009c*/ 	.word	0xffffffff


	//   ....[5]....
        /*00a0*/ 	.word	0xffffffff


	//   ....[6]....
        /*00a4*/ 	.word	0xffffffff


	//   ....[7]....
        /*00a8*/ 	.word	0xffffffff


	//   ....[8]....
        /*00ac*/ 	.word	0xffffffff


	//   ....[9]....
        /*00b0*/ 	.word	0xffffffff


	//   ....[10]....
        /*00b4*/ 	.word	0xffffffff


	//   ....[11]....
        /*00b8*/ 	.word	0xffffffff


	//   ....[12]....
        /*00bc*/ 	.word	0xffffffff


	//   ....[13]....
        /*00c0*/ 	.word	0xffffffff


	//   ....[14]....
        /*00c4*/ 	.word	0xffffffff


	//   ....[15]....
        /*00c8*/ 	.word	0xffffffff


	//   ....[16]....
        /*00cc*/ 	.word	0xffffffff


	//   ....[17]....
        /*00d0*/ 	.word	0xffffffff


	//   ....[18]....
        /*00d4*/ 	.word	0xffffffff


	//   ....[19]....
        /*00d8*/ 	.word	0xffffffff


	//   ....[20]....
        /*00dc*/ 	.word	0x0500000c


	//   ....[21]....
        /*00e0*/ 	.word	0x0500000c


	//   ....[22]....
        /*00e4*/ 	.word	0x0500000c


	//   ....[23]....
        /*00e8*/ 	.word	0x0500000c


	//   ....[24]....
        /*00ec*/ 	.word	0x0500000c


	//   ....[25]....
        /*00f0*/ 	.word	0x0500000c


	//   ....[26]....
        /*00f4*/ 	.word	0x0500000c


	//   ....[27]....
        /*00f8*/ 	.word	0x0500000c


	//   ....[28]....
        /*00fc*/ 	.word	0x0500000c


	//   ....[29]....
        /*0100*/ 	.word	0x0500000c


	//----- nvinfo : EIATTR_COOP_GROUP_INSTR_OFFSETS
	.align		4
.L_993:
        /*0104*/ 	.byte	0x04, 0x28
        /*0106*/ 	.short	(.L_995 - .L_994)


	//   ....[0]....
.L_994:
        /*0108*/ 	.word	0x00000240


	//   ....[1]....
        /*010c*/ 	.word	0x000002b0


	//   ....[2]....
        /*0110*/ 	.word	0x000002f0


	//   ....[3]....
        /*0114*/ 	.word	0x00000330


	//   ....[4]....
        /*0118*/ 	.word	0x00000360


	//   ....[5]....
        /*011c*/ 	.word	0x00000440


	//   ....[6]....
        /*0120*/ 	.word	0x00000460


	//   ....[7]....
        /*0124*/ 	.word	0x00000480


	//   ....[8]....
        /*0128*/ 	.word	0x000004a0


	//   ....[9]....
        /*012c*/ 	.word	0x000004c0


	//   ....[10]....
        /*0130*/ 	.word	0x000007f0


	//   ....[11]....
        /*0134*/ 	.word	0x00000830


	//   ....[12]....
        /*0138*/ 	.word	0x00000850


	//   ....[13]....
        /*013c*/ 	.word	0x00000870


	//   ....[14]....
        /*0140*/ 	.word	0x00000890


	//   ....[15]....
        /*0144*/ 	.word	0x00000970


	//   ....[16]....
        /*0148*/ 	.word	0x00000990


	//   ....[17]....
        /*014c*/ 	.word	0x000009b0


	//   ....[18]....
        /*0150*/ 	.word	0x000009d0


	//   ....[19]....
        /*0154*/ 	.word	0x000009f0


	//   ....[20]....
        /*0158*/ 	.word	0x00000e70


	//   ....[21]....
        /*015c*/ 	.word	0x00000ee0


	//   ....[22]....
        /*0160*/ 	.word	0x00000f50


	//   ....[23]....
        /*0164*/ 	.word	0x00000fc0


	//   ....[24]....
        /*0168*/ 	.word	0x00001030


	//   ....[25]....
        /*016c*/ 	.word	0x000010a0


	//   ....[26]....
        /*0170*/ 	.word	0x00001110


	//   ....[27]....
        /*0174*/ 	.word	0x00001180


	//   ....[28]....
        /*0178*/ 	.word	0x000011f0


	//   ....[29]....
        /*017c*/ 	.word	0x00001260


	//----- nvinfo : EIATTR_VRC_CTA_INIT_COUNT
	.align		4
.L_995:
        /*0180*/ 	.byte	0x02, 0x4a
	.zero		1
	.zero		1


	//----- nvinfo : EIATTR_EXIT_INSTR_OFFSETS
	.align		4
        /*0184*/ 	.byte	0x04, 0x1c
        /*0186*/ 	.short	(.L_997 - .L_996)


	//   ....[0]....
.L_996:
        /*0188*/ 	.word	0x00000050


	//   ....[1]....
        /*018c*/ 	.word	0x00000c30


	//   ....[2]....
        /*0190*/ 	.word	0x00000e20


	//----- nvinfo : EIATTR_CRS_STACK_SIZE
	.align		4
.L_997:
        /*0194*/ 	.byte	0x04, 0x1e
        /*0196*/ 	.short	(.L_999 - .L_998)
.L_998:
        /*0198*/ 	.word	0x00000000


	//----- nvinfo : EIATTR_CBANK_PARAM_SIZE
	.align		4
.L_999:
        /*019c*/ 	.byte	0x03, 0x19
        /*019e*/ 	.short	0x0034


	//----- nvinfo : EIATTR_PARAM_CBANK
	.align		4
        /*01a0*/ 	.byte	0x04, 0x0a
        /*01a2*/ 	.short	(.L_1001 - .L_1000)
	.align		4
.L_1000:
        /*01a4*/ 	.word	index@(.nv.constant0._ZN8pygpukit3ops2nn20layernorm_f32_kernelEPKfS3_S3_Pfmmf)
        /*01a8*/ 	.short	0x0380
        /*01aa*/ 	.short	0x0034


	//----- nvinfo : EIATTR_SW_WAR
	.align		4
.L_1001:
        /*01ac*/ 	.byte	0x04, 0x36
        /*01ae*/ 	.short	(.L_1003 - .L_1002)
.L_1002:
        /*01b0*/ 	.word	0x00000008
.L_1003:


//--------------------- .nv.info._ZN8pygpukit3ops2nn20bias_add_bf16_kernelEP13__nv_bfloat16PKS2_mm --------------------------
	.section	.nv.info._ZN8pygpukit3ops2nn20bias_add_bf16_kernelEP13__nv_bfloat16PKS2_mm,"",@"SHT_CUDA_INFO"
	.sectionflags	@""
	.align	4


	//----- nvinfo : EIATTR_CUDA_API_VERSION
	.align		4
        /*0000*/ 	.byte	0x04, 0x37
        /*0002*/ 	.short	(.L_1005 - .L_1004)
.L_1004:
        /*0004*/ 	.word	0x00000082


	//----- nvinfo : EIATTR_KPARAM_INFO
	.align		4
.L_1005:
        /*0008*/ 	.byte	0x04, 0x17
        /*000a*/ 	.short	(.L_1007 - .L_1006)
.L_1006:
        /*000c*/ 	.word	0x00000000
        /*0010*/ 	.short	0x0003
        /*0012*/ 	.short	0x0018
        /*0014*/ 	.byte	0x00, 0xf0, 0x21, 0x00


	//----- nvinfo : EIATTR_KPARAM_INFO
	.align		4
.L_1007:
        /*0018*/ 	.byte	0x04, 0x17
        /*001a*/ 	.short	(.L_1009 - .L_1008)
.L_1008:
        /*001c*/ 	.word	0x00000000
        /*0020*/ 	.short	0x0002
        /*0022*/ 	.short	0x0010
        /*0024*/ 	.byte	0x00, 0xf0, 0x21, 0x00


	//----- nvinfo : EIATTR_KPARAM_INFO
	.align		4
.L_1009:
        /*0028*/ 	.byte	0x04, 0x17
        /*002a*/ 	.short	(.L_1011 - .L_1010)
.L_1010:
        /*002c*/ 	.word	0x00000000
        /*0030*/ 	.short	0x0001
        /*0032*/ 	.short	0x0008
        /*0034*/ 	.byte	0x00, 0xf5, 0x21, 0x00


	//----- nvinfo : EIATTR_KPARAM_INFO
	.align		4
.L_1011:
        /*0038*/ 	.byte	0x04, 0x17
        /*003a*/ 	.short	(.L_1013 - .L_1012)
.L_1012:
        /*003c*/ 	.word	0x00000000
        /*0040*/ 	.short	0x0000
        /*0042*/ 	.short	0x0000
        /*0044*/ 	.byte	0x00, 0xf5, 0x21, 0x00


	//----- nvinfo : EIATTR_SPARSE_MMA_MASK
	.align		4
.L_1013:
        /*0048*/ 	.byte	0x03, 0x50
        /*004a*/ 	.short	0x0000


	//----- nvinfo : EIATTR_MAXREG_COUNT
	.align		4
        /*004c*/ 	.byte	0x03, 0x1b
        /*004e*/ 	.short	0x00ff


	//----- nvinfo : EIATTR_MERCURY_ISA_VERSION
	.align		4
        /*0050*/ 	.byte	0x03, 0x5f
        /*0052*/ 	.short	0x0101


	//----- nvinfo : EIATTR_VRC_CTA_INIT_COUNT
	.align		4
        /*0054*/ 	.byte	0x02, 0x4a
	.zero		1
	.zero		1


	//----- nvinfo : EIATTR_EXIT_INSTR_OFFSETS
	.align		4
        /*0058*/ 	.byte	0x04, 0x1c
        /*005a*/ 	.short	(.L_1015 - .L_1014)


	//   ....[0]....
.L_1014:
        /*005c*/ 	.word	0x000000d0


	//   ....[1]....
        /*0060*/ 	.word	0x00000330


	//----- nvinfo : EIATTR_CRS_STACK_SIZE
	.align		4
.L_1015:
        /*0064*/ 	.byte	0x04, 0x1e
        /*0066*/ 	.short	(.L_1017 - .L_1016)
.L_1016:
        /*0068*/ 	.word	0x00000000


	//----- nvinfo : EIATTR_CBANK_PARAM_SIZE
	.align		4
.L_1017:
        /*006c*/ 	.byte	0x03, 0x19
        /*006e*/ 	.short	0x0020


	//----- nvinfo : EIATTR_PARAM_CBANK
	.align		4
        /*0070*/ 	.byte	0x04, 0x0a
        /*0072*/ 	.short	(.L_1019 - .L_1018)
	.align		4
.L_1018:
        /*0074*/ 	.word	index@(.nv.constant0._ZN8pygpukit3ops2nn20bias_add_bf16_kernelEP13__nv_bfloat16PKS2_mm)
        /*0078*/ 	.short	0x0380
        /*007a*/ 	.short	0x0020


	//----- nvinfo : EIATTR_SW_WAR
	.align		4
.L_1019:
        /*007c*/ 	.byte	0x04, 0x36
        /*007e*/ 	.short	(.L_1021 - .L_1020)
.L_1020:
        /*0080*/ 	.word	0x00000008
.L_1021:


//--------------------- .nv.info._ZN8pygpukit3ops2nn19bias_add_f16_kernelEP6__halfPKS2_mm --------------------------
	.section	.nv.info._ZN8pygpukit3ops2nn19bias_add_f16_kernelEP6__halfPKS2_mm,"",@"SHT_CUDA_INFO"
	.sectionflags	@""
	.align	4


	//----- nvinfo : EIATTR_CUDA_API_VERSION
	.align		4
        /*0000*/ 	.byte	0x04, 0x37
        /*0002*/ 	.short	(.L_1023 - .L_1022)
.L_1022:
        /*0004*/ 	.word	0x00000082


	//----- nvinfo : EIATTR_KPARAM_INFO
	.align		4
.L_1023:
        /*0008*/ 	.byte	0x04, 0x17
        /*000a*/ 	.short	(.L_1025 - .L_1024)
.L_1024:
        /*000c*/ 	.word	0x00000000
        /*0010*/ 	.short	0x0003
        /*0012*/ 	.short	0x0018
        /*0014*/ 	.byte	0x00, 0xf0, 0x21, 0x00


	//----- nvinfo : EIATTR_KPARAM_INFO
	.align		4
.L_1025:
        /*0018*/ 	.byte	0x04, 0x17
        /*001a*/ 	.short	(.L_1027 - .L_1026)
.L_1026:
        /*001c*/ 	.word	0x00000000
        /*0020*/ 	.short	0x0002
        /*0022*/ 	.short	0x0010
        /*0024*/ 	.byte	0x00, 0xf0, 0x21, 0x00


	//----- nvinfo : EIATTR_KPARAM_INFO
	.align		4
.L_1027:
        /*0028*/ 	.byte	0x04, 0x17
        /*002a*/ 	.short	(.L_1029 - .L_1028)
.L_1028:
        /*002c*/ 	.word	0x00000000
        /*0030*/ 	.short	0x0001
        /*0032*/ 	.short	0x0008
        /*0034*/ 	.byte	0x00, 0xf5, 0x21, 0x00


	//----- nvinfo : EIATTR_KPARAM_INFO
	.align		4
.L_1029:
        /*0038*/ 	.byte	0x04, 0x17
        /*003a*/ 	.short	(.L_1031 - .L_1030)
.L_1030:
        /*003c*/ 	.word	0x00000000
        /*0040*/ 	.short	0x0000
        /*0042*/ 	.short	0x0000
        /*0044*/ 	.byte	0x00, 0xf5, 0x21, 0x00


	//----- nvinfo : EIATTR_SPARSE_MMA_MASK
	.align		4
.L_1031:
        /*0048*/ 	.byte	0x03, 0x50
        /*004a*/ 	.short	0x0000


	//----- nvinfo : EIATTR_MAXREG_COUNT
	.align		4
        /*004c*/ 	.byte	0x03, 0x1b
        /*004e*/ 	.short	0x00ff


	//----- nvinfo : EIATTR_MERCURY_ISA_VERSION
	.align		4
        /*0050*/ 	.byte	0x03, 0x5f
        /*0052*/ 	.short	0x0101


	//----- nvinfo : EIATTR_VRC_CTA_INIT_COUNT
	.align		4
        /*0054*/ 	.byte	0x02, 0x4a
	.zero		1
	.zero		1


	//----- nvinfo : EIATTR_EXIT_INSTR_OFFSETS
	.align		4
        /*0058*/ 	.byte	0x04, 0x1c
        /*005a*/ 	.short	(.L_1033 - .L_1032)


	//   ....[0]....
.L_1032:
        /*005c*/ 	.word	0x000000d0


	//   ....[1]....
        /*0060*/ 	.word	0x00000330


	//----- nvinfo : EIATTR_CRS_STACK_SIZE
	.align		4
.L_1033:
        /*0064*/ 	.byte	0x04, 0x1e
        /*0066*/ 	.short	(.L_1035 - .L_1034)
.L_1034:
        /*0068*/ 	.word	0x00000000


	//----- nvinfo : EIATTR_CBANK_PARAM_SIZE
	.align		4
.L_1035:
        /*006c*/ 	.byte	0x03, 0x19
        /*006e*/ 	.short	0x0020


	//----- nvinfo : EIATTR_PARAM_CBANK
	.align		4
        /*0070*/ 	.byte	0x04, 0x0a
        /*0072*/ 	.short	(.L_1037 - .L_1036)
	.align		4
.L_1036:
        /*0074*/ 	.word	index@(.nv.constant0._ZN8pygpukit3ops2nn19bias_add_f16_kernelEP6__halfPKS2_mm)
        /*0078*/ 	.short	0x0380
        /*007a*/ 	.short	0x0020


	//----- nvinfo : EIATTR_SW_WAR
	.align		4
.L_1037:
        /*007c*/ 	.byte	0x04, 0x36
        /*007e*/ 	.short	(.L_1039 - .L_1038)
.L_1038:
        /*0080*/ 	.word	0x00000008
.L_1039:


//--------------------- .nv.info._ZN8pygpukit3ops2nn19bias_add_f64_kernelEPdPKdmm --------------------------
	.section	.nv.info._ZN8pygpukit3ops2nn19bias_add_f64_kernelEPdPKdmm,"",@"SHT_CUDA_INFO"
	.sectionflags	@""
	.align	4


	//----- nvinfo : EIATTR_CUDA_API_VERSION
	.align		4
        /*0000*/ 	.byte	0x04, 0x37
        /*0002*/ 	.short	(.L_1041 - .L_1040)
.L_1040:
        /*0004*/ 	.word	0x00000082


	//----- nvinfo : EIATTR_KPARAM_INFO
	.align		4
.L_1041:
        /*0008*/ 	.byte	0x04, 0x17
        /*000a*/ 	.short	(.L_1043 - .L_1042)
.L_1042:
        /*000c*/ 	.word	0x00000000
        /*0010*/ 	.short	0x0003
        /*0012*/ 	.short	0x0018
        /*0014*/ 	.byte	0x00, 0xf0, 0x21, 0x00


	//----- nvinfo : EIATTR_KPARAM_INFO
	.align		4
.L_1043:
        /*0018*/ 	.byte	0x04, 0x17
        /*001a*/ 	.short	(.L_1045 - .L_1044)
.L_1044:
        /*001c*/ 	.word	0x00000000
        /*0020*/ 	.short	0x0002
        /*0022*/ 	.short	0x0010
        /*0024*/ 	.byte	0x00, 0xf0, 0x21, 0x00


	//----- nvinfo : EIATTR_KPARAM_INFO
	.align		4
.L_1045:
        /*0028*/ 	.byte	0x04, 0x17
        /*002a*/ 	.short	(.L_1047 - .L_1046)
.L_1046:
        /*002c*/ 	.word	0x00000000
        /*0030*/ 	.short	0x0001
        /*0032*/ 	.short	0x0008
        /*0034*/ 	.byte	0x00, 0xf5, 0x21, 0x00


	//----- nvinfo : EIATTR_KPARAM_INFO
	.align		4
.L_1047:
        /*0038*/ 	.byte	0x04, 0x17
        /*003a*/ 	.short	(.L_1049 - .L_1048)
.L_1048:
        /*003c*/ 	.word	0x00000000
        /*0040*/ 	.short	0x0000
        /*0042*/ 	.short	0x0000
        /*0044*/ 	.byte	0x00, 0xf5, 0x21, 0x00


	//----- nvinfo : EIATTR_SPARSE_MMA_MASK
	.align		4
.L_1049:
        /*0048*/ 	.byte	0x03, 0x50
        /*004a*/ 	.short	0x0000


	//----- nvinfo : EIATTR_MAXREG_COUNT
	.align		4
        /*004c*/ 	.byte	0x03, 0x1b
        /*004e*/ 	.short	0x00ff


	//----- nvinfo : EIATTR_MERCURY_ISA_VERSION
	.align		4
        /*0050*/ 	.byte	0x03, 0x5f
        /*0052*/ 	.short	0x0101


	//----- nvinfo : EIATTR_VRC_CTA_INIT_COUNT
	.align		4
        /*0054*/ 	.byte	0x02, 0x4a
	.zero		1
	.zero		1


	//----- nvinfo : EIATTR_EXIT_INSTR_OFFSETS
	.align		4
        /*0058*/ 	.byte	0x04, 0x1c
        /*005a*/ 	.short	(.L_1051 - .L_1050)


	//   ....[0]....
.L_1050:
        /*005c*/ 	.word	0x000000d0


	//   ....[1]....
        /*0060*/ 	.word	0x00000300


	//----- nvinfo : EIATTR_CRS_STACK_SIZE
	.align		4
.L_1051:
        /*0064*/ 	.byte	0x04, 0x1e
        /*0066*/ 	.short	(.L_1053 - .L_1052)
.L_1052:
        /*0068*/ 	.word	0x00000000


	//----- nvinfo : EIATTR_CBANK_PARAM_SIZE
	.align		4
.L_1053:
        /*006c*/ 	.byte	0x03, 0x19
        /*006e*/ 	.short	0x0020


	//----- nvinfo : EIATTR_PARAM_CBANK
	.align		4
        /*0070*/ 	.byte	0x04, 0x0a
        /*0072*/ 	.short	(.L_1055 - .L_1054)
	.align		4
.L_1054:
        /*0074*/ 	.word	index@(.nv.constant0._ZN8pygpukit3ops2nn19bias_add_f64_kernelEPdPKdmm)
        /*0078*/ 	.short	0x0380
        /*007a*/ 	.short	0x0020


	//----- nvinfo : EIATTR_SW_WAR
	.align		4
.L_1055:
        /*007c*/ 	.byte	0x04, 0x36
        /*007e*/ 	.short	(.L_1057 - .L_1056)
.L_1056:
        /*0080*/ 	.word	0x00000008
.L_1057:


//--------------------- .nv.info._ZN8pygpukit3ops2nn19bias_add_f32_kernelEPfPKfmm --------------------------
	.section	.nv.info._ZN8pygpukit3ops2nn19bias_add_f32_kernelEPfPKfmm,"",@"SHT_CUDA_INFO"
	.sectionflags	@""
	.align	4


	//----- nvinfo : EIATTR_CUDA_API_VERSION
	.align		4
        /*0000*/ 	.byte	0x04, 0x37
        /*0002*/ 	.short	(.L_1059 - .L_1058)
.L_1058:
        /*0004*/ 	.word	0x00000082


	//----- nvinfo : EIATTR_KPARAM_INFO
	.align		4
.L_1059:
        /*0008*/ 	.byte	0x04, 0x17
        /*000a*/ 	.short	(.L_1061 - .L_1060)
.L_1060:
        /*000c*/ 	.word	0x00000000
        /*0010*/ 	.short	0x0003
        /*0012*/ 	.short	0x0018
        /*0014*/ 	.byte	0x00, 0xf0, 0x21, 0x00


	//----- nvinfo : EIATTR_KPARAM_INFO
	.align		4
.L_1061:
        /*0018*/ 	.byte	0x04, 0x17
        /*001a*/ 	.short	(.L_1063 - .L_1062)
.L_1062:
        /*001c*/ 	.word	0x00000000
        /*0020*/ 	.short	0x0002
        /*0022*/ 	.short	0x0010
        /*0024*/ 	.byte	0x00, 0xf0, 0x21, 0x00


	//----- nvinfo : EIATTR_KPARAM_INFO
	.align		4
.L_1063:
        /*0028*/ 	.byte	0x04, 0x17
        /*002a*/ 	.short	(.L_1065 - .L_1064)
.L_1064:
        /*002c*/ 	.word	0x00000000
        /*0030*/ 	.short	0x0001
        /*0032*/ 	.short	0x0008
        /*0034*/ 	.byte	0x00, 0xf5, 0x21, 0x00


	//----- nvinfo : EIATTR_KPARAM_INFO
	.align		4
.L_1065:
        /*0038*/ 	.byte	0x04, 0x17
        /*003a*/ 	.short	(.L_1067 - .L_1066)
.L_1066:
        /*003c*/ 	.word	0x00000000
        /*0040*/ 	.short	0x0000
        /*0042*/ 	.short	0x0000
        /*0044*/ 	.byte	0x00, 0xf5, 0x21, 0x00


	//----- nvinfo : EIATTR_SPARSE_MMA_MASK
	.align		4
.L_1067:
        /*0048*/ 	.byte	0x03, 0x50
        /*004a*/ 	.short	0x0000


	//----- nvinfo : EIATTR_MAXREG_COUNT
	.align		4
        /*004c*/ 	.byte	0x03, 0x1b
        /*004e*/ 	.short	0x00ff


	//----- nvinfo : EIATTR_MERCURY_ISA_VERSION
	.align		4
        /*0050*/ 	.byte	0x03, 0x5f
        /*0052*/ 	.short	0x0101


	//----- nvinfo : EIATTR_VRC_CTA_INIT_COUNT
	.align		4
        /*0054*/ 	.byte	0x02, 0x4a
	.zero		1
	.zero		1


	//----- nvinfo : EIATTR_EXIT_INSTR_OFFSETS
	.align		4
        /*0058*/ 	.byte	0x04, 0x1c
        /*005a*/ 	.short	(.L_1069 - .L_1068)


	//   ....[0]....
.L_1068:
        /*005c*/ 	.word	0x000000d0


	//   ....[1]....
        /*0060*/ 	.word	0x00000300


	//----- nvinfo : EIATTR_CRS_STACK_SIZE
	.align		4
.L_1069:
        /*0064*/ 	.byte	0x04, 0x1e
        /*0066*/ 	.short	(.L_1071 - .L_1070)
.L_1070:
        /*0068*/ 	.word	0x00000000


	//----- nvinfo : EIATTR_CBANK_PARAM_SIZE
	.align		4
.L_1071:
        /*006c*/ 	.byte	0x03, 0x19
        /*006e*/ 	.short	0x0020


	//----- nvinfo : EIATTR_PARAM_CBANK
	.align		4
        /*0070*/ 	.byte	0x04, 0x0a
        /*0072*/ 	.short	(.L_1073 - .L_1072)
	.align		4
.L_1072:
        /*0074*/ 	.word	index@(.nv.constant0._ZN8pygpukit3ops2nn19bias_add_f32_kernelEPfPKfmm)
        /*0078*/ 	.short	0x0380
        /*007a*/ 	.short	0x0020


	//----- nvinfo : EIATTR_SW_WAR
	.align		4
.L_1073:
        /*007c*/ 	.byte	0x04, 0x36
        /*007e*/ 	.short	(.L_1075 - .L_1074)
.L_1074:
        /*0080*/ 	.word	0x00000008
.L_1075:


//--------------------- .nv.info._ZN8pygpukit3ops2nn16gelu_bf16_kernelEPK13__nv_bfloat16PS2_m --------------------------
	.section	.nv.info._ZN8pygpukit3ops2nn16gelu_bf16_kernelEPK13__nv_bfloat16PS2_m,"",@"SHT_CUDA_INFO"
	.sectionflags	@""
	.align	4


	//----- nvinfo : EIATTR_CUDA_API_VERSION
	.align		4
        /*0000*/ 	.byte	0x04, 0x37
        /*0002*/ 	.short	(.L_1077 - .L_1076)
.L_1076:
        /*0004*/ 	.word	0x00000082


	//----- nvinfo : EIATTR_KPARAM_INFO
	.align		4
.L_1077:
        /*0008*/ 	.byte	0x04, 0x17
        /*000a*/ 	.short	(.L_1079 - .L_1078)
.L_1078:
        /*000c*/ 	.word	0x00000000
        /*0010*/ 	.short	0x0002
        /*0012*/ 	.short	0x0010
        /*0014*/ 	.byte	0x00, 0xf0, 0x21, 0x00


	//----- nvinfo : EIATTR_KPARAM_INFO
	.align		4
.L_1079:
        /*0018*/ 	.byte	0x04, 0x17
        /*001a*/ 	.short	(.L_1081 - .L_1080)
.L_1080:
        /*001c*/ 	.word	0x00000000
        /*0020*/ 	.short	0x0001
        /*0022*/ 	.short	0x0008
        /*0024*/ 	.byte	0x00, 0xf5, 0x21, 0x00


	//----- nvinfo : EIATTR_KPARAM_INFO
	.align		4
.L_1081:
        /*0028*/ 	.byte	0x04, 0x17
        /*002a*/ 	.short	(.L_1083 - .L_1082)
.L_1082:
        /*002c*/ 	.word	0x00000000
        /*0030*/ 	.short	0x0000
        /*0032*/ 	.short	0x0000
        /*0034*/ 	.byte	0x00, 0xf5, 0x21, 0x00


	//----- nvinfo : EIATTR_SPARSE_MMA_MASK
	.align		4
.L_1083:
        /*0038*/ 	.byte	0x03, 0x50
        /*003a*/ 	.short	0x0000


	//----- nvinfo : EIATTR_MAXREG_COUNT
	.align		4
        /*003c*/ 	.byte	0x03, 0x1b
        /*003e*/ 	.short	0x00ff


	//----- nvinfo : EIATTR_MERCURY_ISA_VERSION
	.align		4
        /*0040*/ 	.byte	0x03, 0x5f
        /*0042*/ 	.short	0x0101


	//----- nvinfo : EIATTR_VRC_CTA_INIT_COUNT
	.align		4
        /*0044*/ 	.byte	0x02, 0x4a
	.zero		1
	.zero		1


	//----- nvinfo : EIATTR_EXIT_INSTR_OFFSETS
	.align		4
        /*0048*/ 	.byte	0x04, 0x1c
        /*004a*/ 	.short	(.L_1085 - .L_1084)


	//   ....[0]....
.L_1084:
        /*004c*/ 	.word	0x00000080


	//   ....[1]....
        /*0050*/ 	.word	0x000002d0


	//----- nvinfo : EIATTR_CBANK_PARAM_SIZE
	.align		4
.L_1085:
        /*0054*/ 	.byte	0x03, 0x19
        /*0056*/ 	.short	0x0018


	//----- nvinfo : EIATTR_PARAM_CBANK
	.align		4
        /*0058*/ 	.byte	0x04, 0x0a
        /*005a*/ 	.short	(.L_1087 - .L_1086)
	.align		4
.L_1086:
        /*005c*/ 	.word	index@(.nv.constant0._ZN8pygpukit3ops2nn16gelu_bf16_kernelEPK13__nv_bfloat16PS2_m)
        /*0060*/ 	.short	0x0380
        /*0062*/ 	.short	0x0018


	//----- nvinfo : EIATTR_SW_WAR
	.align		4
.L_1087:
        /*0064*/ 	.byte	0x04, 0x36
        /*0066*/ 	.short	(.L_1089 - .L_1088)
.L_1088:
        /*0068*/ 	.word	0x00000008
.L_1089:


//--------------------- .nv.info._ZN8pygpukit3ops2nn15gelu_f16_kernelEPK6__halfPS2_m --------------------------
	.section	.nv.info._ZN8pygpukit3ops2nn15gelu_f16_kernelEPK6__halfPS2_m,"",@"SHT_CUDA_INFO"
	.sectionflags	@""
	.align	4


	//----- nvinfo : EIATTR_CUDA_API_VERSION
	.align		4
        /*0000*/ 	.byte	0x04, 0x37
        /*0002*/ 	.short	(.L_1091 - .L_1090)
.L_1090:
        /*0004*/ 	.word	0x00000082


	//----- nvinfo : EIATTR_KPARAM_INFO
	.align		4
.L_1091:
        /*0008*/ 	.byte	0x04, 0x17
        /*000a*/ 	.short	(.L_1093 - .L_1092)
.L_1092:
        /*000c*/ 	.word	0x00000000
        /*0010*/ 	.short	0x0002
        /*0012*/ 	.short	0x0010
        /*0014*/ 	.byte	0x00, 0xf0, 0x21, 0x00


	//----- nvinfo : EIATTR_KPARAM_INFO
	.align		4
.L_1093:
        /*0018*/ 	.byte	0x04, 0x17
        /*001a*/ 	.short	(.L_1095 - .L_1094)
.L_1094:
        /*001c*/ 	.word	0x00000000
        /*0020*/ 	.short	0x0001
        /*0022*/ 	.short	0x0008
        /*0024*/ 	.byte	0x00, 0xf5, 0x21, 0x00


	//----- nvinfo : EIATTR_KPARAM_INFO
	.align		4
.L_1095:
        /*0028*/ 	.byte	0x04, 0x17
        /*002a*/ 	.short	(.L_1097 - .L_1096)
.L_1096:
        /*002c*/ 	.word	0x00000000
        /*0030*/ 	.short	0x0000
        /*0032*/ 	.short	0x0000
        /*0034*/ 	.byte	0x00, 0xf5, 0x21, 0x00


	//----- nvinfo : EIATTR_SPARSE_MMA_MASK
	.align		4
.L_1097:
        /*0038*/ 	.byte	0x03, 0x50
        /*003a*/ 	.short	0x0000


	//----- nvinfo : EIATTR_MAXREG_COUNT
	.align		4
        /*003c*/ 	.byte	0x03, 0x1b
        /*003e*/ 	.short	0x00ff


	//----- nvinfo : EIATTR_MERCURY_ISA_VERSION
	.align		4
        /*0040*/ 	.byte	0x03, 0x5f
        /*0042*/ 	.short	0x0101


	//----- nvinfo : EIATTR_VRC_CTA_INIT_COUNT
	.align		4
        /*0044*/ 	.byte	0x02, 0x4a
	.zero		1
	.zero		1


	//----- nvinfo : EIATTR_EXIT_INSTR_OFFSETS
	.align		4
        /*0048*/ 	.byte	0x04, 0x1c
        /*004a*/ 	.short	(.L_1099 - .L_1098)


	//   ....[0]....
.L_1098:
        /*004c*/ 	.word	0x00000080


	//   ....[1]....
        /*0050*/ 	.word	0x000002d0


	//----- nvinfo : EIATTR_CBANK_PARAM_SIZE
	.align		4
.L_1099:
        /*0054*/ 	.byte	0x03, 0x19
        /*0056*/ 	.short	0x0018


	//----- nvinfo : EIATTR_PARAM_CBANK
	.align		4
        /*0058*/ 	.byte	0x04, 0x0a
        /*005a*/ 	.short	(.L_1101 - .L_1100)
	.align		4
.L_1100:
        /*005c*/ 	.word	index@(.nv.constant0._ZN8pygpukit3ops2nn15gelu_f16_kernelEPK6__halfPS2_m)
        /*0060*/ 	.short	0x0380
        /*0062*/ 	.short	0x0018


	//----- nvinfo : EIATTR_SW_WAR
	.align		4
.L_1101:
        /*0064*/ 	.byte	0x04, 0x36
        /*0066*/ 	.short	(.L_1103 - .L_1102)
.L_1102:
        /*0068*/ 	.word	0x00000008
.L_1103:


//--------------------- .nv.info._ZN8pygpukit3ops2nn15gelu_f64_kernelEPKdPdm --------------------------
	.section	.nv.info._ZN8pygpukit3ops2nn15gelu_f64_kernelEPKdPdm,"",@"SHT_CUDA_INFO"
	.sectionflags	@""
	.align	4


	//----- nvinfo : EIATTR_CUDA_API_VERSION
	.align		4
        /*0000*/ 	.byte	0x04, 0x37
        /*0002*/ 	.short	(.L_1105 - .L_1104)
.L_1104:
        /*0004*/ 	.word	0x00000082


	//----- nvinfo : EIATTR_KPARAM_INFO
	.align		4
.L_1105:
        /*0008*/ 	.byte	0x04, 0x17
        /*000a*/ 	.short	(.L_1107 - .L_1106)
.L_1106:
        /*000c*/ 	.word	0x00000000
        /*0010*/ 	.short	0x0002
        /*0012*/ 	.short	0x0010
        /*0014*/ 	.byte	0x00, 0xf0, 0x21, 0x00


	//----- nvinfo : EIATTR_KPARAM_INFO
	.align		4
.L_1107:
        /*0018*/ 	.byte	0x04, 0x17
        /*001a*/ 	.short	(.L_1109 - .L_1108)
.L_1108:
        /*001c*/ 	.word	0x00000000
        /*0020*/ 	.short	0x0001
        /*0022*/ 	.short	0x0008
        /*0024*/ 	.byte	0x00, 0xf5, 0x21, 0x00


	//----- nvinfo : EIATTR_KPARAM_INFO
	.align		4
.L_1109:
        /*0028*/ 	.byte	0x04, 0x17
        /*002a*/ 	.short	(.L_1111 - .L_1110)
.L_1110:
        /*002c*/ 	.word	0x00000000
        /*0030*/ 	.short	0x0000
        /*0032*/ 	.short	0x0000
        /*0034*/ 	.byte	0x00, 0xf5, 0x21, 0x00


	//----- nvinfo : EIATTR_SPARSE_MMA_MASK
	.align		4
.L_1111:
        /*0038*/ 	.byte	0x03, 0x50
        /*003a*/ 	.short	0x0000


	//----- nvinfo : EIATTR_MAXREG_COUNT
	.align		4
        /*003c*/ 	.byte	0x03, 0x1b
        /*003e*/ 	.short	0x00ff


	//----- nvinfo : EIATTR_MERCURY_ISA_VERSION
	.align		4
        /*0040*/ 	.byte	0x03, 0x5f
        /*0042*/ 	.short	0x0101


	//----- nvinfo : EIATTR_VRC_CTA_INIT_COUNT
	.align		4
        /*0044*/ 	.byte	0x02, 0x4a
	.zero		1
	.zero		1


	//----- nvinfo : EIATTR_EXIT_INSTR_OFFSETS
	.align		4
        /*0048*/ 	.byte	0x04, 0x1c
        /*004a*/ 	.short	(.L_1113 - .L_1112)


	//   ....[0]....
.L_1112:
        /*004c*/ 	.word	0x00000080


	//   ....[1]....
        /*0050*/ 	.word	0x00000830


	//----- nvinfo : EIATTR_CRS_STACK_SIZE
	.align		4
.L_1113:
        /*0054*/ 	.byte	0x04, 0x1e
        /*0056*/ 	.short	(.L_1115 - .L_1114)
.L_1114:
        /*0058*/ 	.word	0x00000000


	//----- nvinfo : EIATTR_CBANK_PARAM_SIZE
	.align		4
.L_1115:
        /*005c*/ 	.byte	0x03, 0x19
        /*005e*/ 	.short	0x0018


	//----- nvinfo : EIATTR_PARAM_CBANK
	.align		4
        /*0060*/ 	.byte	0x04, 0x0a
        /*0062*/ 	.short	(.L_1117 - .L_1116)
	.align		4
.L_1116:
        /*0064*/ 	.word	index@(.nv.constant0._ZN8pygpukit3ops2nn15gelu_f64_kernelEPKdPdm)
        /*0068*/ 	.short	0x0380
        /*006a*/ 	.short	0x0018


	//----- nvinfo : EIATTR_SW_WAR
	.align		4
.L_1117:
        /*006c*/ 	.byte	0x04, 0x36
        /*006e*/ 	.short	(.L_1119 - .L_1118)
.L_1118:
        /*0070*/ 	.word	0x00000008
.L_1119:


//--------------------- .nv.info._ZN8pygpukit3ops2nn15gelu_f32_kernelEPKfPfm --------------------------
	.section	.nv.info._ZN8pygpukit3ops2nn15gelu_f32_kernelEPKfPfm,"",@"SHT_CUDA_INFO"
	.sectionflags	@""
	.align	4


	//----- nvinfo : EIATTR_CUDA_API_VERSION
	.align		4
        /*0000*/ 	.byte	0x04, 0x37
        /*0002*/ 	.short	(.L_1121 - .L_1120)
.L_1120:
        /*0004*/ 	.word	0x00000082


	//----- nvinfo : EIATTR_KPARAM_INFO
	.align		4
.L_1121:
        /*0008*/ 	.byte	0x04, 0x17
        /*000a*/ 	.short	(.L_1123 - .L_1122)
.L_1122:
        /*000c*/ 	.word	0x00000000
        /*0010*/ 	.short	0x0002
        /*0012*/ 	.short	0x0010
        /*0014*/ 	.byte	0x00, 0xf0, 0x21, 0x00


	//----- nvinfo : EIATTR_KPARAM_INFO
	.align		4
.L_1123:
        /*0018*/ 	.byte	0x04, 0x17
        /*001a*/ 	.short	(.L_1125 - .L_1124)
.L_1124:
        /*001c*/ 	.word	0x00000000
        /*0020*/ 	.short	0x0001
        /*0022*/ 	.short	0x0008
        /*0024*/ 	.byte	0x00, 0xf5, 0x21, 0x00


	//----- nvinfo : EIATTR_KPARAM_INFO
	.align		4
.L_1125:
        /*0028*/ 	.byte	0x04, 0x17
        /*002a*/ 	.short	(.L_1127 - .L_1126)
.L_1126:
        /*002c*/ 	.word	0x00000000
        /*0030*/ 	.short	0x0000
        /*0032*/ 	.short	0x0000
        /*0034*/ 	.byte	0x00, 0xf5, 0x21, 0x00


	//----- nvinfo : EIATTR_SPARSE_MMA_MASK
	.align		4
.L_1127:
        /*0038*/ 	.byte	0x03, 0x50
        /*003a*/ 	.short	0x0000


	//----- nvinfo : EIATTR_MAXREG_COUNT
	.align		4
        /*003c*/ 	.byte	0x03, 0x1b
        /*003e*/ 	.short	0x00ff


	//----- nvinfo : EIATTR_MERCURY_ISA_VERSION
	.align		4
        /*0040*/ 	.byte	0x03, 0x5f
        /*0042*/ 	.short	0x0101


	//----- nvinfo : EIATTR_VRC_CTA_INIT_COUNT
	.align		4
        /*0044*/ 	.byte	0x02, 0x4a
	.zero		1
	.zero		1


	//----- nvinfo : EIATTR_EXIT_INSTR_OFFSETS
	.align		4
        /*0048*/ 	.byte	0x04, 0x1c
        /*004a*/ 	.short	(.L_1129 - .L_1128)


	//   ....[0]....
.L_1128:
        /*004c*/ 	.word	0x00000080


	//   ....[1]....
        /*0050*/ 	.word	0x000002b0


	//----- nvinfo : EIATTR_CBANK_PARAM_SIZE
	.align		4
.L_1129:
        /*0054*/ 	.byte	0x03, 0x19
        /*0056*/ 	.short	0x0018


	//----- nvinfo : EIATTR_PARAM_CBANK
	.align		4
        /*0058*/ 	.byte	0x04, 0x0a
        /*005a*/ 	.short	(.L_1131 - .L_1130)
	.align		4
.L_1130:
        /*005c*/ 	.word	index@(.nv.constant0._ZN8pygpukit3ops2nn15gelu_f32_kernelEPKfPfm)
        /*0060*/ 	.short	0x0380
        /*0062*/ 	.short	0x0018


	//----- nvinfo : EIATTR_SW_WAR
	.align		4
.L_1131:
        /*0064*/ 	.byte	0x04, 0x36
        /*0066*/ 	.short	(.L_1133 - .L_1132)
.L_1132:
        /*0068*/ 	.word	0x00000008
.L_1133:


//--------------------- .nv.callgraph             --------------------------
	.section	.nv.callgraph,"",@"SHT_CUDA_CALLGRAPH"
	.align	4
	.sectionentsize	8
	.align		4
        /*0000*/ 	.word	0x00000000
	.align		4
        /*0004*/ 	.word	0xffffffff
	.align		4
        /*0008*/ 	.word	0x00000000
	.align		4
        /*000c*/ 	.word	0xfffffffe
	.align		4
        /*0010*/ 	.word	0x00000000
	.align		4
        /*0014*/ 	.word	0xfffffffd
	.align		4
        /*0018*/ 	.word	0x00000000
	.align		4
        /*001c*/ 	.word	0xfffffffc


//--------------------- .text._ZN8pygpukit3ops2nn23sdpa_causal_bf16_kernelEPK13__nv_bfloat16S4_S4_PS2_iiiifi --------------------------
	.section	.text._ZN8pygpukit3ops2nn23sdpa_causal_bf16_kernelEPK13__nv_bfloat16S4_S4_PS2_iiiifi,"ax",@progbits
	.align	128
        .global         _ZN8pygpukit3ops2nn23sdpa_causal_bf16_kernelEPK13__nv_bfloat16S4_S4_PS2_iiiifi
        .type           _ZN8pygpukit3ops2nn23sdpa_causal_bf16_kernelEPK13__nv_bfloat16S4_S4_PS2_iiiifi,@function
        .size           _ZN8pygpukit3ops2nn23sdpa_causal_bf16_kernelEPK13__nv_bfloat16S4_S4_PS2_iiiifi,(.L_x_674 - _ZN8pygpukit3ops2nn23sdpa_causal_bf16_kernelEPK13__nv_bfloat16S4_S4_PS2_iiiifi)
        .other          _ZN8pygpukit3ops2nn23sdpa_causal_bf16_kernelEPK13__nv_bfloat16S4_S4_PS2_iiiifi,@"STO_CUDA_ENTRY STV_DEFAULT"
_ZN8pygpukit3ops2nn23sdpa_causal_bf16_kernelEPK13__nv_bfloat16S4_S4_PS2_iiiifi:
.text._ZN8pygpukit3ops2nn23sdpa_causal_bf16_kernelEPK13__nv_bfloat16S4_S4_PS2_iiiifi:
[----:B------:R-:W-:Y:S08]  /*0000*/  LDC R1, c[0x0][0x37c] ;  /* 0x0000df00ff017b82 */ /* 0x000ff00000000800 */
[----:B------:R-:W0:Y:S08]  /*0010*/  S2UR UR5, SR_CTAID.Y ;  /* 0x00000000000579c3 */ /* 0x000e300000002600 */
[----:B------:R-:W0:Y:S08]  /*0020*/  LDC.64 R4, c[0x0][0x3a0] ;  /* 0x0000e800ff047b82 */ /* 0x000e300000000a00 */
[----:B------:R-:W1:Y:S01]  /*0030*/  S2UR UR6, SR_CTAID.X ;  /* 0x00000000000679c3 */ /* 0x000e620000002500 */
[----:B0-----:R-:W-:-:S04]  /*0040*/  ISETP.LE.AND P0, PT, R5, UR5, PT ;  /* 0x0000000505007c0c */ /* 0x001fc8000bf03270 */
[----:B-1----:R-:W-:-:S13]  /*0050*/  ISETP.LE.OR P0, PT, R4, UR6, P0 ;  /* 0x0000000604007c0c */ /* 0x002fda0008703670 */
[----:B------:R-:W-:Y:S05]  /*0060*/  @P0 EXIT ;  /* 0x000000000000094d */ /* 0x000fea0003800000 */
[----:B------:R-:W0:Y:S01]  /*0070*/  S2R R3, SR_TID.X ;  /* 0x0000000000037919 */ /* 0x000e220000002100 */
[----:B------:R-:W1:Y:S01]  /*0080*/  LDC.64 R12, c[0x0][0x3a8] ;  /* 0x0000ea00ff0c7b82 */ /* 0x000e620000000a00 */
[----:B------:R-:W2:Y:S01]  /*0090*/  LDCU UR4, c[0x0][0x3b4] ;  /* 0x00007680ff0477ac */ /* 0x000ea20008000800 */
[----:B------:R-:W-:Y:S01]  /*00a0*/  IMAD R0, R5, UR6, RZ ;  /* 0x0000000605007c24 */ /* 0x000fe2000f8e02ff */
[----:B------:R-:W-:Y:S01]  /*00b0*/  BSSY.RECONVERGENT B0, `(.L_x_0) ;  /* 0x00000d0000007945 */ /* 0x000fe20003800200 */
[----:B------:R-:W3:Y:S01]  /*00c0*/  LDCU.64 UR8, c[0x0][0x358] ;  /* 0x00006b00ff0877ac */ /* 0x000ee20008000a00 */
[----:B-1----:R-:W-:Y:S01]  /*00d0*/  IMAD R5, R13, UR5, RZ ;  /* 0x000000050d057c24 */ /* 0x002fe2000f8e02ff */
[----:B--2---:R-:W-:Y:S01]  /*00e0*/  UIADD3 UR5, UPT, UPT, UR5, UR4, URZ ;  /* 0x0000000405057290 */ /* 0x004fe2000fffe0ff */
[----:B------:R-:W-:Y:S02]  /*00f0*/  IMAD R4, R0, R13, RZ ;  /* 0x0000000d00047224 */ /* 0x000fe400078e02ff */
[----:B------:R-:W-:Y:S01]  /*0100*/  IMAD R2, R12, UR6, RZ ;  /* 0x000000060c027c24 */ /* 0x000fe2000f8e02ff */
[----:B------:R-:W-:-:S02]  /*0110*/  SHF.R.S32.HI R7, RZ, 0x1f, R5 ;  /* 0x0000001fff077819 */ /* 0x000fc40000011405 */
[----:B0-----:R-:W-:Y:S01]  /*0120*/  ISETP.GE.AND P0, PT, R3, R12, PT ;  /* 0x0000000c0300720c */ /* 0x001fe20003f06270 */
[----:B------:R-:W-:Y:S01]  /*0130*/  IMAD R2, R2, R13, RZ ;  /* 0x0000000d02027224 */ /* 0x000fe200078e02ff */
[----:B------:R-:W-:Y:S01]  /*0140*/  IADD3 R0, P1, PT, R4, R5, RZ ;  /* 0x0000000504007210 */ /* 0x000fe20007f3e0ff */
[----:B------:R-:W-:-:S03]  /*0150*/  IMAD.MOV.U32 R5, RZ, RZ, -0x800000 ;  /* 0xff800000ff057424 */ /* 0x000fc600078e00ff */
[----:B------:R-:W-:Y:S02]  /*0160*/  LEA.HI.X.SX32 R4, R4, R7, 0x1, P1 ;  /* 0x0000000704047211 */ /* 0x000fe400008f0eff */
[----:B------:R-:W-:-:S05]  /*0170*/  SHF.R.S32.HI R6, RZ, 0x1f, R2 ;  /* 0x0000001fff067819 */ /* 0x000fca0000011402 */
[----:B---3--:R-:W-:Y:S05]  /*0180*/  @P0 BRA `(.L_x_1) ;  /* 0x0000000c00080947 */ /* 0x008fea0003800000 */
[----:B------:R-:W0:Y:S01]  /*0190*/  LDC R7, c[0x0][0x360] ;  /* 0x0000d800ff077b82 */ /* 0x000e220000000800 */
[----:B------:R-:W-:-:S13]  /*01a0*/  ISETP.GT.AND P0, PT, R13, RZ, PT ;  /* 0x000000ff0d00720c */ /* 0x000fda0003f04270 */
[----:B------:R-:W-:Y:S05]  /*01b0*/  @P0 BRA `(.L_x_2) ;  /* 0x0000000000500947 */ /* 0x000fea0003800000 */
[----:B------:R-:W1:Y:S01]  /*01c0*/  S2R R9, SR_CgaCtaId ;  /* 0x0000000000097919 */ /* 0x000e620000008800 */
[----:B------:R-:W2:Y:S01]  /*01d0*/  LDCU UR4, c[0x0][0x3b0] ;  /* 0x00007600ff0477ac */ /* 0x000ea20008000800 */
[----:B------:R-:W-:Y:S01]  /*01e0*/  MOV R5, 0x400 ;  /* 0x0000040000057802 */ /* 0x000fe20000000f00 */
[----:B------:R-:W-:Y:S04]  /*01f0*/  BSSY.RECONVERGENT B1, `(.L_x_3) ;  /* 0x000000f000017945 */ /* 0x000fe80003800200 */
[----:B------:R-:W-:Y:S02]  /*0200*/  VIADD R6, R5, 0x110 ;  /* 0x0000011005067836 */ /* 0x000fe40000000000 */
[----:B------:R-:W-:Y:S02]  /*0210*/  IMAD.MOV.U32 R5, RZ, RZ, -0x800000 ;  /* 0xff800000ff057424 */ /* 0x000fe400078e00ff */
[----:B--2---:R-:W-:Y:S01]  /*0220*/  FMUL R10, RZ, UR4 ;  /* 0x00000004ff0a7c20 */ /* 0x004fe20008400000 */
[----:B-1----:R-:W-:Y:S01]  /*0230*/  LEA R6, R9, R6, 0x18 ;  /* 0x0000000609067211 */ /* 0x002fe200078ec0ff */
[----:B------:R-:W-:-:S07]  /*0240*/  IMAD.MOV.U32 R9, RZ, RZ, R3 ;  /* 0x000000ffff097224 */ /* 0x000fce00078e0003 */
.L_x_4:
[C---:B------:R-:W-:Y:S01]  /*0250*/  ISETP.LE.AND P0, PT, R9.reuse, UR5, PT ;  /* 0x0000000509007c0c */ /* 0x040fe2000bf03270 */
[----:B------:R-:W-:Y:S02]  /*0260*/  IMAD R11, R9, 0x4, R6 ;  /* 0x00000004090b7824 */ /* 0x000fe400078e0206 */
[----:B0-----:R-:W-:Y:S01]  /*0270*/  IMAD.IADD R9, R7, 0x1, R9 ;  /* 0x0000000107097824 */ /* 0x001fe200078e0209 */
[----:B------:R-:W-:-:S04]  /*0280*/  FSEL R8, R10, -INF , P0 ;  /* 0xff8000000a087808 */ /* 0x000fc80000000000 */
[----:B------:R-:W-:Y:S01]  /*0290*/  ISETP.GE.AND P1, PT, R9, R12, PT ;  /* 0x0000000c0900720c */ /* 0x000fe20003f26270 */
[----:B------:R1:W-:Y:S01]  /*02a0*/  STS [R11], R8 ;  /* 0x000000080b007388 */ /* 0x0003e20000000800 */
[----:B------:R-:W-:-:S04]  /*02b0*/  FSETP.GT.AND P0, PT, R8, R5, PT ;  /* 0x000000050800720b */ /* 0x000fc80003f04000 */
[----:B------:R-:W-:-:S07]  /*02c0*/  FSEL R5, R8, R5, P0 ;  /* 0x0000000508057208 */ /* 0x000fce0000000000 */
[----:B-1----:R-:W-:Y:S05]  /*02d0*/  @!P1 BRA `(.L_x_4) ;  /* 0xfffffffc00dc9947 */ /* 0x002fea000383ffff */
[----:B------:R-:W-:Y:S05]  /*02e0*/  BSYNC.RECONVERGENT B1 ;  /* 0x0000000000017941 */ /* 0x000fea0003800200 */
.L_x_3:
[----:B------:R-:W-:Y:S05]  /*02f0*/  BRA `(.L_x_1) ;  /* 0x0000000800ac7947 */ /* 0x000fea0003800000 */
.L_x_2:
[C---:B------:R-:W-:Y:S01]  /*0300*/  LOP3.LUT R8, R13.reuse, 0x7, RZ, 0xc0, !PT ;  /* 0x000000070d087812 */ /* 0x040fe200078ec0ff */
[C---:B------:R-:W-:Y:S01]  /*0310*/  VIADD R5, R13.reuse, 0xffffffff ;  /* 0xffffffff0d057836 */ /* 0x040fe20000000000 */
[----:B------:R-:W-:Y:S01]  /*0320*/  LOP3.LUT R10, R13, 0x7ffffff8, RZ, 0xc0, !PT ;  /* 0x7ffffff80d0a7812 */ /* 0x000fe200078ec0ff */
[----:B------:R-:W-:Y:S02]  /*0330*/  IMAD.MOV.U32 R11, RZ, RZ, R3 ;  /* 0x000000ffff0b7224 */ /* 0x000fe400078e0003 */
[----:B------:R-:W-:Y:S01]  /*0340*/  VIADD R9, R8, 0xffffffff ;  /* 0xffffffff08097836 */ /* 0x000fe20000000000 */
[----:B------:R-:W-:Y:S01]  /*0350*/  ISETP.GE.U32.AND P0, PT, R5, 0x7, PT ;  /* 0x000000070500780c */ /* 0x000fe20003f06070 */
[----:B------:R-:W-:-:S03]  /*0360*/  IMAD.MOV.U32 R5, RZ, RZ, -0x800000 ;  /* 0xff800000ff057424 */ /* 0x000fc600078e00ff */
[----:B------:R-:W-:Y:S02]  /*0370*/  ISETP.GE.U32.AND P1, PT, R9, 0x3, PT ;  /* 0x000000030900780c */ /* 0x000fe40003f26070 */
[----:B------:R-:W-:-:S11]  /*0380*/  LOP3.LUT R9, R13, 0x3, RZ, 0xc0, !PT ;  /* 0x000000030d097812 */ /* 0x000fd600078ec0ff */
.L_x_12:
[----:B------:R-:W-:Y:S01]  /*0390*/  ISETP.LE.AND P2, PT, R11, UR5, PT ;  /* 0x000000050b007c0c */ /* 0x000fe2000bf43270 */
[----:B------:R-:W-:Y:S01]  /*03a0*/  BSSY.RECONVERGENT B1, `(.L_x_5) ;  /* 0x0000093000017945 */ /* 0x000fe20003800200 */
[----:B------:R-:W-:-:S11]  /*03b0*/  MOV R14, 0xff800000 ;  /* 0xff800000000e7802 */ /* 0x000fd60000000f00 */
[----:B------:R-:W-:Y:S05]  /*03c0*/  @!P2 BRA `(.L_x_6) ;  /* 0x000000080040a947 */ /* 0x000fea0003800000 */
[----:B------:R-:W-:Y:S01]  /*03d0*/  CS2R R16, SRZ ;  /* 0x0000000000107805 */ /* 0x000fe2000001ff00 */
[----:B------:R-:W-:Y:S06]  /*03e0*/  @!P0 BRA `(.L_x_7) ;  /* 0x0000000000e88947 */ /* 0x000fec0003800000 */
[----:B------:R-:W-:Y:S01]  /*03f0*/  IMAD.MOV.U32 R17, RZ, RZ, RZ ;  /* 0x000000ffff117224 */ /* 0x000fe200078e00ff */
[----:B------:R-:W-:-:S06]  /*0400*/  UMOV UR4, URZ ;  /* 0x000000ff00047c82 */ /* 0x000fcc0008000000 */
.L_x_8:
[----:B------:R-:W1:Y:S01]  /*0410*/  LDC R16, c[0x0][0x3ac] ;  /* 0x0000eb00ff107b82 */ /* 0x000e620000000800 */
[----:B------:R-:W-:-:S05]  /*0420*/  IADD3 R18, P2, PT, R0, UR4, RZ ;  /* 0x0000000400127c10 */ /* 0x000fca000ff5e0ff */
[----:B------:R-:W-:Y:S02]  /*0430*/  IMAD.X R20, RZ, RZ, R4, P2 ;  /* 0x000000ffff147224 */ /* 0x000fe400010e0604 */
[----:B------:R-:W2:Y:S08]  /*0440*/  LDC.64 R14, c[0x0][0x380] ;  /* 0x0000e000ff0e7b82 */ /* 0x000eb00000000a00 */
[----:B------:R-:W3:Y:S01]  /*0450*/  LDC.64 R12, c[0x0][0x388] ;  /* 0x0000e200ff0c7b82 */ /* 0x000ee20000000a00 */
[----:B-1----:R-:W-:-:S05]  /*0460*/  IMAD R19, R11, R16, UR4 ;  /* 0x000000040b137e24 */ /* 0x002fca000f8e0210 */
[----:B------:R-:W-:Y:S02]  /*0470*/  IADD3 R16, P3, PT, R2, R19, RZ ;  /* 0x0000001302107210 */ /* 0x000fe40007f7e0ff */
[C---:B--2---:R-:W-:Y:S02]  /*0480*/  LEA R14, P2, R18.reuse, R14, 0x1 ;  /* 0x0000000e120e7211 */ /* 0x044fe400078408ff */
[----:B------:R-:W-:Y:S02]  /*0490*/  LEA.HI.X.SX32 R19, R19, R6, 0x1, P3 ;  /* 0x0000000613137211 */ /* 0x000fe400018f0eff */
[----:B------:R-:W-:Y:S02]  /*04a0*/  LEA.HI.X R15, R18, R15, R20, 0x1, P2 ;  /* 0x0000000f120f7211 */ /* 0x000fe400010f0c14 */
[----:B---3--:R-:W-:-:S03]  /*04b0*/  LEA R12, P3, R16, R12, 0x1 ;  /* 0x0000000c100c7211 */ /* 0x008fc600078608ff */
[----:B------:R-:W2:Y:S01]  /*04c0*/  LDG.E.U16.CONSTANT R18, desc[UR8][R14.64] ;  /* 0x000000080e127981 */ /* 0x000ea2000c1e9500 */
[----:B------:R-:W-:-:S03]  /*04d0*/  LEA.HI.X R13, R16, R13, R19, 0x1, P3 ;  /* 0x0000000d100d7211 */ /* 0x000fc600018f0c13 */
[----:B------:R-:W3:Y:S04]  /*04e0*/  LDG.E.U16.CONSTANT R20, desc[UR8][R14.64+0x2] ;  /* 0x000002080e147981 */ /* 0x000ee8000c1e9500 */
[----:B------:R-:W4:Y:S04]  /*04f0*/  LDG.E.U16.CONSTANT R19, desc[UR8][R12.64] ;  /* 0x000000080c137981 */ /* 0x000f28000c1e9500 */
[----:B------:R-:W5:Y:S04]  /*0500*/  LDG.E.U16.CONSTANT R23, desc[UR8][R12.64+0x2] ;  /* 0x000002080c177981 */ /* 0x000f68000c1e9500 */
[----:B------:R-:W5:Y:S04]  /*0510*/  LDG.E.U16.CONSTANT R16, desc[UR8][R14.64+0x4] ;  /* 0x000004080e107981 */ /* 0x000f68000c1e9500 */
[----:B------:R-:W5:Y:S04]  /*0520*/  LDG.E.U16.CONSTANT R24, desc[UR8][R14.64+0xa] ;  /* 0x00000a080e187981 */ /* 0x000f68000c1e9500 */
[----:B------:R-:W5:Y:S04]  /*0530*/  LDG.E.U16.CONSTANT R27, desc[UR8][R12.64+0xc] ;  /* 0x00000c080c1b7981 */ /* 0x000f68000c1e9500 */
[----:B------:R-:W5:Y:S04]  /*0540*/  LDG.E.U16.CONSTANT R26, desc[UR8][R14.64+0xe] ;  /* 0x00000e080e1a7981 */ /* 0x000f68000c1e9500 */
[----:B------:R-:W5:Y:S01]  /*0550*/  LDG.E.U16.CONSTANT R28, desc[UR8][R12.64+0xe] ;  /* 0x00000e080c1c7981 */ /* 0x000f62000c1e9500 */
[----:B--2---:R-:W-:-:S03]  /*0560*/  IMAD.U32 R22, R18, 0x10000, RZ ;  /* 0x0001000012167824 */ /* 0x004fc600078e00ff */
[----:B------:R-:W2:Y:S01]  /*0570*/  LDG.E.U16.CONSTANT R18, desc[UR8][R12.64+0x4] ;  /* 0x000004080c127981 */ /* 0x000ea2000c1e9500 */
[----:B---3--:R-:W-:-:S03]  /*0580*/  IMAD.U32 R25, R20, 0x10000, RZ ;  /* 0x0001000014197824 */ /* 0x008fc600078e00ff */
[----:B------:R-:W3:Y:S01]  /*0590*/  LDG.E.U16.CONSTANT R20, desc[UR8][R12.64+0x6] ;  /* 0x000006080c147981 */ /* 0x000ee2000c1e9500 */
[----:B----4-:R-:W-:-:S03]  /*05a0*/  IMAD.U32 R21, R19, 0x10000, RZ ;  /* 0x0001000013157824 */ /* 0x010fc600078e00ff */
[----:B------:R-:W4:Y:S01]  /*05b0*/  LDG.E.U16.CONSTANT R19, desc[UR8][R14.64+0x6] ;  /* 0x000006080e137981 */ /* 0x000f22000c1e9500 */
[----:B-----5:R-:W-:Y:S02]  /*05c0*/  IMAD.U32 R23, R23, 0x10000, RZ ;  /* 0x0001000017177824 */ /* 0x020fe400078e00ff */
[----:B------:R-:W-:Y:S02]  /*05d0*/  FFMA R22, R22, R21, R17 ;  /* 0x0000001516167223 */ /* 0x000fe40000000011 */
[----:B------:R-:W5:Y:S04]  /*05e0*/  LDG.E.U16.CONSTANT R17, desc[UR8][R14.64+0x8] ;  /* 0x000008080e117981 */ /* 0x000f68000c1e9500 */
[----:B------:R-:W5:Y:S01]  /*05f0*/  LDG.E.U16.CONSTANT R21, desc[UR8][R12.64+0x8] ;  /* 0x000008080c157981 */ /* 0x000f62000c1e9500 */
[----:B------:R-:W-:-:S03]  /*0600*/  FFMA R25, R25, R23, R22 ;  /* 0x0000001719197223 */ /* 0x000fc60000000016 */
[----:B------:R-:W5:Y:S04]  /*0610*/  LDG.E.U16.CONSTANT R23, desc[UR8][R12.64+0xa] ;  /* 0x00000a080c177981 */ /* 0x000f68000c1e9500 */
[----:B------:R1:W5:Y:S01]  /*0620*/  LDG.E.U16.CONSTANT R22, desc[UR8][R14.64+0xc] ;  /* 0x00000c080e167981 */ /* 0x000362000c1e9500 */
[----:B------:R-:W-:Y:S01]  /*0630*/  IMAD.U32 R16, R16, 0x10000, RZ ;  /* 0x0001000010107824 */ /* 0x000fe200078e00ff */
[----:B------:R-:W-:-:S06]  /*0640*/  UIADD3 UR4, UPT, UPT, UR4, 0x8, URZ ;  /* 0x0000000804047890 */ /* 0x000fcc000fffe0ff */
[----:B------:R-:W-:Y:S01]  /*0650*/  ISETP.NE.AND P2, PT, R10, UR4, PT ;  /* 0x000000040a007c0c */ /* 0x000fe2000bf45270 */
[----:B-1----:R-:W-:Y:S02]  /*0660*/  IMAD.U32 R15, R24, 0x10000, RZ ;  /* 0x00010000180f7824 */ /* 0x002fe400078e00ff */
[----:B------:R-:W-:Y:S02]  /*0670*/  IMAD.U32 R27, R27, 0x10000, RZ ;  /* 0x000100001b1b7824 */ /* 0x000fe400078e00ff */
[----:B------:R-:W-:Y:S02]  /*0680*/  IMAD.U32 R26, R26, 0x10000, RZ ;  /* 0x000100001a1a7824 */ /* 0x000fe400078e00ff */
[----:B------:R-:W-:Y:S02]  /*0690*/  IMAD.U32 R28, R28, 0x10000, RZ ;  /* 0x000100001c1c7824 */ /* 0x000fe400078e00ff */
[----:B--2---:R-:W-:Y:S01]  /*06a0*/  IMAD.U32 R18, R18, 0x10000, RZ ;  /* 0x0001000012127824 */ /* 0x004fe200078e00ff */
[----:B---3--:R-:W-:-:S03]  /*06b0*/  SHF.L.U32 R20, R20, 0x10, RZ ;  /* 0x0000001014147819 */ /* 0x008fc600000006ff */
[----:B------:R-:W-:Y:S01]  /*06c0*/  FFMA R16, R16, R18, R25 ;  /* 0x0000001210107223 */ /* 0x000fe20000000019 */
[----:B----4-:R-:W-:-:S04]  /*06d0*/  IMAD.U32 R19, R19, 0x10000, RZ ;  /* 0x0001000013137824 */ /* 0x010fc800078e00ff */
[----:B------:R-:W-:Y:S01]  /*06e0*/  FFMA R16, R19, R20, R16 ;  /* 0x0000001413107223 */ /* 0x000fe20000000010 */
[----:B-----5:R-:W-:Y:S02]  /*06f0*/  IMAD.U32 R17, R17, 0x10000, RZ ;  /* 0x0001000011117824 */ /* 0x020fe400078e00ff */
[----:B------:R-:W-:Y:S02]  /*0700*/  IMAD.U32 R21, R21, 0x10000, RZ ;  /* 0x0001000015157824 */ /* 0x000fe400078e00ff */
[----:B------:R-:W-:Y:S02]  /*0710*/  IMAD.U32 R23, R23, 0x10000, RZ ;  /* 0x0001000017177824 */ /* 0x000fe400078e00ff */
[----:B------:R-:W-:Y:S01]  /*0720*/  FFMA R16, R17, R21, R16 ;  /* 0x0000001511107223 */ /* 0x000fe20000000010 */
[----:B------:R-:W-:-:S03]  /*0730*/  IMAD.U32 R22, R22, 0x10000, RZ ;  /* 0x0001000016167824 */ /* 0x000fc600078e00ff */
[----:B------:R-:W-:-:S04]  /*0740*/  FFMA R15, R15, R23, R16 ;  /* 0x000000170f0f7223 */ /* 0x000fc80000000010 */
[----:B------:R-:W-:-:S04]  /*0750*/  FFMA R15, R22, R27, R15 ;  /* 0x0000001b160f7223 */ /* 0x000fc8000000000f */
[----:B------:R-:W-:Y:S01]  /*0760*/  FFMA R17, R26, R28, R15 ;  /* 0x0000001c1a117223 */ /* 0x000fe2000000000f */
[----:B------:R-:W-:Y:S06]  /*0770*/  @P2 BRA `(.L_x_8) ;  /* 0xfffffffc00242947 */ /* 0x000fec000383ffff */
[----:B------:R-:W-:-:S07]  /*0780*/  IMAD.MOV.U32 R16, RZ, RZ, R10 ;  /* 0x000000ffff107224 */ /* 0x000fce00078e000a */
.L_x_7:
[----:B------:R-:W-:-:S13]  /*0790*/  ISETP.NE.AND P2, PT, R8, RZ, PT ;  /* 0x000000ff0800720c */ /* 0x000fda0003f45270 */
[----:B------:R-:W-:Y:S05]  /*07a0*/  @!P2 BRA `(.L_x_9) ;  /* 0x000000040040a947 */ /* 0x000fea0003800000 */
[----:B------:R-:W-:Y:S01]  /*07b0*/  ISETP.NE.AND P2, PT, R9, RZ, PT ;  /* 0x000000ff0900720c */ /* 0x000fe20003f45270 */
[----:B------:R-:W-:-:S12]  /*07c0*/  @!P1 BRA `(.L_x_10) ;  /* 0x0000000000849947 */ /* 0x000fd80003800000 */
[----:B------:R-:W1:Y:S01]  /*07d0*/  LDCU UR4, c[0x0][0x3ac] ;  /* 0x00007580ff0477ac */ /* 0x000e620008000800 */
[----:B------:R-:W2:Y:S01]  /*07e0*/  LDC.64 R12, c[0x0][0x380] ;  /* 0x0000e000ff0c7b82 */ /* 0x000ea20000000a00 */
[----:B------:R-:W-:-:S04]  /*07f0*/  IADD3 R20, P4, PT, R16, R0, RZ ;  /* 0x0000000010147210 */ /* 0x000fc80007f9e0ff */
[----:B------:R-:W-:-:S03]  /*0800*/  IADD3.X R21, PT, PT, RZ, R4, RZ, P4, !PT ;  /* 0x00000004ff157210 */ /* 0x000fc600027fe4ff */
[----:B------:R-:W3:Y:S01]  /*0810*/  LDC.64 R14, c[0x0][0x388] ;  /* 0x0000e200ff0e7b82 */ /* 0x000ee20000000a00 */
[----:B-1----:R-:W-:-:S05]  /*0820*/  IMAD R19, R11, UR4, R16 ;  /* 0x000000040b137c24 */ /* 0x002fca000f8e0210 */
        /* <DEDUP_REMOVED lines=13> */
[----:B------:R-:W5:Y:S01]  /*0900*/  LDG.E.U16.CONSTANT R21, desc[UR8][R14.64+0x6] ;  /* 0x000006080e157981 */ /* 0x000f62000c1e9500 */
[----:B------:R-:W-:-:S02]  /*0910*/  VIADD R16, R16, 0x4 ;  /* 0x0000000410107836 */ /* 0x000fc40000000000 */
[----:B--2---:R-:W-:Y:S02]  /*0920*/  IMAD.U32 R22, R22, 0x10000, RZ ;  /* 0x0001000016167824 */ /* 0x004fe400078e00ff */
[----:B---3--:R-:W-:Y:S02]  /*0930*/  IMAD.U32 R25, R24, 0x10000, RZ ;  /* 0x0001000018197824 */ /* 0x008fe400078e00ff */
[----:B----4-:R-:W-:Y:S02]  /*0940*/  IMAD.U32 R23, R23, 0x10000, RZ ;  /* 0x0001000017177824 */ /* 0x010fe400078e00ff */
[----:B-----5:R-:W-:Y:S02]  /*0950*/  IMAD.U32 R26, R26, 0x10000, RZ ;  /* 0x000100001a1a7824 */ /* 0x020fe400078e00ff */
[----:B------:R-:W-:Y:S01]  /*0960*/  FFMA R22, R22, R23, R17 ;  /* 0x0000001716167223 */ /* 0x000fe20000000011 */
[----:B------:R-:W-:-:S03]  /*0970*/  IMAD.U32 R19, R19, 0x10000, RZ ;  /* 0x0001000013137824 */ /* 0x000fc600078e00ff */
[----:B------:R-:W-:Y:S01]  /*0980*/  FFMA R22, R25, R26, R22 ;  /* 0x0000001a19167223 */ /* 0x000fe20000000016 */
[----:B------:R-:W-:Y:S02]  /*0990*/  IMAD.U32 R18, R18, 0x10000, RZ ;  /* 0x0001000012127824 */ /* 0x000fe400078e00ff */
[----:B------:R-:W-:Y:S02]  /*09a0*/  IMAD.U32 R17, R20, 0x10000, RZ ;  /* 0x0001000014117824 */ /* 0x000fe400078e00ff */
[----:B------:R-:W-:Y:S01]  /*09b0*/  FFMA R18, R19, R18, R22 ;  /* 0x0000001213127223 */ /* 0x000fe20000000016 */
[----:B------:R-:W-:-:S04]  /*09c0*/  IMAD.U32 R21, R21, 0x10000, RZ ;  /* 0x0001000015157824 */ /* 0x000fc800078e00ff */
[----:B------:R-:W-:-:S07]  /*09d0*/  FFMA R17, R17, R21, R18 ;  /* 0x0000001511117223 */ /* 0x000fce0000000012 */
.L_x_10:
[----:B------:R-:W-:Y:S05]  /*09e0*/  @!P2 BRA `(.L_x_9) ;  /* 0x0000000000b0a947 */ /* 0x000fea0003800000 */
[----:B------:R-:W1:Y:S01]  /*09f0*/  LDCU UR6, c[0x0][0x3ac] ;  /* 0x00007580ff0677ac */ /* 0x000e620008000800 */
[----:B------:R-:W-:Y:S01]  /*0a00*/  ISETP.NE.AND P2, PT, R9, 0x1, PT ;  /* 0x000000010900780c */ /* 0x000fe20003f45270 */
[----:B-1----:R-:W-:-:S12]  /*0a10*/  ULOP3.LUT UP0, URZ, UR6, 0x1, URZ, 0xc0, !UPT ;  /* 0x0000000106ff7892 */ /* 0x002fd8000f80c0ff */
[----:B------:R-:W-:Y:S05]  /*0a20*/  @!P2 BRA `(.L_x_11) ;  /* 0x00000000005ca947 */ /* 0x000fea0003800000 */
        /* <DEDUP_REMOVED lines=15> */
[----:B------:R-:W5:Y:S01]  /*0b20*/  LDG.E.U16.CONSTANT R21, desc[UR8][R14.64+0x2] ;  /* 0x000002080e157981 */ /* 0x000f62000c1e9500 */
[----:B------:R-:W-:Y:S02]  /*0b30*/  VIADD R16, R16, 0x2 ;  /* 0x0000000210107836 */ /* 0x000fe40000000000 */
[----:B--2---:R-:W-:-:S02]  /*0b40*/  IMAD.U32 R18, R18, 0x10000, RZ ;  /* 0x0001000012127824 */ /* 0x004fc400078e00ff */
[----:B---3--:R-:W-:Y:S02]  /*0b50*/  IMAD.U32 R20, R20, 0x10000, RZ ;  /* 0x0001000014147824 */ /* 0x008fe400078e00ff */
[----:B----4-:R-:W-:Y:S02]  /*0b60*/  IMAD.U32 R19, R19, 0x10000, RZ ;  /* 0x0001000013137824 */ /* 0x010fe400078e00ff */
[----:B-----5:R-:W-:Y:S02]  /*0b70*/  IMAD.U32 R21, R21, 0x10000, RZ ;  /* 0x0001000015157824 */ /* 0x020fe400078e00ff */
[----:B------:R-:W-:-:S04]  /*0b80*/  FFMA R17, R18, R19, R17 ;  /* 0x0000001312117223 */ /* 0x000fc80000000011 */
[----:B------:R-:W-:-:S07]  /*0b90*/  FFMA R17, R20, R21, R17 ;  /* 0x0000001514117223 */ /* 0x000fce0000000011 */
.L_x_11:
[----:B------:R-:W-:Y:S05]  /*0ba0*/  BRA.U !UP0, `(.L_x_9) ;  /* 0x0000000108407547 */ /* 0x000fea000b800000 */
[----:B------:R-:W1:Y:S01]  /*0bb0*/  LDC.64 R12, c[0x0][0x380] ;  /* 0x0000e000ff0c7b82 */ /* 0x000e620000000a00 */
[----:B------:R-:W-:Y:S01]  /*0bc0*/  IMAD R19, R11, UR6, R16 ;  /* 0x000000060b137c24 */ /* 0x000fe2000f8e0210 */
[----:B------:R-:W-:-:S04]  /*0bd0*/  IADD3 R18, P2, PT, R16, R0, RZ ;  /* 0x0000000010127210 */ /* 0x000fc80007f5e0ff */
[----:B------:R-:W-:Y:S01]  /*0be0*/  IADD3 R16, P3, PT, R2, R19, RZ ;  /* 0x0000001302107210 */ /* 0x000fe20007f7e0ff */
[----:B------:R-:W-:Y:S01]  /*0bf0*/  IMAD.X R20, RZ, RZ, R4, P2 ;  /* 0x000000ffff147224 */ /* 0x000fe200010e0604 */
[----:B------:R-:W2:Y:S02]  /*0c00*/  LDC.64 R14, c[0x0][0x388] ;  /* 0x0000e200ff0e7b82 */ /* 0x000ea40000000a00 */
[----:B------:R-:W-:Y:S02]  /*0c10*/  LEA.HI.X.SX32 R19, R19, R6, 0x1, P3 ;  /* 0x0000000613137211 */ /* 0x000fe400018f0eff */
[----:B-1----:R-:W-:-:S04]  /*0c20*/  LEA R12, P2, R18, R12, 0x1 ;  /* 0x0000000c120c7211 */ /* 0x002fc800078408ff */
[----:B------:R-:W-:Y:S02]  /*0c30*/  LEA.HI.X R13, R18, R13, R20, 0x1, P2 ;  /* 0x0000000d120d7211 */ /* 0x000fe400010f0c14 */
[----:B--2---:R-:W-:-:S03]  /*0c40*/  LEA R14, P3, R16, R14, 0x1 ;  /* 0x0000000e100e7211 */ /* 0x004fc600078608ff */
[----:B------:R-:W2:Y:S01]  /*0c50*/  LDG.E.U16.CONSTANT R12, desc[UR8][R12.64] ;  /* 0x000000080c0c7981 */ /* 0x000ea2000c1e9500 */
[----:B------:R-:W-:-:S05]  /*0c60*/  LEA.HI.X R15, R16, R15, R19, 0x1, P3 ;  /* 0x0000000f100f7211 */ /* 0x000fca00018f0c13 */
[----:B------:R-:W3:Y:S01]  /*0c70*/  LDG.E.U16.CONSTANT R14, desc[UR8][R14.64] ;  /* 0x000000080e0e7981 */ /* 0x000ee2000c1e9500 */
[----:B--2---:R-:W-:Y:S02]  /*0c80*/  IMAD.U32 R16, R12, 0x10000, RZ ;  /* 0x000100000c107824 */ /* 0x004fe400078e00ff */
[----:B---3--:R-:W-:-:S04]  /*0c90*/  IMAD.U32 R18, R14, 0x10000, RZ ;  /* 0x000100000e127824 */ /* 0x008fc800078e00ff */
[----:B------:R-:W-:-:S07]  /*0ca0*/  FFMA R17, R16, R18, R17 ;  /* 0x0000001210117223 */ /* 0x000fce0000000011 */
.L_x_9:
[----:B------:R-:W1:Y:S02]  /*0cb0*/  LDCU UR4, c[0x0][0x3b0] ;  /* 0x00007600ff0477ac */ /* 0x000e640008000800 */
[----:B-1----:R-:W-:-:S07]  /*0cc0*/  FMUL R14, R17, UR4 ;  /* 0x00000004110e7c20 */ /* 0x002fce0008400000 */
.L_x_6:
[----:B------:R-:W-:Y:S05]  /*0cd0*/  BSYNC.RECONVERGENT B1 ;  /* 0x0000000000017941 */ /* 0x000fea0003800200 */
.L_x_5:
[----:B------:R-:W1:Y:S01]  /*0ce0*/  S2UR UR6, SR_CgaCtaId ;  /* 0x00000000000679c3 */ /* 0x000e620000008800 */
[----:B------:R-:W2:Y:S01]  /*0cf0*/  LDCU UR7, c[0x0][0x3a8] ;  /* 0x00007500ff0777ac */ /* 0x000ea20008000800 */
[----:B------:R-:W-:Y:S01]  /*0d00*/  FSETP.GT.AND P2, PT, R14, R5, PT ;  /* 0x000000050e00720b */ /* 0x000fe20003f44000 */
[----:B------:R-:W-:-:S03]  /*0d10*/  UMOV UR4, 0x400 ;  /* 0x0000040000047882 */ /* 0x000fc60000000000 */
[----:B------:R-:W-:Y:S01]  /*0d20*/  FSEL R5, R14, R5, P2 ;  /* 0x000000050e057208 */ /* 0x000fe20001000000 */
[----:B------:R-:W-:Y:S01]  /*0d30*/  UIADD3 UR4, UPT, UPT, UR4, 0x110, URZ ;  /* 0x0000011004047890 */ /* 0x000fe2000fffe0ff */
[----:B--2---:R-:W-:-:S03]  /*0d40*/  IMAD.U32 R12, RZ, RZ, UR7 ;  /* 0x00000007ff0c7e24 */ /* 0x004fc6000f8e00ff */
[----:B-1----:R-:W-:-:S06]  /*0d50*/  ULEA UR4, UR6, UR4, 0x18 ;  /* 0x0000000406047291 */ /* 0x002fcc000f8ec0ff */
[----:B------:R-:W-:Y:S02]  /*0d60*/  LEA R13, R11, UR4, 0x2 ;  /* 0x000000040b0d7c11 */ /* 0x000fe4000f8e10ff */
[----:B0-----:R-:W-:-:S03]  /*0d70*/  IADD3 R11, PT, PT, R7, R11, RZ ;  /* 0x0000000b070b7210 */ /* 0x001fc60007ffe0ff */
[----:B------:R1:W-:Y:S01]  /*0d80*/  STS [R13], R14 ;  /* 0x0000000e0d007388 */ /* 0x0003e20000000800 */
[----:B------:R-:W-:-:S13]  /*0d90*/  ISETP.GE.AND P3, PT, R11, R12, PT ;  /* 0x0000000c0b00720c */ /* 0x000fda0003f66270 */
[----:B-1----:R-:W-:Y:S05]  /*0da0*/  @!P3 BRA `(.L_x_12) ;  /* 0xfffffff40078b947 */ /* 0x002fea000383ffff */
.L_x_1:
[----:B------:R-:W-:Y:S05]  /*0db0*/  BSYNC.RECONVERGENT B0 ;  /* 0x0000000000007941 */ /* 0x000fea0003800200 */
.L_x_0:
[----:B------:R-:W0:Y:S01]  /*0dc0*/  SHFL.DOWN PT, R6, R5, 0x10, 0x1f ;  /* 0x0a001f0005067f89 */ /* 0x000e2200000e0000 */
[----:B------:R-:W-:Y:S02]  /*0dd0*/  ISETP.GT.U32.AND P1, PT, R3, 0x1f, PT ;  /* 0x0000001f0300780c */ /* 0x000fe40003f24070 */
[----:B0-----:R-:W-:Y:S02]  /*0de0*/  FMNMX R7, R6, R5, !PT ;  /* 0x0000000506077209 */ /* 0x001fe40007800000 */
[----:B------:R-:W-:-:S03]  /*0df0*/  SHF.R.U32.HI R5, RZ, 0x5, R3 ;  /* 0x00000005ff057819 */ /* 0x000fc60000011603 */
[----:B------:R-:W0:Y:S02]  /*0e00*/  SHFL.DOWN PT, R6, R7, 0x8, 0x1f ;  /* 0x09001f0007067f89 */ /* 0x000e2400000e0000 */
[----:B0-----:R-:W-:Y:S02]  /*0e10*/  FMNMX R8, R7, R6, !PT ;  /* 0x0000000607087209 */ /* 0x001fe40007800000 */
[----:B------:R-:W-:-:S03]  /*0e20*/  LOP3.LUT P0, R6, R3, 0x1f, RZ, 0xc0, !PT ;  /* 0x0000001f03067812 */ /* 0x000fc6000780c0ff */
[----:B------:R-:W0:Y:S10]  /*0e30*/  SHFL.DOWN PT, R9, R8, 0x4, 0x1f ;  /* 0x08801f0008097f89 */ /* 0x000e3400000e0000 */
[----:B------:R-:W1:Y:S01]  /*0e40*/  @!P0 S2R R13, SR_CgaCtaId ;  /* 0x00000000000d8919 */ /* 0x000e620000008800 */
[----:B------:R-:W-:-:S02]  /*0e50*/  @!P0 MOV R14, 0x400 ;  /* 0x00000400000e8802 */ /* 0x000fc40000000f00 */
[----:B0-----:R-:W-:-:S05]  /*0e60*/  FMNMX R9, R8, R9, !PT ;  /* 0x0000000908097209 */ /* 0x001fca0007800000 */
[----:B------:R-:W0:Y:S01]  /*0e70*/  SHFL.DOWN PT, R10, R9, 0x2, 0x1f ;  /* 0x08401f00090a7f89 */ /* 0x000e2200000e0000 */
[----:B-1----:R-:W-:-:S05]  /*0e80*/  @!P0 LEA R14, R13, R14, 0x18 ;  /* 0x0000000e0d0e8211 */ /* 0x002fca00078ec0ff */
[----:B------:R-:W-:Y:S01]  /*0e90*/  @!P0 IMAD R14, R5, 0x4, R14 ;  /* 0x00000004050e8824 */ /* 0x000fe200078e020e */
[----:B0-----:R-:W-:-:S05]  /*0ea0*/  FMNMX R10, R9, R10, !PT ;  /* 0x0000000a090a7209 */ /* 0x001fca0007800000 */
[----:B------:R-:W0:Y:S02]  /*0eb0*/  SHFL.DOWN PT, R11, R10, 0x1, 0x1f ;  /* 0x08201f000a0b7f89 */ /* 0x000e2400000e0000 */
[----:B0-----:R-:W-:-:S05]  /*0ec0*/  FMNMX R11, R10, R11, !PT ;  /* 0x0000000b0a0b7209 */ /* 0x001fca0007800000 */
[----:B------:R0:W-:Y:S01]  /*0ed0*/  @!P0 STS [R14], R11 ;  /* 0x0000000b0e008388 */ /* 0x0001e20000000800 */
[----:B------:R-:W-:Y:S01]  /*0ee0*/  BAR.SYNC.DEFER_BLOCKING 0x0 ;  /* 0x0000000000007b1d */ /* 0x000fe20000010000 */
[----:B------:R-:W-:-:S05]  /*0ef0*/  PLOP3.LUT P0, PT, PT, PT, PT, 0x8, 0x80 ;  /* 0x000000000080781c */ /* 0x000fca0003f0e170 */
[----:B------:R-:W-:Y:S08]  /*0f00*/  @P1 BRA `(.L_x_13) ;  /* 0x0000000000701947 */ /* 0x000ff00003800000 */
[----:B------:R-:W1:Y:S02]  /*0f10*/  LDCU UR4, c[0x0][0x360] ;  /* 0x00006c00ff0477ac */ /* 0x000e640008000800 */
[----:B-1----:R-:W-:-:S04]  /*0f20*/  UIADD3 UR4, UPT, UPT, UR4, 0x1f, URZ ;  /* 0x0000001f04047890 */ /* 0x002fc8000fffe0ff */
[----:B------:R-:W-:-:S06]  /*0f30*/  USHF.R.U32.HI UR4, URZ, 0x5, UR4 ;  /* 0x00000005ff047899 */ /* 0x000fcc0008011604 */
[----:B------:R-:W-:Y:S01]  /*0f40*/  ISETP.GE.U32.AND P1, PT, R3, UR4, PT ;  /* 0x0000000403007c0c */ /* 0x000fe2000bf26070 */
[----:B------:R-:W-:-:S12]  /*0f50*/  UMOV UR4, 0xffffffff ;  /* 0xffffffff00047882 */ /* 0x000fd80000000000 */
[----:B------:R-:W1:Y:S01]  /*0f60*/  @!P1 S2R R8, SR_CgaCtaId ;  /* 0x0000000000089919 */ /* 0x000e620000008800 */
[----:B------:R-:W-:-:S04]  /*0f70*/  @!P1 MOV R7, 0x400 ;  /* 0x0000040000079802 */ /* 0x000fc80000000f00 */
[----:B-1----:R-:W-:Y:S01]  /*0f80*/  @!P1 LEA R8, R8, R7, 0x18 ;  /* 0x0000000708089211 */ /* 0x002fe200078ec0ff */
[----:B------:R-:W-:-:S04]  /*0f90*/  IMAD.MOV.U32 R7, RZ, RZ, -0x800000 ;  /* 0xff800000ff077424 */ /* 0x000fc800078e00ff */
[----:B------:R-:W-:-:S05]  /*0fa0*/  @!P1 IMAD R8, R3, 0x4, R8 ;  /* 0x0000000403089824 */ /* 0x000fca00078e0208 */
[----:B------:R1:W2:Y:S01]  /*0fb0*/  @!P1 LDS R7, [R8] ;  /* 0x0000000008079984 */ /* 0x0002a20000000800 */
[----:B------:R-:W-:Y:S05]  /*0fc0*/  BRA.DIV UR4, `(.L_x_14) ;  /* 0x0000001604ac7947 */ /* 0x000fea000b800000 */
[----:B-12---:R-:W1:Y:S02]  /*0fd0*/  SHFL.DOWN PT, R8, R7, 0x10, 0x1f ;  /* 0x0a001f0007087f89 */ /* 0x006e6400000e0000 */
[----:B-1----:R-:W-:-:S05]  /*0fe0*/  FMNMX R8, R8, R7, !PT ;  /* 0x0000000708087209 */ /* 0x002fca0007800000 */
[----:B------:R-:W1:Y:S02]  /*0ff0*/  SHFL.DOWN PT, R9, R8, 0x8, 0x1f ;  /* 0x09001f0008097f89 */ /* 0x000e6400000e0000 */
[----:B-1----:R-:W-:-:S05]  /*1000*/  FMNMX R9, R8, R9, !PT ;  /* 0x0000000908097209 */ /* 0x002fca0007800000 */
[----:B------:R-:W1:Y:S02]  /*1010*/  SHFL.DOWN PT, R10, R9, 0x4, 0x1f ;  /* 0x08801f00090a7f89 */ /* 0x000e6400000e0000 */
[----:B-1----:R-:W-:-:S05]  /*1020*/  FMNMX R10, R9, R10, !PT ;  /* 0x0000000a090a7209 */ /* 0x002fca0007800000 */
[----:B0-----:R-:W0:Y:S02]  /*1030*/  SHFL.DOWN PT, R11, R10, 0x2, 0x1f ;  /* 0x08401f000a0b7f89 */ /* 0x001e2400000e0000 */
[----:B0-----:R-:W-:-:S05]  /*1040*/  FMNMX R11, R10, R11, !PT ;  /* 0x0000000b0a0b7209 */ /* 0x001fca0007800000 */
[----:B------:R0:W1:Y:S02]  /*1050*/  SHFL.DOWN PT, R14, R11, 0x1, 0x1f ;  /* 0x08201f000b0e7f89 */ /* 0x00006400000e0000 */
.L_x_42:
[----:B------:R-:W-:Y:S02]  /*1060*/  ISETP.NE.AND P1, PT, R3, RZ, PT ;  /* 0x000000ff0300720c */ /* 0x000fe40003f25270 */
[----:B-1----:R-:W-:-:S11]  /*1070*/  FMNMX R14, R11, R14, !PT ;  /* 0x0000000e0b0e7209 */ /* 0x002fd60007800000 */
[----:B------:R-:W1:Y:S01]  /*1080*/  @!P1 S2R R8, SR_CgaCtaId ;  /* 0x0000000000089919 */ /* 0x000e620000008800 */
[----:B------:R-:W-:Y:S02]  /*1090*/  @!P1 MOV R7, 0x400 ;  /* 0x0000040000079802 */ /* 0x000fe40000000f00 */
[----:B------:R-:W-:Y:S02]  /*10a0*/  @!P1 PLOP3.LUT P0, PT, PT, PT, PT, 0x80, 0x8 ;  /* 0x000000000008981c */ /* 0x000fe40003f0f070 */
[----:B-1----:R-:W-:-:S05]  /*10b0*/  @!P1 LEA R7, R8, R7, 0x18 ;  /* 0x0000000708079211 */ /* 0x002fca00078ec0ff */
[----:B------:R1:W-:Y:S06]  /*10c0*/  @!P1 STS [R7+0x80], R14 ;  /* 0x0000800e07009388 */ /* 0x0003ec0000000800 */
.L_x_13:
[----:B------:R-:W-:Y:S01]  /*10d0*/  ISETP.GE.AND P1, PT, R3, R12, PT ;  /* 0x0000000c0300720c */ /* 0x000fe20003f26270 */
[----:B------:R-:W-:Y:S05]  /*10e0*/  WARPSYNC.ALL ;  /* 0x0000000000007948 */ /* 0x000fea0003800000 */
[----:B------:R-:W-:Y:S01]  /*10f0*/  BAR.SYNC.DEFER_BLOCKING 0x0 ;  /* 0x0000000000007b1d */ /* 0x000fe20000010000 */
[----:B-1----:R-:W-:-:S05]  /*1100*/  IMAD.MOV.U32 R7, RZ, RZ, RZ ;  /* 0x000000ffff077224 */ /* 0x002fca00078e00ff */
[----:B------:R-:W-:Y:S04]  /*1110*/  BSSY.RECONVERGENT B0, `(.L_x_15) ;  /* 0x000001d000007945 */ /* 0x000fe80003800200 */
[----:B------:R-:W-:Y:S05]  /*1120*/  @P1 BRA `(.L_x_16) ;  /* 0x00000000006c1947 */ /* 0x000fea0003800000 */
[----:B------:R-:W1:Y:S01]  /*1130*/  S2R R10, SR_CgaCtaId ;  /* 0x00000000000a7919 */ /* 0x000e620000008800 */
[----:B------:R-:W-:Y:S01]  /*1140*/  MOV R7, 0x400 ;  /* 0x0000040000077802 */ /* 0x000fe20000000f00 */
[----:B------:R-:W2:Y:S01]  /*1150*/  LDC R16, c[0x0][0x360] ;  /* 0x0000d800ff107b82 */ /* 0x000ea20000000800 */
[----:B------:R-:W-:Y:S02]  /*1160*/  IMAD.MOV.U32 R9, RZ, RZ, R3 ;  /* 0x000000ffff097224 */ /* 0x000fe400078e0003 */
[----:B------:R-:W-:Y:S02]  /*1170*/  IMAD.MOV.U32 R18, RZ, RZ, 0x3bbb989d ;  /* 0x3bbb989dff127424 */ /* 0x000fe400078e00ff */
[----:B------:R-:W-:Y:S01]  /*1180*/  IMAD.MOV.U32 R20, RZ, RZ, 0x437c0000 ;  /* 0x437c0000ff147424 */ /* 0x000fe200078e00ff */
[----:B-1----:R-:W-:Y:S01]  /*1190*/  LEA R8, R10, R7, 0x18 ;  /* 0x000000070a087211 */ /* 0x002fe200078ec0ff */
[----:B------:R-:W-:-:S05]  /*11a0*/  VIADD R7, R7, 0x110 ;  /* 0x0000011007077836 */ /* 0x000fca0000000000 */
[----:B------:R-:W1:Y:S01]  /*11b0*/  LDS R8, [R8+0x80] ;  /* 0x0000800008087984 */ /* 0x000e620000000800 */
[----:B------:R-:W-:Y:S01]  /*11c0*/  LEA R22, R10, R7, 0x18 ;  /* 0x000000070a167211 */ /* 0x000fe200078ec0ff */
[----:B------:R-:W-:-:S07]  /*11d0*/  IMAD.MOV.U32 R7, RZ, RZ, RZ ;  /* 0x000000ffff077224 */ /* 0x000fce00078e00ff */
.L_x_17:
[----:B---3--:R-:W-:Y:S01]  /*11e0*/  LEA R10, R9, R22, 0x2 ;  /* 0x00000016090a7211 */ /* 0x008fe200078e10ff */
[----:B--2---:R-:W-:-:S04]  /*11f0*/  IMAD.IADD R9, R16, 0x1, R9 ;  /* 0x0000000110097824 */ /* 0x004fc800078e0209 */
[----:B0-----:R-:W1:Y:S01]  /*1200*/  LDS R11, [R10] ;  /* 0x000000000a0b7984 */ /* 0x001e620000000800 */
[----:B------:R-:W-:Y:S01]  /*1210*/  ISETP.GE.AND P1, PT, R9, R12, PT ;  /* 0x0000000c0900720c */ /* 0x000fe20003f26270 */
[----:B-1----:R-:W-:-:S04]  /*1220*/  FADD R11, -R8, R11 ;  /* 0x0000000b080b7221 */ /* 0x002fc80000000100 */
[----:B------:R-:W-:-:S04]  /*1230*/  FFMA.SAT R13, R11, R18, 0.5 ;  /* 0x3f0000000b0d7423 */ /* 0x000fc80000002012 */
[----:B------:R-:W-:-:S04]  /*1240*/  FFMA.RM R13, R13, R20, 12582913 ;  /* 0x4b4000010d0d7423 */ /* 0x000fc80000004014 */
[C---:B------:R-:W-:Y:S01]  /*1250*/  FADD R14, R13.reuse, -12583039 ;  /* 0xcb40007f0d0e7421 */ /* 0x040fe20000000000 */
[----:B------:R-:W-:-:S03]  /*1260*/  IMAD.SHL.U32 R13, R13, 0x800000, RZ ;  /* 0x008000000d0d7824 */ /* 0x000fc600078e00ff */
[----:B------:R-:W-:-:S04]  /*1270*/  FFMA R14, R11, 1.4426950216293334961, -R14 ;  /* 0x3fb8aa3b0b0e7823 */ /* 0x000fc8000000080e */
[----:B------:R-:W-:-:S06]  /*1280*/  FFMA R14, R11, 1.925963033500011079e-08, R14 ;  /* 0x32a570600b0e7823 */ /* 0x000fcc000000000e */
[----:B------:R-:W0:Y:S02]  /*1290*/  MUFU.EX2 R14, R14 ;  /* 0x0000000e000e7308 */ /* 0x000e240000000800 */
[----:B0-----:R-:W-:-:S04]  /*12a0*/  FMUL R13, R13, R14 ;  /* 0x0000000e0d0d7220 */ /* 0x001fc80000400000 */
[----:B------:R-:W-:Y:S01]  /*12b0*/  FADD R7, R13, R7 ;  /* 0x000000070d077221 */ /* 0x000fe20000000000 */
[----:B------:R3:W-:Y:S01]  /*12c0*/  STS [R10], R13 ;  /* 0x0000000d0a007388 */ /* 0x0007e20000000800 */
[----:B------:R-:W-:Y:S05]  /*12d0*/  @!P1 BRA `(.L_x_17) ;  /* 0xfffffffc00c09947 */ /* 0x000fea000383ffff */
.L_x_16:
[----:B------:R-:W-:Y:S05]  /*12e0*/  BSYNC.RECONVERGENT B0 ;  /* 0x0000000000007941 */ /* 0x000fea0003800200 */
.L_x_15:
[----:B------:R-:W1:Y:S01]  /*12f0*/  SHFL.DOWN PT, R8, R7, 0x10, 0x1f ;  /* 0x0a001f0007087f89 */ /* 0x000e6200000e0000 */
[----:B------:R-:W-:-:S13]  /*1300*/  ISETP.NE.AND P1, PT, R6, RZ, PT ;  /* 0x000000ff0600720c */ /* 0x000fda0003f25270 */
[----:B0-----:R-:W0:Y:S01]  /*1310*/  @!P1 S2R R14, SR_CgaCtaId ;  /* 0x00000000000e9919 */ /* 0x001e220000008800 */
[----:B-1----:R-:W-:Y:S01]  /*1320*/  FADD R8, R8, R7 ;  /* 0x0000000708087221 */ /* 0x002fe20000000000 */
[----:B------:R-:W-:-:S04]  /*1330*/  @!P1 MOV R7, 0x400 ;  /* 0x0000040000079802 */ /* 0x000fc80000000f00 */
[----:B------:R-:W1:Y:S01]  /*1340*/  SHFL.DOWN PT, R9, R8, 0x8, 0x1f ;  /* 0x09001f0008097f89 */ /* 0x000e6200000e0000 */
[----:B------:R-:W-:Y:S02]  /*1350*/  @!P1 VIADD R7, R7, 0x84 ;  /* 0x0000008407079836 */ /* 0x000fe40000000000 */
[----:B-1----:R-:W-:-:S03]  /*1360*/  FADD R9, R8, R9 ;  /* 0x0000000908097221 */ /* 0x002fc60000000000 */
[----:B0-----:R-:W-:Y:S02]  /*1370*/  @!P1 LEA R8, R14, R7, 0x18 ;  /* 0x000000070e089211 */ /* 0x001fe400078ec0ff */
[----:B---3--:R-:W0:Y:S03]  /*1380*/  SHFL.DOWN PT, R10, R9, 0x4, 0x1f ;  /* 0x08801f00090a7f89 */ /* 0x008e2600000e0000 */
[----:B------:R-:W-:Y:S02]  /*1390*/  @!P1 IMAD R5, R5, 0x4, R8 ;  /* 0x0000000405059824 */ /* 0x000fe400078e0208 */
[----:B0-----:R-:W-:-:S05]  /*13a0*/  FADD R10, R9, R10 ;  /* 0x0000000a090a7221 */ /* 0x001fca0000000000 */
[----:B------:R-:W0:Y:S02]  /*13b0*/  SHFL.DOWN PT, R11, R10, 0x2, 0x1f ;  /* 0x08401f000a0b7f89 */ /* 0x000e2400000e0000 */
[----:B0-----:R-:W-:-:S05]  /*13c0*/  FADD R11, R10, R11 ;  /* 0x0000000b0a0b7221 */ /* 0x001fca0000000000 */
[----:B------:R-:W0:Y:S02]  /*13d0*/  SHFL.DOWN PT, R6, R11, 0x1, 0x1f ;  /* 0x08201f000b067f89 */ /* 0x000e2400000e0000 */
[----:B0-----:R-:W-:-:S05]  /*13e0*/  FADD R6, R11, R6 ;  /* 0x000000060b067221 */ /* 0x001fca0000000000 */
[----:B------:R0:W-:Y:S01]  /*13f0*/  @!P1 STS [R5], R6 ;  /* 0x0000000605009388 */ /* 0x0001e20000000800 */
[----:B------:R-:W-:Y:S01]  /*1400*/  BAR.SYNC.DEFER_BLOCKING 0x0 ;  /* 0x0000000000007b1d */ /* 0x000fe20000010000 */
[----:B------:R-:W-:-:S13]  /*1410*/  ISETP.GT.U32.AND P1, PT, R3, 0x1f, PT ;  /* 0x0000001f0300780c */ /* 0x000fda0003f24070 */
[----:B0-----:R-:W-:Y:S05]  /*1420*/  @P1 BRA `(.L_x_18) ;  /* 0x00000000005c1947 */ /* 0x001fea0003800000 */
[----:B------:R-:W0:Y:S02]  /*1430*/  LDCU UR4, c[0x0][0x360] ;  /* 0x00006c00ff0477ac */ /* 0x000e240008000800 */
[----:B0-----:R-:W-:-:S04]  /*1440*/  UIADD3 UR4, UPT, UPT, UR4, 0x1f, URZ ;  /* 0x0000001f04047890 */ /* 0x001fc8000fffe0ff */
[----:B------:R-:W-:-:S06]  /*1450*/  USHF.R.U32.HI UR4, URZ, 0x5, UR4 ;  /* 0x00000005ff047899 */ /* 0x000fcc0008011604 */
[----:B------:R-:W-:Y:S01]  /*1460*/  ISETP.GE.U32.AND P1, PT, R3, UR4, PT ;  /* 0x0000000403007c0c */ /* 0x000fe2000bf26070 */
[----:B------:R-:W-:-:S12]  /*1470*/  UMOV UR4, 0xffffffff ;  /* 0xffffffff00047882 */ /* 0x000fd80000000000 */
[----:B------:R-:W0:Y:S01]  /*1480*/  @!P1 S2R R6, SR_CgaCtaId ;  /* 0x0000000000069919 */ /* 0x000e220000008800 */
[----:B------:R-:W-:-:S05]  /*1490*/  @!P1 MOV R5, 0x400 ;  /* 0x0000040000059802 */ /* 0x000fca0000000f00 */
[----:B------:R-:W-:-:S05]  /*14a0*/  @!P1 VIADD R5, R5, 0x84 ;  /* 0x0000008405059836 */ /* 0x000fca0000000000 */
[----:B0-----:R-:W-:Y:S01]  /*14b0*/  @!P1 LEA R6, R6, R5, 0x18 ;  /* 0x0000000506069211 */ /* 0x001fe200078ec0ff */
[----:B------:R-:W-:-:S04]  /*14c0*/  IMAD.MOV.U32 R5, RZ, RZ, RZ ;  /* 0x000000ffff057224 */ /* 0x000fc800078e00ff */
[----:B------:R-:W-:-:S05]  /*14d0*/  @!P1 IMAD R6, R3, 0x4, R6 ;  /* 0x0000000403069824 */ /* 0x000fca00078e0206 */
[----:B------:R0:W1:Y:S01]  /*14e0*/  @!P1 LDS R5, [R6] ;  /* 0x0000000006059984 */ /* 0x0000620000000800 */
[----:B------:R-:W-:Y:S05]  /*14f0*/  BRA.DIV UR4, `(.L_x_19) ;  /* 0x0000001204f07947 */ /* 0x000fea000b800000 */
[----:B01----:R-:W0:Y:S02]  /*1500*/  SHFL.DOWN PT, R6, R5, 0x10, 0x1f ;  /* 0x0a001f0005067f89 */ /* 0x003e2400000e0000 */
[----:B0-----:R-:W-:-:S05]  /*1510*/  FADD R6, R6, R5 ;  /* 0x0000000506067221 */ /* 0x001fca0000000000 */
[----:B------:R-:W0:Y:S02]  /*1520*/  SHFL.DOWN PT, R7, R6, 0x8, 0x1f ;  /* 0x09001f0006077f89 */ /* 0x000e2400000e0000 */
[----:B0-----:R-:W-:-:S05]  /*1530*/  FADD R7, R6, R7 ;  /* 0x0000000706077221 */ /* 0x001fca0000000000 */
[----:B------:R-:W0:Y:S02]  /*1540*/  SHFL.DOWN PT, R8, R7, 0x4, 0x1f ;  /* 0x08801f0007087f89 */ /* 0x000e2400000e0000 */
[----:B0-----:R-:W-:-:S05]  /*1550*/  FADD R8, R7, R8 ;  /* 0x0000000807087221 */ /* 0x001fca0000000000 */
[----:B------:R-:W0:Y:S02]  /*1560*/  SHFL.DOWN PT, R9, R8, 0x2, 0x1f ;  /* 0x08401f0008097f89 */ /* 0x000e2400000e0000 */
[----:B0-----:R-:W-:-:S05]  /*1570*/  FADD R9, R8, R9 ;  /* 0x0000000908097221 */ /* 0x001fca0000000000 */
[----:B------:R0:W1:Y:S02]  /*1580*/  SHFL.DOWN PT, R10, R9, 0x1, 0x1f ;  /* 0x08201f00090a7f89 */ /* 0x00006400000e0000 */
.L_x_48:
[----:B-1----:R-:W-:-:S07]  /*1590*/  FADD R6, R9, R10 ;  /* 0x0000000a09067221 */ /* 0x002fce0000000000 */
.L_x_18:
[----:B------:R-:W1:Y:S01]  /*15a0*/  @P0 S2R R8, SR_CgaCtaId ;  /* 0x0000000000080919 */ /* 0x000e620000008800 */
[----:B------:R-:W-:Y:S01]  /*15b0*/  @P0 MOV R5, 0x400 ;  /* 0x0000040000050802 */ /* 0x000fe20000000f00 */
[----:B------:R-:W-:Y:S05]  /*15c0*/  WARPSYNC.ALL ;  /* 0x0000000000007948 */ /* 0x000fea0003800000 */
[----:B------:R-:W-:Y:S01]  /*15d0*/  BSSY.RECONVERGENT B0, `(.L_x_20) ;  /* 0x0000023000007945 */ /* 0x000fe20003800200 */
[----:B-1----:R-:W-:-:S05]  /*15e0*/  @P0 LEA R5, R8, R5, 0x18 ;  /* 0x0000000508050211 */ /* 0x002fca00078ec0ff */
[----:B------:R1:W-:Y:S01]  /*15f0*/  @P0 STS [R5+0x104], R6 ;  /* 0x0001040605000388 */ /* 0x0003e20000000800 */
[----:B------:R-:W-:Y:S01]  /*1600*/  BAR.SYNC.DEFER_BLOCKING 0x0 ;  /* 0x0000000000007b1d */ /* 0x000fe20000010000 */
[----:B------:R-:W-:-:S13]  /*1610*/  ISETP.GE.AND P0, PT, R3, R12, PT ;  /* 0x0000000c0300720c */ /* 0x000fda0003f06270 */
[----:B-1----:R-:W-:Y:S05]  /*1620*/  @P0 BRA `(.L_x_21) ;  /* 0x0000000000740947 */ /* 0x002fea0003800000 */
[----:B------:R-:W1:Y:S01]  /*1630*/  S2UR UR5, SR_CgaCtaId ;  /* 0x00000000000579c3 */ /* 0x000e620000008800 */
[----:B------:R-:W-:-:S07]  /*1640*/  UMOV UR4, 0x400 ;  /* 0x0000040000047882 */ /* 0x000fce0000000000 */
[----:B------:R-:W2:Y:S01]  /*1650*/  LDC R6, c[0x0][0x360] ;  /* 0x0000d800ff067b82 */ /* 0x000ea20000000800 */
[----:B-1----:R-:W-:-:S09]  /*1660*/  ULEA UR4, UR5, UR4, 0x18 ;  /* 0x0000000405047291 */ /* 0x002fd2000f8ec0ff */
[----:B------:R-:W1:Y:S02]  /*1670*/  LDS R5, [UR4+0x104] ;  /* 0x00010404ff057984 */ /* 0x000e640008000800 */
[----:B-1----:R-:W-:-:S05]  /*1680*/  VIADD R7, R5, 0x1800000 ;  /* 0x0180000005077836 */ /* 0x002fca0000000000 */
[----:B------:R-:W-:-:S04]  /*1690*/  LOP3.LUT R7, R7, 0x7f800000, RZ, 0xc0, !PT ;  /* 0x7f80000007077812 */ /* 0x000fc800078ec0ff */
[----:B------:R-:W-:-:S13]  /*16a0*/  ISETP.GT.U32.AND P0, PT, R7, 0x1ffffff, PT ;  /* 0x01ffffff0700780c */ /* 0x000fda0003f04070 */
[----:B--2---:R-:W-:Y:S05]  /*16b0*/  @P0 BRA `(.L_x_22) ;  /* 0x00000000000c0947 */ /* 0x004fea0003800000 */
[----:B------:R-:W-:-:S07]  /*16c0*/  MOV R8, 0x16e0 ;  /* 0x000016e000087802 */ /* 0x000fce0000000f00 */
[----:B0-----:R-:W-:Y:S05]  /*16d0*/  CALL.REL.NOINC `($__internal_0_$__cuda_sm20_rcp_rn_f32_slowpath) ;  /* 0x00000014000c7944 */ /* 0x001fea0003c00000 */
[----:B------:R-:W-:Y:S05]  /*16e0*/  BRA `(.L_x_23) ;  /* 0x0000000000107947 */ /* 0x000fea0003800000 */
.L_x_22:
[----:B------:R-:W1:Y:S02]  /*16f0*/  MUFU.RCP R8, R5 ;  /* 0x0000000500087308 */ /* 0x000e640000001000 */
[----:B-1----:R-:W-:-:S04]  /*1700*/  FFMA R7, R5, R8, -1 ;  /* 0xbf80000005077423 */ /* 0x002fc80000000008 */
[----:B------:R-:W-:-:S04]  /*1710*/  FADD.FTZ R7, -R7, -RZ ;  /* 0x800000ff07077221 */ /* 0x000fc80000010100 */
[----:B------:R-:W-:-:S07]  /*1720*/  FFMA R7, R8, R7, R8 ;  /* 0x0000000708077223 */ /* 0x000fce0000000008 */
.L_x_23:
[----:B0-----:R-:W0:Y:S01]  /*1730*/  S2R R9, SR_CgaCtaId ;  /* 0x0000000000097919 */ /* 0x001e220000008800 */
[----:B------:R-:W1:Y:S01]  /*1740*/  LDC R12, c[0x0][0x3a8] ;  /* 0x0000ea00ff0c7b82 */ /* 0x000e620000000800 */
[----:B------:R-:W-:-:S05]  /*1750*/  MOV R5, 0x400 ;  /* 0x0000040000057802 */ /* 0x000fca0000000f00 */
[----:B------:R-:W-:Y:S01]  /*1760*/  VIADD R8, R5, 0x110 ;  /* 0x0000011005087836 */ /* 0x000fe20000000000 */
[----:B------:R-:W-:-:S04]  /*1770*/  MOV R5, R3 ;  /* 0x0000000300057202 */ /* 0x000fc80000000f00 */
[----:B0-----:R-:W-:-:S07]  /*1780*/  LEA R14, R9, R8, 0x18 ;  /* 0x00000008090e7211 */ /* 0x001fce00078ec0ff */
.L_x_24:
[----:B--2---:R-:W-:Y:S02]  /*1790*/  IMAD R8, R5, 0x4, R14 ;  /* 0x0000000405087824 */ /* 0x004fe400078e020e */
[----:B------:R-:W-:-:S03]  /*17a0*/  IMAD.IADD R5, R6, 0x1, R5 ;  /* 0x0000000106057824 */ /* 0x000fc600078e0205 */
[----:B------:R-:W0:Y:S02]  /*17b0*/  LDS R10, [R8] ;  /* 0x00000000080a7984 */ /* 0x000e240000000800 */
[----:B-1----:R-:W-:Y:S01]  /*17c0*/  ISETP.GE.AND P0, PT, R5, R12, PT ;  /* 0x0000000c0500720c */ /* 0x002fe20003f06270 */
[----:B0-----:R-:W-:-:S05]  /*17d0*/  FMUL R9, R10, R7 ;  /* 0x000000070a097220 */ /* 0x001fca0000400000 */
[----:B------:R2:W-:Y:S07]  /*17e0*/  STS [R8], R9 ;  /* 0x0000000908007388 */ /* 0x0005ee0000000800 */
[----:B------:R-:W-:Y:S05]  /*17f0*/  @!P0 BRA `(.L_x_24) ;  /* 0xfffffffc00e48947 */ /* 0x000fea000383ffff */
.L_x_21:
[----:B------:R-:W-:Y:S05]  /*1800*/  BSYNC.RECONVERGENT B0 ;  /* 0x0000000000007941 */ /* 0x000fea0003800200 */
.L_x_20:
[----:B------:R-:W1:Y:S01]  /*1810*/  LDCU UR7, c[0x0][0x3ac] ;  /* 0x00007580ff0777ac */ /* 0x000e620008000800 */
[----:B------:R-:W-:Y:S01]  /*1820*/  BAR.SYNC.DEFER_BLOCKING 0x0 ;  /* 0x0000000000007b1d */ /* 0x000fe20000010000 */
[----:B-1----:R-:W-:-:S13]  /*1830*/  ISETP.GE.AND P0, PT, R3, UR7, PT ;  /* 0x0000000703007c0c */ /* 0x002fda000bf06270 */
[----:B------:R-:W-:Y:S05]  /*1840*/  @P0 EXIT ;  /* 0x000000000000094d */ /* 0x000fea0003800000 */
[----:B------:R-:W-:Y:S01]  /*1850*/  ISETP.GT.AND P0, PT, R12, RZ, PT ;  /* 0x000000ff0c00720c */ /* 0x000fe20003f04270 */
[----:B------:R-:W1:Y:S01]  /*1860*/  LDCU UR6, c[0x0][0x360] ;  /* 0x00006c00ff0677ac */ /* 0x000e620008000800 */
[----:B------:R-:W3:Y:S11]  /*1870*/  LDCU.64 UR10, c[0x0][0x390] ;  /* 0x00007200ff0a77ac */ /* 0x000ef60008000a00 */
[----:B------:R-:W-:Y:S05]  /*1880*/  @P0 BRA `(.L_x_25) ;  /* 0x0000000000280947 */ /* 0x000fea0003800000 */
[----:B0-2---:R-:W0:Y:S02]  /*1890*/  LDC.64 R8, c[0x0][0x398] ;  /* 0x0000e600ff087b82 */ /* 0x005e240000000a00 */
.L_x_26:
[----:B------:R-:W-:-:S04]  /*18a0*/  IADD3 R2, P0, PT, R3, R0, RZ ;  /* 0x0000000003027210 */ /* 0x000fc80007f1e0ff */
[C---:B------:R-:W-:Y:S01]  /*18b0*/  LEA.HI.X.SX32 R5, R3.reuse, R4, 0x1, P0 ;  /* 0x0000000403057211 */ /* 0x040fe200000f0eff */
[----:B-1----:R-:W-:Y:S01]  /*18c0*/  VIADD R3, R3, UR6 ;  /* 0x0000000603037c36 */ /* 0x002fe20008000000 */
[----:B0-----:R-:W-:-:S04]  /*18d0*/  LEA R6, P0, R2, R8, 0x1 ;  /* 0x0000000802067211 */ /* 0x001fc800078008ff */
[----:B------:R-:W-:Y:S02]  /*18e0*/  LEA.HI.X R7, R2, R9, R5, 0x1, P0 ;  /* 0x0000000902077211 */ /* 0x000fe400000f0c05 */
[----:B------:R-:W-:-:S03]  /*18f0*/  ISETP.GE.AND P0, PT, R3, UR7, PT ;  /* 0x0000000703007c0c */ /* 0x000fc6000bf06270 */
[----:B------:R2:W-:Y:S10]  /*1900*/  STG.E.U16 desc[UR8][R6.64], RZ ;  /* 0x000000ff06007986 */ /* 0x0005f4000c101508 */
[----:B--2---:R-:W-:Y:S05]  /*1910*/  @!P0 BRA `(.L_x_26) ;  /* 0xfffffffc00e08947 */ /* 0x004fea000383ffff */
[----:B---3--:R-:W-:Y:S05]  /*1920*/  EXIT ;  /* 0x000000000000794d */ /* 0x008fea0003800000 */
.L_x_25:
[C---:B------:R-:W-:Y:S02]  /*1930*/  LOP3.LUT R5, R12.reuse, 0x7, RZ, 0xc0, !PT ;  /* 0x000000070c057812 */ /* 0x040fe400078ec0ff */
[C---:B------:R-:W-:Y:S02]  /*1940*/  LOP3.LUT R6, R12.reuse, 0x3, RZ, 0xc0, !PT ;  /* 0x000000030c067812 */ /* 0x040fe400078ec0ff */
[----:B------:R-:W-:-:S07]  /*1950*/  LOP3.LUT R7, R12, 0x7ffffff8, RZ, 0xc0, !PT ;  /* 0x7ffffff80c077812 */ /* 0x000fce00078ec0ff */
.L_x_36:
[----:B------:R-:W4:Y:S01]  /*1960*/  LDCU UR4, c[0x0][0x3a8] ;  /* 0x00007500ff0477ac */ /* 0x000f220008000800 */
[----:B------:R-:W-:Y:S02]  /*1970*/  IMAD.MOV.U32 R20, RZ, RZ, RZ ;  /* 0x000000ffff147224 */ /* 0x000fe400078e00ff */
[----:B------:R-:W-:Y:S01]  /*1980*/  IMAD.MOV.U32 R12, RZ, RZ, RZ ;  /* 0x000000ffff0c7224 */ /* 0x000fe200078e00ff */
[----:B----4-:R-:W-:-:S09]  /*1990*/  UISETP.GE.U32.AND UP0, UPT, UR4, 0x8, UPT ;  /* 0x000000080400788c */ /* 0x010fd2000bf06070 */
[----:B------:R-:W-:Y:S05]  /*19a0*/  BRA.U !UP0, `(.L_x_27) ;  /* 0x00000005086c7547 */ /* 0x000fea000b800000 */
[----:B------:R-:W4:Y:S01]  /*19b0*/  S2UR UR5, SR_CgaCtaId ;  /* 0x00000000000579c3 */ /* 0x000f220000008800 */
[----:B------:R-:W-:Y:S01]  /*19c0*/  UMOV UR4, 0x400 ;  /* 0x0000040000047882 */ /* 0x000fe20000000000 */
[----:B------:R-:W-:Y:S01]  /*19d0*/  BSSY.RECONVERGENT B0, `(.L_x_28) ;  /* 0x0000057000007945 */ /* 0x000fe20003800200 */
[----:B------:R-:W-:Y:S01]  /*19e0*/  UIADD3 UR4, UPT, UPT, UR4, 0x110, URZ ;  /* 0x0000011004047890 */ /* 0x000fe2000fffe0ff */
[----:B------:R-:W-:Y:S02]  /*19f0*/  IMAD.MOV R16, RZ, RZ, -R7 ;  /* 0x000000ffff107224 */ /* 0x000fe400078e0a07 */
[----:B------:R-:W-:Y:S02]  /*1a00*/  IMAD.MOV.U32 R20, RZ, RZ, RZ ;  /* 0x000000ffff147224 */ /* 0x000fe400078e00ff */
[----:B------:R-:W5:Y:S01]  /*1a10*/  LDC R12, c[0x0][0x3ac] ;  /* 0x0000eb00ff0c7b82 */ /* 0x000f620000000800 */
[----:B------:R-:W-:Y:S01]  /*1a20*/  IMAD.MOV.U32 R27, RZ, RZ, R3 ;  /* 0x000000ffff1b7224 */ /* 0x000fe200078e0003 */
[----:B----4-:R-:W-:-:S04]  /*1a30*/  ULEA UR4, UR5, UR4, 0x18 ;  /* 0x0000000405047291 */ /* 0x010fc8000f8ec0ff */
[----:B------:R-:W-:Y:S01]  /*1a40*/  UIADD3 UR4, UPT, UPT, UR4, 0x10, URZ ;  /* 0x0000001004047890 */ /* 0x000fe2000fffe0ff */
[----:B-----5:R-:W-:Y:S01]  /*1a50*/  IMAD.IADD R13, R3, 0x1, R12 ;  /* 0x00000001030d7824 */ /* 0x020fe200078e020c */
[C---:B------:R-:W-:Y:S01]  /*1a60*/  LEA R15, R12.reuse, R3, 0x1 ;  /* 0x000000030c0f7211 */ /* 0x040fe200078e08ff */
[C-C-:B------:R-:W-:Y:S02]  /*1a70*/  IMAD R17, R12.reuse, 0x3, R3.reuse ;  /* 0x000000030c117824 */ /* 0x140fe400078e0203 */
[C-C-:B------:R-:W-:Y:S02]  /*1a80*/  IMAD R19, R12.reuse, 0x4, R3.reuse ;  /* 0x000000040c137824 */ /* 0x140fe400078e0203 */
[C-C-:B------:R-:W-:Y:S02]  /*1a90*/  IMAD R21, R12.reuse, 0x5, R3.reuse ;  /* 0x000000050c157824 */ /* 0x140fe400078e0203 */
[C-C-:B------:R-:W-:Y:S02]  /*1aa0*/  IMAD R23, R12.reuse, 0x6, R3.reuse ;  /* 0x000000060c177824 */ /* 0x140fe400078e0203 */
[----:B------:R-:W-:-:S02]  /*1ab0*/  IMAD R25, R12, 0x7, R3 ;  /* 0x000000070c197824 */ /* 0x000fc400078e0203 */
[----:B------:R-:W-:-:S07]  /*1ac0*/  IMAD.U32 R14, RZ, RZ, UR4 ;  /* 0x00000004ff0e7e24 */ /* 0x000fce000f8e00ff */
.L_x_29:
[----:B------:R-:W-:Y:S02]  /*1ad0*/  SHF.R.S32.HI R18, RZ, 0x1f, R2 ;  /* 0x0000001fff127819 */ /* 0x000fe40000011402 */
[C---:B0-2---:R-:W-:Y:S02]  /*1ae0*/  IADD3 R9, P0, PT, R2.reuse, R27, RZ ;  /* 0x0000001b02097210 */ /* 0x045fe40007f1e0ff */
[----:B------:R-:W-:Y:S02]  /*1af0*/  IADD3 R8, P1, PT, R2, R13, RZ ;  /* 0x0000000d02087210 */ /* 0x000fe40007f3e0ff */
[----:B------:R-:W-:Y:S02]  /*1b00*/  LEA.HI.X.SX32 R22, R27, R18, 0x1, P0 ;  /* 0x000000121b167211 */ /* 0x000fe400000f0eff */
[----:B---3--:R-:W-:-:S04]  /*1b10*/  LEA R10, P0, R9, UR10, 0x1 ;  /* 0x0000000a090a7c11 */ /* 0x008fc8000f8008ff */
[----:B------:R-:W-:Y:S02]  /*1b20*/  LEA.HI.X R11, R9, UR11, R22, 0x1, P0 ;  /* 0x0000000b090b7c11 */ /* 0x000fe400080f0c16 */
[----:B------:R-:W-:Y:S02]  /*1b30*/  LEA.HI.X.SX32 R9, R13, R18, 0x1, P1 ;  /* 0x000000120d097211 */ /* 0x000fe400008f0eff */
[C---:B------:R-:W-:Y:S01]  /*1b40*/  LEA R28, P0, R8.reuse, UR10, 0x1 ;  /* 0x0000000a081c7c11 */ /* 0x040fe2000f8008ff */
[----:B------:R0:W2:Y:S03]  /*1b50*/  LDG.E.U16.CONSTANT R22, desc[UR8][R10.64] ;  /* 0x000000080a167981 */ /* 0x0000a6000c1e9500 */
[----:B------:R-:W-:-:S05]  /*1b60*/  LEA.HI.X R29, R8, UR11, R9, 0x1, P0 ;  /* 0x0000000b081d7c11 */ /* 0x000fca00080f0c09 */
[----:B------:R-:W3:Y:S04]  /*1b70*/  LDG.E.U16.CONSTANT R28, desc[UR8][R28.64] ;  /* 0x000000081c1c7981 */ /* 0x000ee8000c1e9500 */
[----:B0-----:R-:W0:Y:S01]  /*1b80*/  LDS.128 R8, [R14+-0x10] ;  /* 0xfffff0000e087984 */ /* 0x001e220000000c00 */
[----:B--2---:R-:W-:-:S04]  /*1b90*/  IMAD.U32 R22, R22, 0x10000, RZ ;  /* 0x0001000016167824 */ /* 0x004fc800078e00ff */
[----:B0-----:R-:W-:Y:S01]  /*1ba0*/  FFMA R20, R8, R22, R20 ;  /* 0x0000001608147223 */ /* 0x001fe20000000014 */
[----:B------:R-:W-:Y:S01]  /*1bb0*/  IADD3 R22, P0, PT, R2, R15, RZ ;  /* 0x0000000f02167210 */ /* 0x000fe20007f1e0ff */
[----:B---3--:R-:W-:-:S04]  /*1bc0*/  IMAD.U32 R8, R28, 0x10000, RZ ;  /* 0x000100001c087824 */ /* 0x008fc800078e00ff */
[----:B------:R-:W-:Y:S01]  /*1bd0*/  FFMA R20, R9, R8, R20 ;  /* 0x0000000809147223 */ /* 0x000fe20000000014 */
[----:B------:R-:W-:Y:S02]  /*1be0*/  LEA.HI.X.SX32 R9, R15, R18, 0x1, P0 ;  /* 0x000000120f097211 */ /* 0x000fe400000f0eff */
[----:B------:R-:W-:-:S04]  /*1bf0*/  LEA R8, P0, R22, UR10, 0x1 ;  /* 0x0000000a16087c11 */ /* 0x000fc8000f8008ff */
[----:B------:R-:W-:-:S05]  /*1c00*/  LEA.HI.X R9, R22, UR11, R9, 0x1, P0 ;  /* 0x0000000b16097c11 */ /* 0x000fca00080f0c09 */
[----:B------:R-:W2:Y:S01]  /*1c10*/  LDG.E.U16.CONSTANT R8, desc[UR8][R8.64] ;  /* 0x0000000808087981 */ /* 0x000ea2000c1e9500 */
[----:B------:R-:W-:-:S04]  /*1c20*/  IADD3 R22, P0, PT, R2, R17, RZ ;  /* 0x0000001102167210 */ /* 0x000fc80007f1e0ff */
[----:B------:R-:W-:Y:S02]  /*1c30*/  LEA.HI.X.SX32 R29, R17, R18, 0x1, P0 ;  /* 0x00000012111d7211 */ /* 0x000fe400000f0eff */
[----:B------:R-:W-:-:S04]  /*1c40*/  LEA R28, P0, R22, UR10, 0x1 ;  /* 0x0000000a161c7c11 */ /* 0x000fc8000f8008ff */
[----:B------:R-:W-:-:S05]  /*1c50*/  LEA.HI.X R29, R22, UR11, R29, 0x1, P0 ;  /* 0x0000000b161d7c11 */ /* 0x000fca00080f0c1d */
[----:B------:R0:W3:Y:S01]  /*1c60*/  LDG.E.U16.CONSTANT R22, desc[UR8][R28.64] ;  /* 0x000000081c167981 */ /* 0x0000e2000c1e9500 */
[----:B------:R-:W-:Y:S01]  /*1c70*/  IADD3 R26, P0, PT, R2, R19, RZ ;  /* 0x00000013021a7210 */ /* 0x000fe20007f1e0ff */
[----:B--2---:R-:W-:-:S04]  /*1c80*/  IMAD.U32 R24, R8, 0x10000, RZ ;  /* 0x0001000008187824 */ /* 0x004fc800078e00ff */
[----:B------:R-:W-:Y:S01]  /*1c90*/  FFMA R10, R10, R24, R20 ;  /* 0x000000180a0a7223 */ /* 0x000fe20000000014 */
[----:B------:R-:W-:Y:S02]  /*1ca0*/  LEA.HI.X.SX32 R20, R19, R18, 0x1, P0 ;  /* 0x0000001213147211 */ /* 0x000fe400000f0eff */
[----:B------:R-:W-:-:S04]  /*1cb0*/  LEA R8, P0, R26, UR10, 0x1 ;  /* 0x0000000a1a087c11 */ /* 0x000fc8000f8008ff */
[----:B------:R-:W-:Y:S02]  /*1cc0*/  LEA.HI.X R9, R26, UR11, R20, 0x1, P0 ;  /* 0x0000000b1a097c11 */ /* 0x000fe400080f0c14 */
[----:B------:R-:W-:-:S03]  /*1cd0*/  IADD3 R24, P0, PT, R2, R21, RZ ;  /* 0x0000001502187210 */ /* 0x000fc60007f1e0ff */
[----:B------:R2:W4:Y:S01]  /*1ce0*/  LDG.E.U16.CONSTANT R20, desc[UR8][R8.64] ;  /* 0x0000000808147981 */ /* 0x000522000c1e9500 */
[----:B------:R-:W-:Y:S02]  /*1cf0*/  LEA.HI.X.SX32 R26, R21, R18, 0x1, P0 ;  /* 0x00000012151a7211 */ /* 0x000fe400000f0eff */
[----:B0-----:R-:W-:-:S04]  /*1d00*/  LEA R28, P0, R24, UR10, 0x1 ;  /* 0x0000000a181c7c11 */ /* 0x001fc8000f8008ff */
[----:B------:R-:W-:-:S05]  /*1d10*/  LEA.HI.X R29, R24, UR11, R26, 0x1, P0 ;  /* 0x0000000b181d7c11 */ /* 0x000fca00080f0c1a */
[----:B------:R-:W5:Y:S01]  /*1d20*/  LDG.E.U16.CONSTANT R28, desc[UR8][R28.64] ;  /* 0x000000081c1c7981 */ /* 0x000f62000c1e9500 */
[----:B---3--:R-:W-:-:S04]  /*1d30*/  IMAD.U32 R22, R22, 0x10000, RZ ;  /* 0x0001000016167824 */ /* 0x008fc800078e00ff */
[----:B------:R-:W-:Y:S02]  /*1d40*/  FFMA R22, R11, R22, R10 ;  /* 0x000000160b167223 */ /* 0x000fe4000000000a */
[----:B--2---:R-:W0:Y:S01]  /*1d50*/  LDS.128 R8, [R14] ;  /* 0x000000000e087984 */ /* 0x004e220000000c00 */
[----:B----4-:R-:W-:-:S04]  /*1d60*/  IMAD.U32 R20, R20, 0x10000, RZ ;  /* 0x0001000014147824 */ /* 0x010fc800078e00ff */
[----:B0-----:R-:W-:Y:S01]  /*1d70*/  FFMA R20, R8, R20, R22 ;  /* 0x0000001408147223 */ /* 0x001fe20000000016 */
[----:B------:R-:W-:Y:S01]  /*1d80*/  IADD3 R8, P0, PT, R2, R23, RZ ;  /* 0x0000001702087210 */ /* 0x000fe20007f1e0ff */
[----:B-----5:R-:W-:-:S04]  /*1d90*/  IMAD.U32 R22, R28, 0x10000, RZ ;  /* 0x000100001c167824 */ /* 0x020fc800078e00ff */
[----:B------:R-:W-:Y:S01]  /*1da0*/  FFMA R20, R9, R22, R20 ;  /* 0x0000001609147223 */ /* 0x000fe20000000014 */
[-C--:B------:R-:W-:Y:S02]  /*1db0*/  LEA.HI.X.SX32 R22, R23, R18.reuse, 0x1, P0 ;  /* 0x0000001217167211 */ /* 0x080fe400000f0eff */
[----:B------:R-:W-:Y:S02]  /*1dc0*/  LEA R28, P0, R8, UR10, 0x1 ;  /* 0x0000000a081c7c11 */ /* 0x000fe4000f8008ff */
[----:B------:R-:W-:Y:S02]  /*1dd0*/  IADD3 R9, P1, PT, R2, R25, RZ ;  /* 0x0000001902097210 */ /* 0x000fe40007f3e0ff */
[----:B------:R-:W-:Y:S02]  /*1de0*/  LEA.HI.X R29, R8, UR11, R22, 0x1, P0 ;  /* 0x0000000b081d7c11 */ /* 0x000fe400080f0c16 */
[----:B------:R-:W-:Y:S02]  /*1df0*/  LEA.HI.X.SX32 R18, R25, R18, 0x1, P1 ;  /* 0x0000001219127211 */ /* 0x000fe400008f0eff */
[C---:B------:R-:W-:Y:S01]  /*1e00*/  LEA R8, P0, R9.reuse, UR10, 0x1 ;  /* 0x0000000a09087c11 */ /* 0x040fe2000f8008ff */
[----:B------:R-:W2:Y:S03]  /*1e10*/  LDG.E.U16.CONSTANT R28, desc[UR8][R28.64] ;  /* 0x000000081c1c7981 */ /* 0x000ea6000c1e9500 */
[----:B------:R-:W-:-:S05]  /*1e20*/  LEA.HI.X R9, R9, UR11, R18, 0x1, P0 ;  /* 0x0000000b09097c11 */ /* 0x000fca00080f0c12 */
[----:B------:R-:W3:Y:S01]  /*1e30*/  LDG.E.U16.CONSTANT R8, desc[UR8][R8.64] ;  /* 0x0000000808087981 */ /* 0x000ee2000c1e9500 */
[----:B------:R-:W-:-:S05]  /*1e40*/  VIADD R16, R16, 0x8 ;  /* 0x0000000810107836 */ /* 0x000fca0000000000 */
[----:B------:R-:W-:Y:S01]  /*1e50*/  ISETP.NE.AND P0, PT, R16, RZ, PT ;  /* 0x000000ff1000720c */ /* 0x000fe20003f05270 */
[----:B------:R-:W-:Y:S01]  /*1e60*/  VIADD R14, R14, 0x20 ;  /* 0x000000200e0e7836 */ /* 0x000fe20000000000 */
[C---:B------:R-:W-:Y:S01]  /*1e70*/  LEA R23, R12.reuse, R23, 0x3 ;  /* 0x000000170c177211 */ /* 0x040fe200078e18ff */
[C---:B------:R-:W-:Y:S02]  /*1e80*/  IMAD R13, R12.reuse, 0x8, R13 ;  /* 0x000000080c0d7824 */ /* 0x040fe400078e020d */
[C---:B------:R-:W-:Y:S02]  /*1e90*/  IMAD R15, R12.reuse, 0x8, R15 ;  /* 0x000000080c0f7824 */ /* 0x040fe400078e020f */
[C---:B------:R-:W-:Y:S02]  /*1ea0*/  IMAD R17, R12.reuse, 0x8, R17 ;  /* 0x000000080c117824 */ /* 0x040fe400078e0211 */
[C---:B------:R-:W-:Y:S02]  /*1eb0*/  IMAD R19, R12.reuse, 0x8, R19 ;  /* 0x000000080c137824 */ /* 0x040fe400078e0213 */
[----:B------:R-:W-:-:S02]  /*1ec0*/  IMAD R21, R12, 0x8, R21 ;  /* 0x000000080c157824 */ /* 0x000fc400078e0215 */
[C---:B------:R-:W-:Y:S02]  /*1ed0*/  IMAD R25, R12.reuse, 0x8, R25 ;  /* 0x000000080c197824 */ /* 0x040fe400078e0219 */
[----:B------:R-:W-:Y:S01]  /*1ee0*/  IMAD R27, R12, 0x8, R27 ;  /* 0x000000080c1b7824 */ /* 0x000fe200078e021b */
[----:B--2---:R-:W-:-:S05]  /*1ef0*/  SHF.L.U32 R18, R28, 0x10, RZ ;  /* 0x000000101c127819 */ /* 0x004fca00000006ff */
[----:B------:R-:W-:Y:S01]  /*1f00*/  FFMA R20, R10, R18, R20 ;  /* 0x000000120a147223 */ /* 0x000fe20000000014 */
[----:B---3--:R-:W-:-:S04]  /*1f10*/  IMAD.U32 R22, R8, 0x10000, RZ ;  /* 0x0001000008167824 */ /* 0x008fc800078e00ff */
[----:B------:R-:W-:Y:S01]  /*1f20*/  FFMA R20, R11, R22, R20 ;  /* 0x000000160b147223 */ /* 0x000fe20000000014 */
[----:B------:R-:W-:Y:S06]  /*1f30*/  @P0 BRA `(.L_x_29) ;  /* 0xfffffff800e40947 */ /* 0x000fec000383ffff */
[----:B-1----:R-:W-:Y:S05]  /*1f40*/  BSYNC.RECONVERGENT B0 ;  /* 0x0000000000007941 */ /* 0x002fea0003800200 */
.L_x_28:
[----:B------:R-:W-:-:S07]  /*1f50*/  IMAD.MOV.U32 R12, RZ, RZ, R7 ;  /* 0x000000ffff0c7224 */ /* 0x000fce00078e0007 */
.L_x_27:
[----:B------:R-:W-:Y:S01]  /*1f60*/  ISETP.NE.AND P0, PT, R5, RZ, PT ;  /* 0x000000ff0500720c */ /* 0x000fe20003f05270 */
[----:B------:R-:W-:-:S12]  /*1f70*/  BSSY.RECONVERGENT B0, `(.L_x_30) ;  /* 0x0000064000007945 */ /* 0x000fd80003800200 */
[----:B------:R-:W-:Y:S05]  /*1f80*/  @!P0 BRA `(.L_x_31) ;  /* 0x0000000400888947 */ /* 0x000fea0003800000 */
[----:B--2---:R-:W-:Y:S01]  /*1f90*/  VIADD R8, R5, 0xffffffff ;  /* 0xffffffff05087836 */ /* 0x004fe20000000000 */
[----:B------:R-:W-:Y:S01]  /*1fa0*/  BSSY.RECONVERGENT B1, `(.L_x_32) ;  /* 0x000002f000017945 */ /* 0x000fe20003800200 */
[----:B------:R-:W-:Y:S02]  /*1fb0*/  ISETP.NE.AND P0, PT, R6, RZ, PT ;  /* 0x000000ff0600720c */ /* 0x000fe40003f05270 */
[----:B------:R-:W-:Y:S02]  /*1fc0*/  SHF.R.S32.HI R13, RZ, 0x1f, R2 ;  /* 0x0000001fff0d7819 */ /* 0x000fe40000011402 */
[----:B------:R-:W-:-:S13]  /*1fd0*/  ISETP.GE.U32.AND P1, PT, R8, 0x3, PT ;  /* 0x000000030800780c */ /* 0x000fda0003f26070 */
[----:B------:R-:W-:Y:S05]  /*1fe0*/  @!P1 BRA `(.L_x_33) ;  /* 0x0000000000a89947 */ /* 0x000fea0003800000 */
[----:B------:R-:W2:Y:S01]  /*1ff0*/  LDCU UR4, c[0x0][0x3ac] ;  /* 0x00007580ff0477ac */ /* 0x000ea20008000800 */
[----:B------:R-:W4:Y:S01]  /*2000*/  LDCU.64 UR12, c[0x0][0x390] ;  /* 0x00007200ff0c77ac */ /* 0x000f220008000a00 */
[----:B--2---:R-:W-:-:S04]  /*2010*/  IMAD R8, R12, UR4, R3 ;  /* 0x000000040c087c24 */ /* 0x004fc8000f8e0203 */
[----:B0-----:R-:W-:Y:S01]  /*2020*/  VIADD R9, R8, UR4 ;  /* 0x0000000408097c36 */ /* 0x001fe20008000000 */
[----:B------:R-:W-:-:S04]  /*2030*/  IADD3 R15, P1, PT, R2, R8, RZ ;  /* 0x00000008020f7210 */ /* 0x000fc80007f3e0ff */
[----:B------:R-:W-:Y:S02]  /*2040*/  IADD3 R11, P2, PT, R2, R9, RZ ;  /* 0x00000009020b7210 */ /* 0x000fe40007f5e0ff */
[-C--:B------:R-:W-:Y:S01]  /*2050*/  LEA.HI.X.SX32 R16, R8, R13.reuse, 0x1, P1 ;  /* 0x0000000d08107211 */ /* 0x080fe200008f0eff */
[----:B------:R-:W-:Y:S01]  /*2060*/  VIADD R8, R9, UR4 ;  /* 0x0000000409087c36 */ /* 0x000fe20008000000 */
[----:B----4-:R-:W-:Y:S02]  /*2070*/  LEA R14, P1, R15, UR12, 0x1 ;  /* 0x0000000c0f0e7c11 */ /* 0x010fe4000f8208ff */
[----:B------:R-:W-:Y:S02]  /*2080*/  LEA.HI.X.SX32 R18, R9, R13, 0x1, P2 ;  /* 0x0000000d09127211 */ /* 0x000fe400010f0eff */
[----:B------:R-:W-:Y:S02]  /*2090*/  LEA R10, P2, R11, UR12, 0x1 ;  /* 0x0000000c0b0a7c11 */ /* 0x000fe4000f8408ff */
[----:B------:R-:W-:-:S02]  /*20a0*/  IADD3 R9, P3, PT, R2, R8, RZ ;  /* 0x0000000802097210 */ /* 0x000fc40007f7e0ff */
[----:B------:R-:W-:Y:S01]  /*20b0*/  LEA.HI.X R15, R15, UR13, R16, 0x1, P1 ;  /* 0x0000000d0f0f7c11 */ /* 0x000fe200088f0c10 */
[C---:B------:R-:W-:Y:S01]  /*20c0*/  VIADD R16, R8.reuse, UR4 ;  /* 0x0000000408107c36 */ /* 0x040fe20008000000 */
[----:B------:R-:W-:Y:S02]  /*20d0*/  LEA.HI.X R11, R11, UR13, R18, 0x1, P2 ;  /* 0x0000000d0b0b7c11 */ /* 0x000fe400090f0c12 */
[----:B------:R-:W-:Y:S01]  /*20e0*/  LEA.HI.X.SX32 R18, R8, R13, 0x1, P3 ;  /* 0x0000000d08127211 */ /* 0x000fe200018f0eff */
[----:B------:R0:W2:Y:S01]  /*20f0*/  LDG.E.U16.CONSTANT R21, desc[UR8][R14.64] ;  /* 0x000000080e157981 */ /* 0x0000a2000c1e9500 */
[C---:B------:R-:W-:Y:S02]  /*2100*/  LEA R8, P1, R9.reuse, UR12, 0x1 ;  /* 0x0000000c09087c11 */ /* 0x040fe4000f8208ff */
[----:B------:R-:W-:Y:S01]  /*2110*/  IADD3 R17, P2, PT, R2, R16, RZ ;  /* 0x0000001002117210 */ /* 0x000fe20007f5e0ff */
[----:B------:R-:W4:Y:S01]  /*2120*/  LDG.E.U16.CONSTANT R10, desc[UR8][R10.64] ;  /* 0x000000080a0a7981 */ /* 0x000f22000c1e9500 */
[----:B------:R-:W-:-:S02]  /*2130*/  LEA.HI.X R9, R9, UR13, R18, 0x1, P1 ;  /* 0x0000000d09097c11 */ /* 0x000fc400088f0c12 */
[----:B------:R-:W-:Y:S02]  /*2140*/  LEA.HI.X.SX32 R16, R16, R13, 0x1, P2 ;  /* 0x0000000d10107211 */ /* 0x000fe400010f0eff */
[C---:B------:R-:W-:Y:S01]  /*2150*/  LEA R18, P1, R17.reuse, UR12, 0x1 ;  /* 0x0000000c11127c11 */ /* 0x040fe2000f8208ff */
[----:B------:R-:W5:Y:S03]  /*2160*/  LDG.E.U16.CONSTANT R8, desc[UR8][R8.64] ;  /* 0x0000000808087981 */ /* 0x000f66000c1e9500 */
[----:B------:R-:W-:-:S05]  /*2170*/  LEA.HI.X R19, R17, UR13, R16, 0x1, P1 ;  /* 0x0000000d11137c11 */ /* 0x000fca00088f0c10 */
[----:B------:R-:W3:Y:S01]  /*2180*/  LDG.E.U16.CONSTANT R18, desc[UR8][R18.64] ;  /* 0x0000000812127981 */ /* 0x000ee2000c1e9500 */
[----:B------:R-:W1:Y:S01]  /*2190*/  S2UR UR5, SR_CgaCtaId ;  /* 0x00000000000579c3 */ /* 0x000e620000008800 */
[----:B------:R-:W-:Y:S02]  /*21a0*/  UMOV UR4, 0x400 ;  /* 0x0000040000047882 */ /* 0x000fe40000000000 */
[----:B------:R-:W-:-:S04]  /*21b0*/  UIADD3 UR4, UPT, UPT, UR4, 0x110, URZ ;  /* 0x0000011004047890 */ /* 0x000fc8000fffe0ff */
[----:B-1----:R-:W-:-:S06]  /*21c0*/  ULEA UR4, UR5, UR4, 0x18 ;  /* 0x0000000405047291 */ /* 0x002fcc000f8ec0ff */
[----:B------:R-:W-:-:S05]  /*21d0*/  LEA R22, R12, UR4, 0x2 ;  /* 0x000000040c167c11 */ /* 0x000fca000f8e10ff */
[----:B0-----:R-:W0:Y:S04]  /*21e0*/  LDS.64 R14, [R22] ;  /* 0x00000000160e7984 */ /* 0x001e280000000a00 */
[----:B------:R-:W1:Y:S01]  /*21f0*/  LDS.64 R16, [R22+0x8] ;  /* 0x0000080016107984 */ /* 0x000e620000000a00 */
[----:B------:R-:W-:Y:S02]  /*2200*/  VIADD R12, R12, 0x4 ;  /* 0x000000040c0c7836 */ /* 0x000fe40000000000 */
[----:B--2---:R-:W-:Y:S01]  /*2210*/  IMAD.U32 R21, R21, 0x10000, RZ ;  /* 0x0001000015157824 */ /* 0x004fe200078e00ff */
[----:B----4-:R-:W-:-:S03]  /*2220*/  SHF.L.U32 R11, R10, 0x10, RZ ;  /* 0x000000100a0b7819 */ /* 0x010fc600000006ff */
[----:B0-----:R-:W-:-:S04]  /*2230*/  FFMA R14, R14, R21, R20 ;  /* 0x000000150e0e7223 */ /* 0x001fc80000000014 */
[----:B------:R-:W-:Y:S01]  /*2240*/  FFMA R11, R11, R15, R14 ;  /* 0x0000000f0b0b7223 */ /* 0x000fe2000000000e */
[----:B-----5:R-:W-:-:S04]  /*2250*/  IMAD.U32 R8, R8, 0x10000, RZ ;  /* 0x0001000008087824 */ /* 0x020fc800078e00ff */
[----:B-1----:R-:W-:Y:S01]  /*2260*/  FFMA R8, R16, R8, R11 ;  /* 0x0000000810087223 */ /* 0x002fe2000000000b */
[----:B---3--:R-:W-:-:S04]  /*2270*/  IMAD.U32 R9, R18, 0x10000, RZ ;  /* 0x0001000012097824 */ /* 0x008fc800078e00ff */
[----:B------:R-:W-:-:S07]  /*2280*/  FFMA R20, R9, R17, R8 ;  /* 0x0000001109147223 */ /* 0x000fce0000000008 */
.L_x_33:
[----:B-1-3--:R-:W-:Y:S05]  /*2290*/  BSYNC.RECONVERGENT B1 ;  /* 0x0000000000017941 */ /* 0x00afea0003800200 */
.L_x_32:
[----:B------:R-:W-:Y:S05]  /*22a0*/  @!P0 BRA `(.L_x_31) ;  /* 0x0000000000c08947 */ /* 0x000fea0003800000 */
[----:B------:R-:W-:Y:S01]  /*22b0*/  ISETP.NE.AND P0, PT, R6, 0x1, PT ;  /* 0x000000010600780c */ /* 0x000fe20003f05270 */
[----:B------:R-:W-:-:S12]  /*22c0*/  BSSY.RECONVERGENT B1, `(.L_x_34) ;  /* 0x000001b000017945 */ /* 0x000fd80003800200 */
[----:B------:R-:W-:Y:S05]  /*22d0*/  @!P0 BRA `(.L_x_35) ;  /* 0x0000000000648947 */ /* 0x000fea0003800000 */
[----:B------:R-:W1:Y:S01]  /*22e0*/  LDCU UR4, c[0x0][0x3ac] ;  /* 0x00007580ff0477ac */ /* 0x000e620008000800 */
[----:B------:R-:W2:Y:S01]  /*22f0*/  LDCU.64 UR12, c[0x0][0x390] ;  /* 0x00007200ff0c77ac */ /* 0x000ea20008000a00 */
[----:B-1----:R-:W-:-:S04]  /*2300*/  IMAD R8, R12, UR4, R3 ;  /* 0x000000040c087c24 */ /* 0x002fc8000f8e0203 */
[----:B------:R-:W-:Y:S01]  /*2310*/  VIADD R11, R8, UR4 ;  /* 0x00000004080b7c36 */ /* 0x000fe20008000000 */
[----:B0-----:R-:W-:-:S04]  /*2320*/  IADD3 R9, P0, PT, R2, R8, RZ ;  /* 0x0000000802097210 */ /* 0x001fc80007f1e0ff */
[----:B------:R-:W-:Y:S02]  /*2330*/  LEA.HI.X.SX32 R10, R8, R13, 0x1, P0 ;  /* 0x0000000d080a7211 */ /* 0x000fe400000f0eff */
[C---:B--2---:R-:W-:Y:S02]  /*2340*/  LEA R8, P0, R9.reuse, UR12, 0x1 ;  /* 0x0000000c09087c11 */ /* 0x044fe4000f8008ff */
[----:B------:R-:W-:Y:S02]  /*2350*/  IADD3 R14, P1, PT, R2, R11, RZ ;  /* 0x0000000b020e7210 */ /* 0x000fe40007f3e0ff */
[----:B------:R-:W-:Y:S02]  /*2360*/  LEA.HI.X R9, R9, UR13, R10, 0x1, P0 ;  /* 0x0000000d09097c11 */ /* 0x000fe400080f0c0a */
[----:B------:R-:W-:Y:S02]  /*2370*/  LEA.HI.X.SX32 R11, R11, R13, 0x1, P1 ;  /* 0x0000000d0b0b7211 */ /* 0x000fe400008f0eff */
[C---:B------:R-:W-:Y:S01]  /*2380*/  LEA R10, P0, R14.reuse, UR12, 0x1 ;  /* 0x0000000c0e0a7c11 */ /* 0x040fe2000f8008ff */
[----:B------:R-:W2:Y:S03]  /*2390*/  LDG.E.U16.CONSTANT R8, desc[UR8][R8.64] ;  /* 0x0000000808087981 */ /* 0x000ea6000c1e9500 */
[----:B------:R-:W-:-:S05]  /*23a0*/  LEA.HI.X R11, R14, UR13, R11, 0x1, P0 ;  /* 0x0000000d0e0b7c11 */ /* 0x000fca00080f0c0b */
[----:B------:R-:W3:Y:S01]  /*23b0*/  LDG.E.U16.CONSTANT R10, desc[UR8][R10.64] ;  /* 0x000000080a0a7981 */ /* 0x000ee2000c1e9500 */
[----:B------:R-:W0:Y:S01]  /*23c0*/  S2UR UR5, SR_CgaCtaId ;  /* 0x00000000000579c3 */ /* 0x000e220000008800 */
[----:B------:R-:W-:Y:S02]  /*23d0*/  UMOV UR4, 0x400 ;  /* 0x0000040000047882 */ /* 0x000fe40000000000 */
[----:B------:R-:W-:-:S04]  /*23e0*/  UIADD3 UR4, UPT, UPT, UR4, 0x110, URZ ;  /* 0x0000011004047890 */ /* 0x000fc8000fffe0ff */
[----:B0-----:R-:W-:-:S06]  /*23f0*/  ULEA UR4, UR5, UR4, 0x18 ;  /* 0x0000000405047291 */ /* 0x001fcc000f8ec0ff */
[----:B------:R-:W-:-:S06]  /*2400*/  LEA R14, R12, UR4, 0x2 ;  /* 0x000000040c0e7c11 */ /* 0x000fcc000f8e10ff */
[----:B------:R-:W0:Y:S01]  /*2410*/  LDS.64 R14, [R14] ;  /* 0x000000000e0e7984 */ /* 0x000e220000000a00 */
[----:B------:R-:W-:Y:S02]  /*2420*/  VIADD R12, R12, 0x2 ;  /* 0x000000020c0c7836 */ /* 0x000fe40000000000 */
[----:B--2---:R-:W-:-:S04]  /*2430*/  IMAD.U32 R17, R8, 0x10000, RZ ;  /* 0x0001000008117824 */ /* 0x004fc800078e00ff */
[----:B0-----:R-:W-:Y:S01]  /*2440*/  FFMA R20, R14, R17, R20 ;  /* 0x000000110e147223 */ /* 0x001fe20000000014 */
[----:B---3--:R-:W-:-:S04]  /*2450*/  IMAD.U32 R19, R10, 0x10000, RZ ;  /* 0x000100000a137824 */ /* 0x008fc800078e00ff */
[----:B------:R-:W-:-:S07]  /*2460*/  FFMA R20, R19, R15, R20 ;  /* 0x0000000f13147223 */ /* 0x000fce0000000014 */
.L_x_35:
[----:B------:R-:W-:Y:S05]  /*2470*/  BSYNC.RECONVERGENT B1 ;  /* 0x0000000000017941 */ /* 0x000fea0003800200 */
.L_x_34:
[----:B------:R-:W1:Y:S02]  /*2480*/  LDCU UR4, c[0x0][0x3a8] ;  /* 0x00007500ff0477ac */ /* 0x000e640008000800 */
[----:B-1----:R-:W-:-:S09]  /*2490*/  ULOP3.LUT UP0, URZ, UR4, 0x1, URZ, 0xc0, !UPT ;  /* 0x0000000104ff7892 */ /* 0x002fd2000f80c0ff */
[----:B------:R-:W-:Y:S05]  /*24a0*/  BRA.U !UP0, `(.L_x_31) ;  /* 0x0000000108407547 */ /* 0x000fea000b800000 */
[----:B------:R-:W1:Y:S01]  /*24b0*/  LDCU UR4, c[0x0][0x3ac] ;  /* 0x00007580ff0477ac */ /* 0x000e620008000800 */
[----:B------:R-:W2:Y:S01]  /*24c0*/  LDCU.64 UR12, c[0x0][0x390] ;  /* 0x00007200ff0c77ac */ /* 0x000ea20008000a00 */
[----:B-1----:R-:W-:-:S05]  /*24d0*/  IMAD R8, R12, UR4, R3 ;  /* 0x000000040c087c24 */ /* 0x002fca000f8e0203 */
[----:B0-----:R-:W-:-:S04]  /*24e0*/  IADD3 R9, P0, PT, R2, R8, RZ ;  /* 0x0000000802097210 */ /* 0x001fc80007f1e0ff */
[----:B------:R-:W-:Y:S02]  /*24f0*/  LEA.HI.X.SX32 R10, R8, R13, 0x1, P0 ;  /* 0x0000000d080a7211 */ /* 0x000fe400000f0eff */
[----:B--2---:R-:W-:-:S04]  /*2500*/  LEA R8, P0, R9, UR12, 0x1 ;  /* 0x0000000c09087c11 */ /* 0x004fc8000f8008ff */
[----:B------:R-:W-:-:S05]  /*2510*/  LEA.HI.X R9, R9, UR13, R10, 0x1, P0 ;  /* 0x0000000d09097c11 */ /* 0x000fca00080f0c0a */
[----:B------:R-:W2:Y:S01]  /*2520*/  LDG.E.U16.CONSTANT R8, desc[UR8][R8.64] ;  /* 0x0000000808087981 */ /* 0x000ea2000c1e9500 */
[----:B------:R-:W0:Y:S01]  /*2530*/  S2UR UR5, SR_CgaCtaId ;  /* 0x00000000000579c3 */ /* 0x000e220000008800 */
[----:B------:R-:W-:Y:S02]  /*2540*/  UMOV UR4, 0x400 ;  /* 0x0000040000047882 */ /* 0x000fe40000000000 */
[----:B------:R-:W-:-:S04]  /*2550*/  UIADD3 UR4, UPT, UPT, UR4, 0x110, URZ ;  /* 0x0000011004047890 */ /* 0x000fc8000fffe0ff */
[----:B0-----:R-:W-:-:S06]  /*2560*/  ULEA UR4, UR5, UR4, 0x18 ;  /* 0x0000000405047291 */ /* 0x001fcc000f8ec0ff */
[----:B------:R-:W-:-:S05]  /*2570*/  LEA R10, R12, UR4, 0x2 ;  /* 0x000000040c0a7c11 */ /* 0x000fca000f8e10ff */
[----:B------:R-:W0:Y:S01]  /*2580*/  LDS R11, [R10] ;  /* 0x000000000a0b7984 */ /* 0x000e220000000800 */
[----:B--2---:R-:W-:-:S04]  /*2590*/  IMAD.U32 R12, R8, 0x10000, RZ ;  /* 0x00010000080c7824 */ /* 0x004fc800078e00ff */
[----:B0-----:R-:W-:-:S07]  /*25a0*/  FFMA R20, R11, R12, R20 ;  /* 0x0000000c0b147223 */ /* 0x001fce0000000014 */
.L_x_31:
[----:B-1-3--:R-:W-:Y:S05]  /*25b0*/  BSYNC.RECONVERGENT B0 ;  /* 0x0000000000007941 */ /* 0x00afea0003800200 */
.L_x_30:
[----:B------:R-:W1:Y:S01]  /*25c0*/  LDCU.64 UR4, c[0x0][0x398] ;  /* 0x00007300ff0477ac */ /* 0x000e620008000a00 */
[C---:B0-2---:R-:W-:Y:S02]  /*25d0*/  IADD3 R9, P0, PT, R3.reuse, R0, RZ ;  /* 0x0000000003097210 */ /* 0x045fe40007f1e0ff */
[----:B------:R-:W-:Y:S02]  /*25e0*/  F2FP.BF16.F32.PACK_AB R20, RZ, R20 ;  /* 0x00000014ff14723e */ /* 0x000fe400000010ff */
[C---:B------:R-:W-:Y:S02]  /*25f0*/  LEA.HI.X.SX32 R10, R3.reuse, R4, 0x1, P0 ;  /* 0x00000004030a7211 */ /* 0x040fe400000f0eff */
[----:B------:R-:W-:Y:S02]  /*2600*/  IADD3 R3, PT, PT, R3, UR6, RZ ;  /* 0x0000000603037c10 */ /* 0x000fe4000fffe0ff */
[C---:B-1----:R-:W-:Y:S01]  /*2610*/  LEA R8, P0, R9.reuse, UR4, 0x1 ;  /* 0x0000000409087c11 */ /* 0x042fe2000f8008ff */
[----:B------:R-:W0:Y:S03]  /*2620*/  LDCU UR4, c[0x0][0x3ac] ;  /* 0x00007580ff0477ac */ /* 0x000e260008000800 */
[----:B------:R-:W-:-:S05]  /*2630*/  LEA.HI.X R9, R9, UR5, R10, 0x1, P0 ;  /* 0x0000000509097c11 */ /* 0x000fca00080f0c0a */
[----:B------:R4:W-:Y:S01]  /*2640*/  STG.E.U16 desc[UR8][R8.64], R20 ;  /* 0x0000001408007986 */ /* 0x0009e2000c101508 */
[----:B0-----:R-:W-:-:S13]  /*2650*/  ISETP.GE.AND P0, PT, R3, UR4, PT ;  /* 0x0000000403007c0c */ /* 0x001fda000bf06270 */
[----:B----4-:R-:W-:Y:S05]  /*2660*/  @!P0 BRA `(.L_x_36) ;  /* 0xfffffff000bc8947 */ /* 0x010fea000383ffff */
[----:B------:R-:W-:Y:S05]  /*2670*/  EXIT ;  /* 0x000000000000794d */ /* 0x000fea0003800000 */
.L_x_14:
[----:B--2---:R-:W-:Y:S02]  /*2680*/  IMAD.MOV.U32 R16, RZ, RZ, R7 ;  /* 0x000000ffff107224 */ /* 0x004fe400078e0007 */
[----:B------:R-:W-:Y:S02]  /*2690*/  IMAD.MOV.U32 R15, RZ, RZ, 0x10 ;  /* 0x00000010ff0f7424 */ /* 0x000fe400078e00ff */
[----:B------:R-:W-:Y:S02]  /*26a0*/  IMAD.MOV.U32 R18, RZ, RZ, 0x1f ;  /* 0x0000001fff127424 */ /* 0x000fe400078e00ff */
[----:B------:R-:W-:-:S07]  /*26b0*/  IMAD.MOV.U32 R13, RZ, RZ, -0x1 ;  /* 0xffffffffff0d7424 */ /* 0x000fce00078e00ff */
[----:B01----:R-:W-:Y:S05]  /*26c0*/  WARPSYNC.COLLECTIVE R13, `(.L_x_37) ;  /* 0x000000000d087348 */ /* 0x003fea0003c00000 */
[----:B0-----:R0:W2:Y:S02]  /*26d0*/  SHFL.DOWN P1, R14, R16, R15, R18 ;  /* 0x0800000f100e7389 */ /* 0x0010a40000020012 */
[----:B012---:R-:W-:Y:S05]  /*26e0*/  ENDCOLLECTIVE ;  /* 0x000000000000791b */ /* 0x007fea0003800000 */
.L_x_37:
[----:B------:R-:W-:Y:S02]  /*26f0*/  IMAD.MOV.U32 R15, RZ, RZ, 0x8 ;  /* 0x00000008ff0f7424 */ /* 0x000fe400078e00ff */
[----:B------:R-:W-:-:S05]  /*2700*/  IMAD.MOV.U32 R8, RZ, RZ, R14 ;  /* 0x000000ffff087224 */ /* 0x000fca00078e000e */
[----:B------:R-:W-:-:S05]  /*2710*/  FMNMX R8, R8, R7, !PT ;  /* 0x0000000708087209 */ /* 0x000fca0007800000 */
[----:B------:R-:W-:-:S07]  /*2720*/  IMAD.MOV.U32 R16, RZ, RZ, R8 ;  /* 0x000000ffff107224 */ /* 0x000fce00078e0008 */
[----:B------:R-:W-:Y:S05]  /*2730*/  WARPSYNC.COLLECTIVE R13, `(.L_x_38) ;  /* 0x000000000d087348 */ /* 0x000fea0003c00000 */
[----:B------:R0:W1:Y:S02]  /*2740*/  SHFL.DOWN P1, R14, R16, R15, R18 ;  /* 0x0800000f100e7389 */ /* 0x0000640000020012 */
[----:B01----:R-:W-:Y:S05]  /*2750*/  ENDCOLLECTIVE ;  /* 0x000000000000791b */ /* 0x003fea0003800000 */
.L_x_38:
[----:B------:R-:W-:Y:S02]  /*2760*/  IMAD.MOV.U32 R15, RZ, RZ, 0x4 ;  /* 0x00000004ff0f7424 */ /* 0x000fe400078e00ff */
[----:B------:R-:W-:-:S05]  /*2770*/  IMAD.MOV.U32 R9, RZ, RZ, R14 ;  /* 0x000000ffff097224 */ /* 0x000fca00078e000e */
[----:B------:R-:W-:-:S04]  /*2780*/  FMNMX R9, R8, R9, !PT ;  /* 0x0000000908097209 */ /* 0x000fc80007800000 */
[----:B------:R-:W-:-:S07]  /*2790*/  MOV R16, R9 ;  /* 0x0000000900107202 */ /* 0x000fce0000000f00 */
[----:B------:R-:W-:Y:S05]  /*27a0*/  WARPSYNC.COLLECTIVE R13, `(.L_x_39) ;  /* 0x000000000d087348 */ /* 0x000fea0003c00000 */
[----:B------:R0:W1:Y:S02]  /*27b0*/  SHFL.DOWN P1, R14, R16, R15, R18 ;  /* 0x0800000f100e7389 */ /* 0x0000640000020012 */
[----:B01----:R-:W-:Y:S05]  /*27c0*/  ENDCOLLECTIVE ;  /* 0x000000000000791b */ /* 0x003fea0003800000 */
.L_x_39:
[----:B------:R-:W-:Y:S02]  /*27d0*/  IMAD.MOV.U32 R15, RZ, RZ, 0x2 ;  /* 0x00000002ff0f7424 */ /* 0x000fe400078e00ff */
[----:B------:R-:W-:-:S05]  /*27e0*/  IMAD.MOV.U32 R10, RZ, RZ, R14 ;  /* 0x000000ffff0a7224 */ /* 0x000fca00078e000e */
[----:B------:R-:W-:-:S05]  /*27f0*/  FMNMX R10, R9, R10, !PT ;  /* 0x0000000a090a7209 */ /* 0x000fca0007800000 */
[----:B------:R-:W-:-:S07]  /*2800*/  IMAD.MOV.U32 R16, RZ, RZ, R10 ;  /* 0x000000ffff107224 */ /* 0x000fce00078e000a */
[----:B------:R-:W-:Y:S05]  /*2810*/  WARPSYNC.COLLECTIVE R13, `(.L_x_40) ;  /* 0x000000000d087348 */ /* 0x000fea0003c00000 */
[----:B------:R0:W1:Y:S02]  /*2820*/  SHFL.DOWN P1, R14, R16, R15, R18 ;  /* 0x0800000f100e7389 */ /* 0x0000640000020012 */
[----:B01----:R-:W-:Y:S05]  /*2830*/  ENDCOLLECTIVE ;  /* 0x000000000000791b */ /* 0x003fea0003800000 */
.L_x_40:
[----:B------:R-:W-:Y:S02]  /*2840*/  IMAD.MOV.U32 R15, RZ, RZ, 0x1 ;  /* 0x00000001ff0f7424 */ /* 0x000fe400078e00ff */
[----:B------:R-:W-:-:S05]  /*2850*/  IMAD.MOV.U32 R11, RZ, RZ, R14 ;  /* 0x000000ffff0b7224 */ /* 0x000fca00078e000e */
[----:B------:R-:W-:-:S05]  /*2860*/  FMNMX R11, R10, R11, !PT ;  /* 0x0000000b0a0b7209 */ /* 0x000fca0007800000 */
[----:B------:R-:W-:-:S07]  /*2870*/  IMAD.MOV.U32 R16, RZ, RZ, R11 ;  /* 0x000000ffff107224 */ /* 0x000fce00078e000b */
[----:B------:R-:W-:Y:S05]  /*2880*/  WARPSYNC.COLLECTIVE R13, `(.L_x_41) ;  /* 0x000000000d087348 */ /* 0x000fea0003c00000 */
[----:B------:R0:W1:Y:S02]  /*2890*/  SHFL.DOWN P1, R14, R16, R15, R18 ;  /* 0x0800000f100e7389 */ /* 0x0000640000020012 */
[----:B01----:R-:W-:Y:S05]  /*28a0*/  ENDCOLLECTIVE ;  /* 0x000000000000791b */ /* 0x003fea0003800000 */
.L_x_41:
[----:B------:R-:W-:Y:S05]  /*28b0*/  BRA `(.L_x_42) ;  /* 0xffffffe400e87947 */ /* 0x000fea000383ffff */
.L_x_19:
[----:B------:R-:W-:Y:S02]  /*28c0*/  HFMA2 R15, -RZ, RZ, 0, 9.5367431640625e-07 ;  /* 0x00000010ff0f7431 */ /* 0x000fe400000001ff */
[----:B-1----:R-:W-:Y:S02]  /*28d0*/  IMAD.MOV.U32 R16, RZ, RZ, R5 ;  /* 0x000000ffff107224 */ /* 0x002fe400078e0005 */
[----:B------:R-:W-:Y:S02]  /*28e0*/  IMAD.MOV.U32 R18, RZ, RZ, 0x1f ;  /* 0x0000001fff127424 */ /* 0x000fe400078e00ff */
[----:B------:R-:W-:-:S07]  /*28f0*/  IMAD.MOV.U32 R13, RZ, RZ, -0x1 ;  /* 0xffffffffff0d7424 */ /* 0x000fce00078e00ff */
[----:B0-----:R-:W-:Y:S05]  /*2900*/  WARPSYNC.COLLECTIVE R13, `(.L_x_43) ;  /* 0x000000000d087348 */ /* 0x001fea0003c00000 */
[----:B------:R1:W2:Y:S02]  /*2910*/  SHFL.DOWN P1, R14, R16, R15, R18 ;  /* 0x0800000f100e7389 */ /* 0x0002a40000020012 */
[----:B012---:R-:W-:Y:S05]  /*2920*/  ENDCOLLECTIVE ;  /* 0x000000000000791b */ /* 0x007fea0003800000 */
.L_x_43:
[----:B------:R-:W-:Y:S02]  /*2930*/  IMAD.MOV.U32 R15, RZ, RZ, 0x8 ;  /* 0x00000008ff0f7424 */ /* 0x000fe400078e00ff */
[----:B------:R-:W-:-:S04]  /*2940*/  IMAD.MOV.U32 R6, RZ, RZ, R14 ;  /* 0x000000ffff067224 */ /* 0x000fc800078e000e */
[----:B------:R-:W-:-:S04]  /*2950*/  FADD R6, R6, R5 ;  /* 0x0000000506067221 */ /* 0x000fc80000000000 */
[----:B------:R-:W-:-:S07]  /*2960*/  IMAD.MOV.U32 R16, RZ, RZ, R6 ;  /* 0x000000ffff107224 */ /* 0x000fce00078e0006 */
[----:B------:R-:W-:Y:S05]  /*2970*/  WARPSYNC.COLLECTIVE R13, `(.L_x_44) ;  /* 0x000000000d087348 */ /* 0x000fea0003c00000 */
[----:B------:R0:W1:Y:S02]  /*2980*/  SHFL.DOWN P1, R14, R16, R15, R18 ;  /* 0x0800000f100e7389 */ /* 0x0000640000020012 */
[----:B01----:R-:W-:Y:S05]  /*2990*/  ENDCOLLECTIVE ;  /* 0x000000000000791b */ /* 0x003fea0003800000 */
.L_x_44:
[----:B------:R-:W-:Y:S02]  /*29a0*/  IMAD.MOV.U32 R15, RZ, RZ, 0x4 ;  /* 0x00000004ff0f7424 */ /* 0x000fe400078e00ff */
[----:B------:R-:W-:-:S04]  /*29b0*/  IMAD.MOV.U32 R7, RZ, RZ, R14 ;  /* 0x000000ffff077224 */ /* 0x000fc800078e000e */
[----:B------:R-:W-:-:S04]  /*29c0*/  FADD R7, R6, R7 ;  /* 0x0000000706077221 */ /* 0x000fc80000000000 */
[----:B------:R-:W-:-:S07]  /*29d0*/  IMAD.MOV.U32 R16, RZ, RZ, R7 ;  /* 0x000000ffff107224 */ /* 0x000fce00078e0007 */
[----:B------:R-:W-:Y:S05]  /*29e0*/  WARPSYNC.COLLECTIVE R13, `(.L_x_45) ;  /* 0x000000000d087348 */ /* 0x000fea0003c00000 */
[----:B------:R0:W1:Y:S02]  /*29f0*/  SHFL.DOWN P1, R14, R16, R15, R18 ;  /* 0x0800000f100e7389 */ /* 0x0000640000020012 */
[----:B01----:R-:W-:Y:S05]  /*2a00*/  ENDCOLLECTIVE ;  /* 0x000000000000791b */ /* 0x003fea0003800000 */
.L_x_45:
[----:B------:R-:W-:Y:S01]  /*2a10*/  IMAD.MOV.U32 R15, RZ, RZ, 0x2 ;  /* 0x00000002ff0f7424 */ /* 0x000fe200078e00ff */
[----:B------:R-:W-:-:S05]  /*2a20*/  MOV R8, R14 ;  /* 0x0000000e00087202 */ /* 0x000fca0000000f00 */
[----:B------:R-:W-:-:S04]  /*2a30*/  FADD R8, R7, R8 ;  /* 0x0000000807087221 */ /* 0x000fc80000000000 */
[----:B------:R-:W-:-:S07]  /*2a40*/  IMAD.MOV.U32 R16, RZ, RZ, R8 ;  /* 0x000000ffff107224 */ /* 0x000fce00078e0008 */
[----:B------:R-:W-:Y:S05]  /*2a50*/  WARPSYNC.COLLECTIVE R13, `(.L_x_46) ;  /* 0x000000000d087348 */ /* 0x000fea0003c00000 */
[----:B------:R0:W1:Y:S02]  /*2a60*/  SHFL.DOWN P1, R14, R16, R15, R18 ;  /* 0x0800000f100e7389 */ /* 0x0000640000020012 */
[----:B01----:R-:W-:Y:S05]  /*2a70*/  ENDCOLLECTIVE ;  /* 0x000000000000791b */ /* 0x003fea0003800000 */
.L_x_46:
[----:B------:R-:W-:Y:S02]  /*2a80*/  IMAD.MOV.U32 R15, RZ, RZ, 0x1 ;  /* 0x00000001ff0f7424 */ /* 0x000fe400078e00ff */
[----:B------:R-:W-:-:S04]  /*2a90*/  IMAD.MOV.U32 R9, RZ, RZ, R14 ;  /* 0x000000ffff097224 */ /* 0x000fc800078e000e */
[----:B------:R-:W-:-:S04]  /*2aa0*/  FADD R9, R8, R9 ;  /* 0x0000000908097221 */ /* 0x000fc80000000000 */
[----:B------:R-:W-:-:S07]  /*2ab0*/  IMAD.MOV.U32 R16, RZ, RZ, R9 ;  /* 0x000000ffff107224 */ /* 0x000fce00078e0009 */
[----:B------:R-:W-:Y:S05]  /*2ac0*/  WARPSYNC.COLLECTIVE R13, `(.L_x_47) ;  /* 0x000000000d087348 */ /* 0x000fea0003c00000 */
[----:B------:R0:W1:Y:S02]  /*2ad0*/  SHFL.DOWN P1, R14, R16, R15, R18 ;  /* 0x0800000f100e7389 */ /* 0x0000640000020012 */
[----:B01----:R-:W-:Y:S05]  /*2ae0*/  ENDCOLLECTIVE ;  /* 0x000000000000791b */ /* 0x003fea0003800000 */
.L_x_47:
[----:B------:R-:W-:Y:S01]  /*2af0*/  IMAD.MOV.U32 R10, RZ, RZ, R14 ;  /* 0x000000ffff0a7224 */ /* 0x000fe200078e000e */
[----:B------:R-:W-:Y:S06]  /*2b00*/  BRA `(.L_x_48) ;  /* 0xffffffe800a07947 */ /* 0x000fec000383ffff */
        .weak           $__internal_0_$__cuda_sm20_rcp_rn_f32_slowpath
        .type           $__internal_0_$__cuda_sm20_rcp_rn_f32_slowpath,@function
        .size           $__internal_0_$__cuda_sm20_rcp_rn_f32_slowpath,(.L_x_674 - $__internal_0_$__cuda_sm20_rcp_rn_f32_slowpath)
$__internal_0_$__cuda_sm20_rcp_rn_f32_slowpath:
[----:B------:R-:W-:-:S05]  /*2b10*/  IMAD.SHL.U32 R7, R5, 0x2, RZ ;  /* 0x0000000205077824 */ /* 0x000fca00078e00ff */
[----:B------:R-:W-:-:S04]  /*2b20*/  SHF.R.U32.HI R7, RZ, 0x18, R7 ;  /* 0x00000018ff077819 */ /* 0x000fc80000011607 */
[----:B------:R-:W-:-:S13]  /*2b30*/  ISETP.NE.U32.AND P0, PT, R7, RZ, PT ;  /* 0x000000ff0700720c */ /* 0x000fda0003f05070 */
[----:B------:R-:W-:Y:S05]  /*2b40*/  @P0 BRA `(.L_x_49) ;  /* 0x00000000002c0947 */ /* 0x000fea0003800000 */
[----:B------:R-:W-:-:S05]  /*2b50*/  IMAD.SHL.U32 R7, R5, 0x2, RZ ;  /* 0x0000000205077824 */ /* 0x000fca00078e00ff */
[----:B------:R-:W-:-:S13]  /*2b60*/  ISETP.NE.AND P0, PT, R7, RZ, PT ;  /* 0x000000ff0700720c */ /* 0x000fda0003f05270 */
[----:B------:R2:W3:Y:S01]  /*2b70*/  @!P0 MUFU.RCP R7, R5 ;  /* 0x0000000500078308 */ /* 0x0004e20000001000 */
[----:B------:R-:W-:Y:S05]  /*2b80*/  @!P0 BRA `(.L_x_50) ;  /* 0x0000000000a48947 */ /* 0x000fea0003800000 */
[----:B------:R-:W-:-:S04]  /*2b90*/  FFMA R9, R5, 1.84467440737095516160e+19, RZ ;  /* 0x5f80000005097823 */ /* 0x000fc800000000ff */
[----:B------:R-:W2:Y:S02]  /*2ba0*/  MUFU.RCP R10, R9 ;  /* 0x00000009000a7308 */ /* 0x000ea40000001000 */
[----:B--2---:R-:W-:-:S04]  /*2bb0*/  FFMA R5, R9, R10, -1 ;  /* 0xbf80000009057423 */ /* 0x004fc8000000000a */
[----:B------:R-:W-:-:S04]  /*2bc0*/  FADD.FTZ R5, -R5, -RZ ;  /* 0x800000ff05057221 */ /* 0x000fc80000010100 */
[----:B------:R-:W-:-:S04]  /*2bd0*/  FFMA R5, R10, R5, R10 ;  /* 0x000000050a057223 */ /* 0x000fc8000000000a */
[----:B---3--:R-:W-:Y:S01]  /*2be0*/  FFMA R7, R5, 1.84467440737095516160e+19, RZ ;  /* 0x5f80000005077823 */ /* 0x008fe200000000ff */
[----:B------:R-:W-:Y:S06]  /*2bf0*/  BRA `(.L_x_50) ;  /* 0x0000000000887947 */ /* 0x000fec0003800000 */
.L_x_49:
[----:B------:R-:W-:-:S04]  /*2c00*/  IADD3 R9, PT, PT, R7, -0xfd, RZ ;  /* 0xffffff0307097810 */ /* 0x000fc80007ffe0ff */
[----:B------:R-:W-:-:S13]  /*2c10*/  ISETP.GT.U32.AND P0, PT, R9, 0x1, PT ;  /* 0x000000010900780c */ /* 0x000fda0003f04070 */
[----:B------:R-:W-:Y:S05]  /*2c20*/  @P0 BRA `(.L_x_51) ;  /* 0x0000000000780947 */ /* 0x000fea0003800000 */
[----:B------:R-:W-:Y:S01]  /*2c30*/  LOP3.LUT R10, R5, 0x7fffff, RZ, 0xc0, !PT ;  /* 0x007fffff050a7812 */ /* 0x000fe200078ec0ff */
[----:B------:R-:W-:Y:S02]  /*2c40*/  IMAD.MOV.U32 R14, RZ, RZ, 0x3 ;  /* 0x00000003ff0e7424 */ /* 0x000fe400078e00ff */
[----:B------:R-:W-:Y:S01]  /*2c50*/  VIADD R7, R7, 0xffffff04 ;  /* 0xffffff0407077836 */ /* 0x000fe20000000000 */
[----:B------:R-:W-:Y:S02]  /*2c60*/  LOP3.LUT R10, R10, 0x3f800000, RZ, 0xfc, !PT ;  /* 0x3f8000000a0a7812 */ /* 0x000fe400078efcff */
[----:B------:R-:W-:Y:S02]  /*2c70*/  SHF.L.U32 R15, R14, R9, RZ ;  /* 0x000000090e0f7219 */ /* 0x000fe400000006ff */
[----:B------:R-:W0:Y:S02]  /*2c80*/  MUFU.RCP R11, R10 ;  /* 0x0000000a000b7308 */ /* 0x000e240000001000 */
[----:B0-----:R-:W-:-:S04]  /*2c90*/  FFMA R12, R10, R11, -1 ;  /* 0xbf8000000a0c7423 */ /* 0x001fc8000000000b */
[----:B------:R-:W-:-:S04]  /*2ca0*/  FADD.FTZ R12, -R12, -RZ ;  /* 0x800000ff0c0c7221 */ /* 0x000fc80000010100 */
[CCC-:B------:R-:W-:Y:S01]  /*2cb0*/  FFMA.RM R13, R11.reuse, R12.reuse, R11.reuse ;  /* 0x0000000c0b0d7223 */ /* 0x1c0fe2000000400b */
[----:B------:R-:W-:-:S04]  /*2cc0*/  FFMA.RP R12, R11, R12, R11 ;  /* 0x0000000c0b0c7223 */ /* 0x000fc8000000800b */
[C---:B------:R-:W-:Y:S02]  /*2cd0*/  LOP3.LUT R11, R13.reuse, 0x7fffff, RZ, 0xc0, !PT ;  /* 0x007fffff0d0b7812 */ /* 0x040fe400078ec0ff */
[----:B------:R-:W-:Y:S02]  /*2ce0*/  FSETP.NEU.FTZ.AND P0, PT, R13, R12, PT ;  /* 0x0000000c0d00720b */ /* 0x000fe40003f1d000 */
[----:B------:R-:W-:Y:S02]  /*2cf0*/  LOP3.LUT R12, R11, 0x800000, RZ, 0xfc, !PT ;  /* 0x008000000b0c7812 */ /* 0x000fe400078efcff */
[----:B------:R-:W-:Y:S02]  /*2d00*/  SEL R11, RZ, 0xffffffff, !P0 ;  /* 0xffffffffff0b7807 */ /* 0x000fe40004000000 */
[----:B------:R-:W-:-:S03]  /*2d10*/  LOP3.LUT R10, R15, R12, RZ, 0xc0, !PT ;  /* 0x0000000c0f0a7212 */ /* 0x000fc600078ec0ff */
[----:B------:R-:W-:Y:S01]  /*2d20*/  IMAD.MOV R11, RZ, RZ, -R11 ;  /* 0x000000ffff0b7224 */ /* 0x000fe200078e0a0b */
[----:B------:R-:W-:-:S04]  /*2d30*/  SHF.R.U32.HI R10, RZ, R9, R10 ;  /* 0x00000009ff0a7219 */ /* 0x000fc8000001160a */
[--C-:B------:R-:W-:Y:S02]  /*2d40*/  LOP3.LUT P1, RZ, R11, R9, R12.reuse, 0xf8, !PT ;  /* 0x000000090bff7212 */ /* 0x100fe4000782f80c */
[C---:B------:R-:W-:Y:S02]  /*2d50*/  LOP3.LUT P0, RZ, R10.reuse, 0x1, RZ, 0xc0, !PT ;  /* 0x000000010aff7812 */ /* 0x040fe4000780c0ff */
[----:B------:R-:W-:Y:S02]  /*2d60*/  LOP3.LUT P2, RZ, R10, 0x2, RZ, 0xc0, !PT ;  /* 0x000000020aff7812 */ /* 0x000fe4000784c0ff */
[----:B------:R-:W-:Y:S02]  /*2d70*/  SHF.R.U32.HI R12, RZ, R7, R12 ;  /* 0x00000007ff0c7219 */ /* 0x000fe4000001160c */
[----:B------:R-:W-:Y:S02]  /*2d80*/  PLOP3.LUT P0, PT, P0, P1, P2, 0xe0, 0x0 ;  /* 0x000000000000781c */ /* 0x000fe40000703c20 */
[----:B------:R-:W-:-:S02]  /*2d90*/  LOP3.LUT P1, RZ, R5, 0x7fffff, RZ, 0xc0, !PT ;  /* 0x007fffff05ff7812 */ /* 0x000fc4000782c0ff */
[----:B------:R-:W-:-:S05]  /*2da0*/  SEL R9, RZ, 0x1, !P0 ;  /* 0x00000001ff097807 */ /* 0x000fca0004000000 */
[----:B------:R-:W-:-:S05]  /*2db0*/  IMAD.MOV R9, RZ, RZ, -R9 ;  /* 0x000000ffff097224 */ /* 0x000fca00078e0a09 */
[----:B------:R-:W-:-:S13]  /*2dc0*/  ISETP.GE.AND P0, PT, R9, RZ, PT ;  /* 0x000000ff0900720c */ /* 0x000fda0003f06270 */
[----:B------:R-:W-:-:S04]  /*2dd0*/  @!P0 VIADD R12, R12, 0x1 ;  /* 0x000000010c0c8836 */ /* 0x000fc80000000000 */
[----:B------:R-:W-:-:S05]  /*2de0*/  @!P1 IMAD.SHL.U32 R12, R12, 0x2, RZ ;  /* 0x000000020c0c9824 */ /* 0x000fca00078e00ff */
[----:B------:R-:W-:Y:S01]  /*2df0*/  LOP3.LUT R7, R12, 0x80000000, R5, 0xf8, !PT ;  /* 0x800000000c077812 */ /* 0x000fe200078ef805 */
[----:B------:R-:W-:Y:S06]  /*2e00*/  BRA `(.L_x_50) ;  /* 0x0000000000047947 */ /* 0x000fec0003800000 */
.L_x_51:
[----:B------:R0:W1:Y:S02]  /*2e10*/  MUFU.RCP R7, R5 ;  /* 0x0000000500077308 */ /* 0x0000640000001000 */
.L_x_50:
[----:B------:R-:W-:-:S04]  /*2e20*/  IMAD.MOV.U32 R9, RZ, RZ, 0x0 ;  /* 0x00000000ff097424 */ /* 0x000fc800078e00ff */
[----:B0123--:R-:W-:Y:S05]  /*2e30*/  RET.REL.NODEC R8 `(_ZN8pygpukit3ops2nn23sdpa_causal_bf16_kernelEPK13__nv_bfloat16S4_S4_PS2_iiiifi) ;  /* 0xffffffd008707950 */ /* 0x00ffea0003c3ffff */
.L_x_52:
[----:B------:R-:W-:-:S00]  /*2e40*/  BRA `(.L_x_52) ;  /* 0xfffffffc00fc7947 */ /* 0x000fc0000383ffff */
[----:B------:R-:W-:-:S00]  /*2e50*/  NOP ;  /* 0x0000000000007918 */ /* 0x000fc00000000000 */
        /* <DEDUP_REMOVED lines=10> */
.L_x_674:


//--------------------- .text._ZN8pygpukit3ops2nn22sdpa_causal_f16_kernelEPK6__halfS4_S4_PS2_iiiifi --------------------------
	.section	.text._ZN8pygpukit3ops2nn22sdpa_causal_f16_kernelEPK6__halfS4_S4_PS2_iiiifi,"ax",@progbits
	.align	128
        .global         _ZN8pygpukit3ops2nn22sdpa_causal_f16_kernelEPK6__halfS4_S4_PS2_iiiifi
        .type           _ZN8pygpukit3ops2nn22sdpa_causal_f16_kernelEPK6__halfS4_S4_PS2_iiiifi,@function
        .size           _ZN8pygpukit3ops2nn22sdpa_causal_f16_kernelEPK6__halfS4_S4_PS2_iiiifi,(.L_x_675 - _ZN8pygpukit3ops2nn22sdpa_causal_f16_kernelEPK6__halfS4_S4_PS2_iiiifi)
        .other          _ZN8pygpukit3ops2nn22sdpa_causal_f16_kernelEPK6__halfS4_S4_PS2_iiiifi,@"STO_CUDA_ENTRY STV_DEFAULT"
_ZN8pygpukit3ops2nn22sdpa_causal_f16_kernelEPK6__halfS4_S4_PS2_iiiifi:
.text._ZN8pygpukit3ops2nn22sdpa_causal_f16_kernelEPK6__halfS4_S4_PS2_iiiifi:
        /* <DEDUP_REMOVED lines=37> */
.L_x_57:
        /* <DEDUP_REMOVED lines=10> */
.L_x_56:
[----:B------:R-:W-:Y:S05]  /*02f0*/  BRA `(.L_x_54) ;  /* 0x0000000800ac7947 */ /* 0x000fea0003800000 */
.L_x_55:
[C---:B------:R-:W-:Y:S01]  /*0300*/  LOP3.LUT R8, R13.reuse, 0x7, RZ, 0xc0, !PT ;  /* 0x000000070d087812 */ /* 0x040fe200078ec0ff */
[C---:B------:R-:W-:Y:S01]  /*0310*/  VIADD R5, R13.reuse, 0xffffffff ;  /* 0xffffffff0d057836 */ /* 0x040fe20000000000 */
[----:B------:R-:W-:Y:S01]  /*0320*/  LOP3.LUT R10, R13, 0x7ffffff8, RZ, 0xc0, !PT ;  /* 0x7ffffff80d0a7812 */ /* 0x000fe200078ec0ff */
[----:B------:R-:W-:Y:S01]  /*0330*/  IMAD.MOV.U32 R11, RZ, RZ, R3 ;  /* 0x000000ffff0b7224 */ /* 0x000fe200078e0003 */
[----:B------:R-:W-:Y:S02]  /*0340*/  IADD3 R9, PT, PT, R8, -0x1, RZ ;  /* 0xffffffff08097810 */ /* 0x000fe40007ffe0ff */
[----:B------:R-:W-:Y:S01]  /*0350*/  ISETP.GE.U32.AND P0, PT, R5, 0x7, PT ;  /* 0x000000070500780c */ /* 0x000fe20003f06070 */
[----:B------:R-:W-:Y:S01]  /*0360*/  IMAD.MOV.U32 R5, RZ, RZ, -0x800000 ;  /* 0xff800000ff057424 */ /* 0x000fe200078e00ff */
[----:B------:R-:W-:Y:S02]  /*0370*/  ISETP.GE.U32.AND P1, PT, R9, 0x3, PT ;  /* 0x000000030900780c */ /* 0x000fe40003f26070 */
[----:B------:R-:W-:-:S11]  /*0380*/  LOP3.LUT R9, R13, 0x3, RZ, 0xc0, !PT ;  /* 0x000000030d097812 */ /* 0x000fd600078ec0ff */
.L_x_65:
[----:B------:R-:W-:Y:S01]  /*0390*/  ISETP.LE.AND P2, PT, R11, UR5, PT ;  /* 0x000000050b007c0c */ /* 0x000fe2000bf43270 */
[----:B------:R-:W-:Y:S01]  /*03a0*/  BSSY.RECONVERGENT B1, `(.L_x_58) ;  /* 0x0000093000017945 */ /* 0x000fe20003800200 */
[----:B------:R-:W-:-:S11]  /*03b0*/  IMAD.MOV.U32 R14, RZ, RZ, -0x800000 ;  /* 0xff800000ff0e7424 */ /* 0x000fd600078e00ff */
[----:B------:R-:W-:Y:S05]  /*03c0*/  @!P2 BRA `(.L_x_59) ;  /* 0x000000080040a947 */ /* 0x000fea0003800000 */
[----:B------:R-:W-:Y:S01]  /*03d0*/  CS2R R16, SRZ ;  /* 0x0000000000107805 */ /* 0x000fe2000001ff00 */
[----:B------:R-:W-:Y:S06]  /*03e0*/  @!P0 BRA `(.L_x_60) ;  /* 0x0000000000e88947 */ /* 0x000fec0003800000 */
[----:B------:R-:W-:Y:S01]  /*03f0*/  IMAD.MOV.U32 R17, RZ, RZ, RZ ;  /* 0x000000ffff117224 */ /* 0x000fe200078e00ff */
[----:B------:R-:W-:-:S06]  /*0400*/  UMOV UR4, URZ ;  /* 0x000000ff00047c82 */ /* 0x000fcc0008000000 */
.L_x_61:
        /* <DEDUP_REMOVED lines=21> */
[----:B--2---:R-:W-:-:S03]  /*0560*/  HADD2.F32 R22, -RZ, R18.H0_H0 ;  /* 0x20000012ff167230 */ /* 0x004fc60000004100 */
[----:B------:R-:W2:Y:S01]  /*0570*/  LDG.E.U16.CONSTANT R18, desc[UR8][R12.64+0x4] ;  /* 0x000004080c127981 */ /* 0x000ea2000c1e9500 */
[----:B---3--:R-:W-:-:S03]  /*0580*/  HADD2.F32 R25, -RZ, R20.H0_H0 ;  /* 0x20000014ff197230 */ /* 0x008fc60000004100 */
[----:B------:R-:W3:Y:S01]  /*0590*/  LDG.E.U16.CONSTANT R20, desc[UR8][R12.64+0x6] ;  /* 0x000006080c147981 */ /* 0x000ee2000c1e9500 */
[----:B----4-:R-:W-:-:S03]  /*05a0*/  HADD2.F32 R21, -RZ, R19.H0_H0 ;  /* 0x20000013ff157230 */ /* 0x010fc60000004100 */
[----:B------:R-:W4:Y:S01]  /*05b0*/  LDG.E.U16.CONSTANT R19, desc[UR8][R14.64+0x6] ;  /* 0x000006080e137981 */ /* 0x000f22000c1e9500 */
[----:B-----5:R-:W-:Y:S02]  /*05c0*/  HADD2.F32 R23, -RZ, R23.H0_H0 ;  /* 0x20000017ff177230 */ /* 0x020fe40000004100 */
[----:B------:R-:W-:Y:S02]  /*05d0*/  FFMA R22, R22, R21, R17 ;  /* 0x0000001516167223 */ /* 0x000fe40000000011 */
[----:B------:R-:W5:Y:S04]  /*05e0*/  LDG.E.U16.CONSTANT R17, desc[UR8][R14.64+0x8] ;  /* 0x000008080e117981 */ /* 0x000f68000c1e9500 */
[----:B------:R-:W5:Y:S01]  /*05f0*/  LDG.E.U16.CONSTANT R21, desc[UR8][R12.64+0x8] ;  /* 0x000008080c157981 */ /* 0x000f62000c1e9500 */
[----:B------:R-:W-:-:S03]  /*0600*/  FFMA R25, R25, R23, R22 ;  /* 0x0000001719197223 */ /* 0x000fc60000000016 */
[----:B------:R-:W5:Y:S04]  /*0610*/  LDG.E.U16.CONSTANT R23, desc[UR8][R12.64+0xa] ;  /* 0x00000a080c177981 */ /* 0x000f68000c1e9500 */
[----:B------:R1:W5:Y:S01]  /*0620*/  LDG.E.U16.CONSTANT R22, desc[UR8][R14.64+0xc] ;  /* 0x00000c080e167981 */ /* 0x000362000c1e9500 */
[----:B------:R-:W-:Y:S01]  /*0630*/  HADD2.F32 R16, -RZ, R16.H0_H0 ;  /* 0x20000010ff107230 */ /* 0x000fe20000004100 */
[----:B------:R-:W-:-:S06]  /*0640*/  UIADD3 UR4, UPT, UPT, UR4, 0x8, URZ ;  /* 0x0000000804047890 */ /* 0x000fcc000fffe0ff */
[----:B------:R-:W-:Y:S01]  /*0650*/  ISETP.NE.AND P2, PT, R10, UR4, PT ;  /* 0x000000040a007c0c */ /* 0x000fe2000bf45270 */
[----:B-1----:R-:W-:Y:S02]  /*0660*/  HADD2.F32 R15, -RZ, R24.H0_H0 ;  /* 0x20000018ff0f7230 */ /* 0x002fe40000004100 */
[----:B------:R-:W-:Y:S02]  /*0670*/  HADD2.F32 R27, -RZ, R27.H0_H0 ;  /* 0x2000001bff1b7230 */ /* 0x000fe40000004100 */
[----:B------:R-:W-:Y:S02]  /*0680*/  HADD2.F32 R26, -RZ, R26.H0_H0 ;  /* 0x2000001aff1a7230 */ /* 0x000fe40000004100 */
[----:B------:R-:W-:Y:S02]  /*0690*/  HADD2.F32 R28, -RZ, R28.H0_H0 ;  /* 0x2000001cff1c7230 */ /* 0x000fe40000004100 */
[----:B--2---:R-:W-:Y:S02]  /*06a0*/  HADD2.F32 R18, -RZ, R18.H0_H0 ;  /* 0x20000012ff127230 */ /* 0x004fe40000004100 */
[----:B---3--:R-:W-:-:S03]  /*06b0*/  HADD2.F32 R20, -RZ, R20.H0_H0 ;  /* 0x20000014ff147230 */ /* 0x008fc60000004100 */
[----:B------:R-:W-:Y:S01]  /*06c0*/  FFMA R16, R16, R18, R25 ;  /* 0x0000001210107223 */ /* 0x000fe20000000019 */
[----:B----4-:R-:W-:Y:S02]  /*06d0*/  HADD2.F32 R19, -RZ, R19.H0_H0 ;  /* 0x20000013ff137230 */ /* 0x010fe40000004100 */
[----:B-----5:R-:W-:-:S03]  /*06e0*/  HADD2.F32 R17, -RZ, R17.H0_H0 ;  /* 0x20000011ff117230 */ /* 0x020fc60000004100 */
[----:B------:R-:W-:Y:S01]  /*06f0*/  FFMA R16, R19, R20, R16 ;  /* 0x0000001413107223 */ /* 0x000fe20000000010 */
[----:B------:R-:W-:Y:S02]  /*0700*/  HADD2.F32 R21, -RZ, R21.H0_H0 ;  /* 0x20000015ff157230 */ /* 0x000fe40000004100 */
[----:B------:R-:W-:-:S03]  /*0710*/  HADD2.F32 R23, -RZ, R23.H0_H0 ;  /* 0x20000017ff177230 */ /* 0x000fc60000004100 */
[----:B------:R-:W-:Y:S01]  /*0720*/  FFMA R16, R17, R21, R16 ;  /* 0x0000001511107223 */ /* 0x000fe20000000010 */
[----:B------:R-:W-:-:S03]  /*0730*/  HADD2.F32 R22, -RZ, R22.H0_H0 ;  /* 0x20000016ff167230 */ /* 0x000fc60000004100 */
[----:B------:R-:W-:-:S04]  /*0740*/  FFMA R15, R15, R23, R16 ;  /* 0x000000170f0f7223 */ /* 0x000fc80000000010 */
[----:B------:R-:W-:-:S04]  /*0750*/  FFMA R15, R22, R27, R15 ;  /* 0x0000001b160f7223 */ /* 0x000fc8000000000f */
[----:B------:R-:W-:Y:S01]  /*0760*/  FFMA R17, R26, R28, R15 ;  /* 0x0000001c1a117223 */ /* 0x000fe2000000000f */
[----:B------:R-:W-:Y:S06]  /*0770*/  @P2 BRA `(.L_x_61) ;  /* 0xfffffffc00242947 */ /* 0x000fec000383ffff */
[----:B------:R-:W-:-:S07]  /*0780*/  IMAD.MOV.U32 R16, RZ, RZ, R10 ;  /* 0x000000ffff107224 */ /* 0x000fce00078e000a */
.L_x_60:
        /* <DEDUP_REMOVED lines=25> */
[----:B--2---:R-:W-:Y:S02]  /*0920*/  HADD2.F32 R22, -RZ, R22.H0_H0 ;  /* 0x20000016ff167230 */ /* 0x004fe40000004100 */
[----:B---3--:R-:W-:Y:S02]  /*0930*/  HADD2.F32 R25, -RZ, R24.H0_H0 ;  /* 0x20000018ff197230 */ /* 0x008fe40000004100 */
[----:B----4-:R-:W-:Y:S02]  /*0940*/  HADD2.F32 R23, -RZ, R23.H0_H0 ;  /* 0x20000017ff177230 */ /* 0x010fe40000004100 */
[----:B-----5:R-:W-:-:S03]  /*0950*/  HADD2.F32 R26, -RZ, R26.H0_H0 ;  /* 0x2000001aff1a7230 */ /* 0x020fc60000004100 */
[----:B------:R-:W-:Y:S01]  /*0960*/  FFMA R22, R22, R23, R17 ;  /* 0x0000001716167223 */ /* 0x000fe20000000011 */
[----:B------:R-:W-:-:S03]  /*0970*/  HADD2.F32 R19, -RZ, R19.H0_H0 ;  /* 0x20000013ff137230 */ /* 0x000fc60000004100 */
[----:B------:R-:W-:Y:S01]  /*0980*/  FFMA R22, R25, R26, R22 ;  /* 0x0000001a19167223 */ /* 0x000fe20000000016 */
[----:B------:R-:W-:Y:S02]  /*0990*/  HADD2.F32 R18, -RZ, R18.H0_H0 ;  /* 0x20000012ff127230 */ /* 0x000fe40000004100 */
[----:B------:R-:W-:-:S03]  /*09a0*/  HADD2.F32 R17, -RZ, R20.H0_H0 ;  /* 0x20000014ff117230 */ /* 0x000fc60000004100 */
[----:B------:R-:W-:Y:S01]  /*09b0*/  FFMA R18, R19, R18, R22 ;  /* 0x0000001213127223 */ /* 0x000fe20000000016 */
[----:B------:R-:W-:-:S05]  /*09c0*/  HADD2.F32 R21, -RZ, R21.H0_H0 ;  /* 0x20000015ff157230 */ /* 0x000fca0000004100 */
[----:B------:R-:W-:-:S07]  /*09d0*/  FFMA R17, R17, R21, R18 ;  /* 0x0000001511117223 */ /* 0x000fce0000000012 */
.L_x_63:
[----:B------:R-:W-:Y:S05]  /*09e0*/  @!P2 BRA `(.L_x_62) ;  /* 0x0000000000b0a947 */ /* 0x000fea0003800000 */
[----:B------:R-:W1:Y:S01]  /*09f0*/  LDCU UR6, c[0x0][0x3ac] ;  /* 0x00007580ff0677ac */ /* 0x000e620008000800 */
[----:B------:R-:W-:Y:S01]  /*0a00*/  ISETP.NE.AND P2, PT, R9, 0x1, PT ;  /* 0x000000010900780c */ /* 0x000fe20003f45270 */
[----:B-1----:R-:W-:-:S12]  /*0a10*/  ULOP3.LUT UP0, URZ, UR6, 0x1, URZ, 0xc0, !UPT ;  /* 0x0000000106ff7892 */ /* 0x002fd8000f80c0ff */
[----:B------:R-:W-:Y:S05]  /*0a20*/  @!P2 BRA `(.L_x_64) ;  /* 0x00000000005ca947 */ /* 0x000fea0003800000 */
[----:B------:R-:W1:Y:S01]  /*0a30*/  LDCU UR4, c[0x0][0x3ac] ;  /* 0x00007580ff0477ac */ /* 0x000e620008000800 */
[----:B------:R-:W2:Y:S01]  /*0a40*/  LDC.64 R12, c[0x0][0x380] ;  /* 0x0000e000ff0c7b82 */ /* 0x000ea20000000a00 */
[----:B------:R-:W-:-:S05]  /*0a50*/  IADD3 R18, P2, PT, R16, R0, RZ ;  /* 0x0000000010127210 */ /* 0x000fca0007f5e0ff */
[----:B------:R-:W-:Y:S02]  /*0a60*/  IMAD.X R19, RZ, RZ, R4, P2 ;  /* 0x000000ffff137224 */ /* 0x000fe400010e0604 */
        /* <DEDUP_REMOVED lines=13> */
[----:B--2---:R-:W-:-:S02]  /*0b40*/  HADD2.F32 R18, -RZ, R18.H0_H0 ;  /* 0x20000012ff127230 */ /* 0x004fc40000004100 */
[----:B---3--:R-:W-:Y:S02]  /*0b50*/  HADD2.F32 R20, -RZ, R20.H0_H0 ;  /* 0x20000014ff147230 */ /* 0x008fe40000004100 */
[----:B----4-:R-:W-:Y:S02]  /*0b60*/  HADD2.F32 R19, -RZ, R19.H0_H0 ;  /* 0x20000013ff137230 */ /* 0x010fe40000004100 */
[----:B-----5:R-:W-:-:S03]  /*0b70*/  HADD2.F32 R21, -RZ, R21.H0_H0 ;  /* 0x20000015ff157230 */ /* 0x020fc60000004100 */
[----:B------:R-:W-:-:S04]  /*0b80*/  FFMA R17, R18, R19, R17 ;  /* 0x0000001312117223 */ /* 0x000fc80000000011 */
[----:B------:R-:W-:-:S07]  /*0b90*/  FFMA R17, R20, R21, R17 ;  /* 0x0000001514117223 */ /* 0x000fce0000000011 */
.L_x_64:
        /* <DEDUP_REMOVED lines=14> */
[----:B--2---:R-:W-:Y:S02]  /*0c80*/  HADD2.F32 R16, -RZ, R12.H0_H0 ;  /* 0x2000000cff107230 */ /* 0x004fe40000004100 */
[----:B---3--:R-:W-:-:S05]  /*0c90*/  HADD2.F32 R18, -RZ, R14.H0_H0 ;  /* 0x2000000eff127230 */ /* 0x008fca0000004100 */
[----:B------:R-:W-:-:S07]  /*0ca0*/  FFMA R17, R16, R18, R17 ;  /* 0x0000001210117223 */ /* 0x000fce0000000011 */
.L_x_62:
[----:B------:R-:W1:Y:S02]  /*0cb0*/  LDCU UR4, c[0x0][0x3b0] ;  /* 0x00007600ff0477ac */ /* 0x000e640008000800 */
[----:B-1----:R-:W-:-:S07]  /*0cc0*/  FMUL R14, R17, UR4 ;  /* 0x00000004110e7c20 */ /* 0x002fce0008400000 */
.L_x_59:
[----:B------:R-:W-:Y:S05]  /*0cd0*/  BSYNC.RECONVERGENT B1 ;  /* 0x0000000000017941 */ /* 0x000fea0003800200 */
.L_x_58:
        /* <DEDUP_REMOVED lines=8> */
[----:B------:R-:W-:Y:S01]  /*0d60*/  LEA R13, R11, UR4, 0x2 ;  /* 0x000000040b0d7c11 */ /* 0x000fe2000f8e10ff */
[----:B0-----:R-:W-:-:S04]  /*0d70*/  IMAD.IADD R11, R7, 0x1, R11 ;  /* 0x00000001070b7824 */ /* 0x001fc800078e020b */
[----:B------:R1:W-:Y:S01]  /*0d80*/  STS [R13], R14 ;  /* 0x0000000e0d007388 */ /* 0x0003e20000000800 */
[----:B------:R-:W-:-:S13]  /*0d90*/  ISETP.GE.AND P3, PT, R11, R12, PT ;  /* 0x0000000c0b00720c */ /* 0x000fda0003f66270 */
[----:B-1----:R-:W-:Y:S05]  /*0da0*/  @!P3 BRA `(.L_x_65) ;  /* 0xfffffff40078b947 */ /* 0x002fea000383ffff */
.L_x_54:
[----:B------:R-:W-:Y:S05]  /*0db0*/  BSYNC.RECONVERGENT B0 ;  /* 0x0000000000007941 */ /* 0x000fea0003800200 */
.L_x_53:
        /* <DEDUP_REMOVED lines=12> */
[----:B-1----:R-:W-:-:S04]  /*0e80*/  @!P0 LEA R14, R13, R14, 0x18 ;  /* 0x0000000e0d0e8211 */ /* 0x002fc800078ec0ff */
[----:B------:R-:W-:Y:S02]  /*0e90*/  @!P0 LEA R14, R5, R14, 0x2 ;  /* 0x0000000e050e8211 */ /* 0x000fe400078e10ff */
        /* <DEDUP_REMOVED lines=28> */
.L_x_95:
[----:B------:R-:W-:Y:S02]  /*1060*/  ISETP.NE.AND P1, PT, R3, RZ, PT ;  /* 0x000000ff0300720c */ /* 0x000fe40003f25270 */
[----:B-1----:R-:W-:-:S11]  /*1070*/  FMNMX R14, R11, R14, !PT ;  /* 0x0000000e0b0e7209 */ /* 0x002fd60007800000 */
[----:B------:R-:W1:Y:S01]  /*1080*/  @!P1 S2R R8, SR_CgaCtaId ;  /* 0x0000000000089919 */ /* 0x000e620000008800 */
[----:B------:R-:W-:Y:S02]  /*1090*/  @!P1 MOV R7, 0x400 ;  /* 0x0000040000079802 */ /* 0x000fe40000000f00 */
[----:B------:R-:W-:Y:S02]  /*10a0*/  @!P1 PLOP3.LUT P0, PT, PT, PT, PT, 0x80, 0x8 ;  /* 0x000000000008981c */ /* 0x000fe40003f0f070 */
[----:B-1----:R-:W-:-:S05]  /*10b0*/  @!P1 LEA R7, R8, R7, 0x18 ;  /* 0x0000000708079211 */ /* 0x002fca00078ec0ff */
[----:B------:R1:W-:Y:S06]  /*10c0*/  @!P1 STS [R7+0x80], R14 ;  /* 0x0000800e07009388 */ /* 0x0003ec0000000800 */
.L_x_66:
        /* <DEDUP_REMOVED lines=9> */
[----:B------:R-:W-:Y:S02]  /*1160*/  HFMA2 R18, -RZ, RZ, 0.96630859375, -0.0022525787353515625 ;  /* 0x3bbb989dff127431 */ /* 0x000fe400000001ff */
[----:B------:R-:W-:Y:S02]  /*1170*/  IMAD.MOV.U32 R9, RZ, RZ, R3 ;  /* 0x000000ffff097224 */ /* 0x000fe400078e0003 */
[----:B------:R-:W-:Y:S01]  /*1180*/  IMAD.MOV.U32 R20, RZ, RZ, 0x437c0000 ;  /* 0x437c0000ff147424 */ /* 0x000fe200078e00ff */
[----:B-1----:R-:W-:Y:S01]  /*1190*/  LEA R8, R10, R7, 0x18 ;  /* 0x000000070a087211 */ /* 0x002fe200078ec0ff */
[----:B------:R-:W-:-:S05]  /*11a0*/  VIADD R7, R7, 0x110 ;  /* 0x0000011007077836 */ /* 0x000fca0000000000 */
[----:B------:R-:W1:Y:S01]  /*11b0*/  LDS R8, [R8+0x80] ;  /* 0x0000800008087984 */ /* 0x000e620000000800 */
[----:B------:R-:W-:Y:S01]  /*11c0*/  LEA R22, R10, R7, 0x18 ;  /* 0x000000070a167211 */ /* 0x000fe200078ec0ff */
[----:B------:R-:W-:-:S07]  /*11d0*/  IMAD.MOV.U32 R7, RZ, RZ, RZ ;  /* 0x000000ffff077224 */ /* 0x000fce00078e00ff */
.L_x_70:
[----:B---3--:R-:W-:Y:S02]  /*11e0*/  IMAD R10, R9, 0x4, R22 ;  /* 0x00000004090a7824 */ /* 0x008fe400078e0216 */
[----:B--2---:R-:W-:-:S03]  /*11f0*/  IMAD.IADD R9, R16, 0x1, R9 ;  /* 0x0000000110097824 */ /* 0x004fc600078e0209 */
[----:B0-----:R-:W1:Y:S02]  /*1200*/  LDS R11, [R10] ;  /* 0x000000000a0b7984 */ /* 0x001e640000000800 */
        /* <DEDUP_REMOVED lines=13> */
.L_x_69:
[----:B------:R-:W-:Y:S05]  /*12e0*/  BSYNC.RECONVERGENT B0 ;  /* 0x0000000000007941 */ /* 0x000fea0003800200 */
.L_x_68:
        /* <DEDUP_REMOVED lines=26> */
[----:B------:R-:W-:-:S04]  /*1490*/  @!P1 MOV R5, 0x400 ;  /* 0x0000040000059802 */ /* 0x000fc80000000f00 */
[----:B------:R-:W-:-:S04]  /*14a0*/  @!P1 IADD3 R5, PT, PT, R5, 0x84, RZ ;  /* 0x0000008405059810 */ /* 0x000fc80007ffe0ff */
        /* <DEDUP_REMOVED lines=14> */
.L_x_101:
[----:B-1----:R-:W-:-:S07]  /*1590*/  FADD R6, R9, R10 ;  /* 0x0000000a09067221 */ /* 0x002fce0000000000 */
.L_x_71:
        /* <DEDUP_REMOVED lines=19> */
[----:B0-----:R-:W-:Y:S05]  /*16d0*/  CALL.REL.NOINC `($__internal_1_$__cuda_sm20_rcp_rn_f32_slowpath) ;  /* 0x00000014000c7944 */ /* 0x001fea0003c00000 */
[----:B------:R-:W-:Y:S05]  /*16e0*/  BRA `(.L_x_76) ;  /* 0x0000000000107947 */ /* 0x000fea0003800000 */
.L_x_75:
[----:B------:R-:W1:Y:S02]  /*16f0*/  MUFU.RCP R8, R5 ;  /* 0x0000000500087308 */ /* 0x000e640000001000 */
[----:B-1----:R-:W-:-:S04]  /*1700*/  FFMA R7, R5, R8, -1 ;  /* 0xbf80000005077423 */ /* 0x002fc80000000008 */
[----:B------:R-:W-:-:S04]  /*1710*/  FADD.FTZ R7, -R7, -RZ ;  /* 0x800000ff07077221 */ /* 0x000fc80000010100 */
[----:B------:R-:W-:-:S07]  /*1720*/  FFMA R7, R8, R7, R8 ;  /* 0x0000000708077223 */ /* 0x000fce0000000008 */
.L_x_76:
[----:B0-----:R-:W0:Y:S01]  /*1730*/  S2R R9, SR_CgaCtaId ;  /* 0x0000000000097919 */ /* 0x001e220000008800 */
[----:B------:R-:W1:Y:S01]  /*1740*/  LDC R12, c[0x0][0x3a8] ;  /* 0x0000ea00ff0c7b82 */ /* 0x000e620000000800 */
[----:B------:R-:W-:-:S05]  /*1750*/  MOV R5, 0x400 ;  /* 0x0000040000057802 */ /* 0x000fca0000000f00 */
[----:B------:R-:W-:Y:S02]  /*1760*/  VIADD R8, R5, 0x110 ;  /* 0x0000011005087836 */ /* 0x000fe40000000000 */
[----:B------:R-:W-:-:S03]  /*1770*/  IMAD.MOV.U32 R5, RZ, RZ, R3 ;  /* 0x000000ffff057224 */ /* 0x000fc600078e0003 */
[----:B0-----:R-:W-:-:S07]  /*1780*/  LEA R14, R9, R8, 0x18 ;  /* 0x00000008090e7211 */ /* 0x001fce00078ec0ff */
.L_x_77:
[----:B--2---:R-:W-:Y:S01]  /*1790*/  IMAD R8, R5, 0x4, R14 ;  /* 0x0000000405087824 */ /* 0x004fe200078e020e */
[----:B------:R-:W-:-:S04]  /*17a0*/  IADD3 R5, PT, PT, R6, R5, RZ ;  /* 0x0000000506057210 */ /* 0x000fc80007ffe0ff */
[----:B------:R-:W0:Y:S01]  /*17b0*/  LDS R10, [R8] ;  /* 0x00000000080a7984 */ /* 0x000e220000000800 */
[----:B-1----:R-:W-:Y:S01]  /*17c0*/  ISETP.GE.AND P0, PT, R5, R12, PT ;  /* 0x0000000c0500720c */ /* 0x002fe20003f06270 */
[----:B0-----:R-:W-:-:S05]  /*17d0*/  FMUL R9, R10, R7 ;  /* 0x000000070a097220 */ /* 0x001fca0000400000 */
[----:B------:R2:W-:Y:S07]  /*17e0*/  STS [R8], R9 ;  /* 0x0000000908007388 */ /* 0x0005ee0000000800 */
[----:B------:R-:W-:Y:S05]  /*17f0*/  @!P0 BRA `(.L_x_77) ;  /* 0xfffffffc00e48947 */ /* 0x000fea000383ffff */
.L_x_74:
[----:B------:R-:W-:Y:S05]  /*1800*/  BSYNC.RECONVERGENT B0 ;  /* 0x0000000000007941 */ /* 0x000fea0003800200 */
.L_x_73:
        /* <DEDUP_REMOVED lines=9> */
.L_x_79:
        /* <DEDUP_REMOVED lines=9> */
.L_x_78:
[C---:B------:R-:W-:Y:S02]  /*1930*/  LOP3.LUT R5, R12.reuse, 0x7, RZ, 0xc0, !PT ;  /* 0x000000070c057812 */ /* 0x040fe400078ec0ff */
[C---:B------:R-:W-:Y:S02]  /*1940*/  LOP3.LUT R6, R12.reuse, 0x3, RZ, 0xc0, !PT ;  /* 0x000000030c067812 */ /* 0x040fe400078ec0ff */
[----:B------:R-:W-:-:S07]  /*1950*/  LOP3.LUT R7, R12, 0x7ffffff8, RZ, 0xc0, !PT ;  /* 0x7ffffff80c077812 */ /* 0x000fce00078ec0ff */
.L_x_89:
        /* <DEDUP_REMOVED lines=15> */
[----:B-----5:R-:W-:Y:S01]  /*1a50*/  IADD3 R13, PT, PT, R3, R12, RZ ;  /* 0x0000000c030d7210 */ /* 0x020fe20007ffe0ff */
[C-C-:B------:R-:W-:Y:S02]  /*1a60*/  IMAD R15, R12.reuse, 0x2, R3.reuse ;  /* 0x000000020c0f7824 */ /* 0x140fe400078e0203 */
[C-C-:B------:R-:W-:Y:S02]  /*1a70*/  IMAD R17, R12.reuse, 0x3, R3.reuse ;  /* 0x000000030c117824 */ /* 0x140fe400078e0203 */
[C-C-:B------:R-:W-:Y:S02]  /*1a80*/  IMAD R19, R12.reuse, 0x4, R3.reuse ;  /* 0x000000040c137824 */ /* 0x140fe400078e0203 */
[C-C-:B------:R-:W-:Y:S02]  /*1a90*/  IMAD R21, R12.reuse, 0x5, R3.reuse ;  /* 0x000000050c157824 */ /* 0x140fe400078e0203 */
[----:B------:R-:W-:-:S02]  /*1aa0*/  IMAD R23, R12, 0x6, R3 ;  /* 0x000000060c177824 */ /* 0x000fc400078e0203 */
[----:B------:R-:W-:Y:S02]  /*1ab0*/  IMAD R25, R12, 0x7, R3 ;  /* 0x000000070c197824 */ /* 0x000fe400078e0203 */
[----:B------:R-:W-:-:S07]  /*1ac0*/  IMAD.U32 R14, RZ, RZ, UR4 ;  /* 0x00000004ff0e7e24 */ /* 0x000fce000f8e00ff */
.L_x_82:
        /* <DEDUP_REMOVED lines=12> */
[----:B--2---:R-:W-:-:S05]  /*1b90*/  HADD2.F32 R22, -RZ, R22.H0_H0 ;  /* 0x20000016ff167230 */ /* 0x004fca0000004100 */
[----:B0-----:R-:W-:Y:S01]  /*1ba0*/  FFMA R20, R8, R22, R20 ;  /* 0x0000001608147223 */ /* 0x001fe20000000014 */
[----:B------:R-:W-:Y:S01]  /*1bb0*/  IADD3 R22, P0, PT, R2, R15, RZ ;  /* 0x0000000f02167210 */ /* 0x000fe20007f1e0ff */
[----:B---3--:R-:W-:-:S05]  /*1bc0*/  HADD2.F32 R8, -RZ, R28.H0_H0 ;  /* 0x2000001cff087230 */ /* 0x008fca0000004100 */
        /* <DEDUP_REMOVED lines=11> */
[----:B--2---:R-:W-:-:S05]  /*1c80*/  HADD2.F32 R24, -RZ, R8.H0_H0 ;  /* 0x20000008ff187230 */ /* 0x004fca0000004100 */
        /* <DEDUP_REMOVED lines=10> */
[----:B---3--:R-:W-:-:S05]  /*1d30*/  HADD2.F32 R22, -RZ, R22.H0_H0 ;  /* 0x20000016ff167230 */ /* 0x008fca0000004100 */
[----:B------:R-:W-:Y:S02]  /*1d40*/  FFMA R22, R11, R22, R10 ;  /* 0x000000160b167223 */ /* 0x000fe4000000000a */
[----:B--2---:R-:W0:Y:S01]  /*1d50*/  LDS.128 R8, [R14] ;  /* 0x000000000e087984 */ /* 0x004e220000000c00 */
[----:B----4-:R-:W-:-:S05]  /*1d60*/  HADD2.F32 R20, -RZ, R20.H0_H0 ;  /* 0x20000014ff147230 */ /* 0x010fca0000004100 */
[----:B0-----:R-:W-:Y:S01]  /*1d70*/  FFMA R20, R8, R20, R22 ;  /* 0x0000001408147223 */ /* 0x001fe20000000016 */
[----:B------:R-:W-:Y:S01]  /*1d80*/  IADD3 R8, P0, PT, R2, R23, RZ ;  /* 0x0000001702087210 */ /* 0x000fe20007f1e0ff */
[----:B-----5:R-:W-:-:S05]  /*1d90*/  HADD2.F32 R22, -RZ, R28.H0_H0 ;  /* 0x2000001cff167230 */ /* 0x020fca0000004100 */
        /* <DEDUP_REMOVED lines=20> */
[----:B------:R-:W-:Y:S02]  /*1ee0*/  IMAD R27, R12, 0x8, R27 ;  /* 0x000000080c1b7824 */ /* 0x000fe400078e021b */
[----:B--2---:R-:W-:-:S05]  /*1ef0*/  HADD2.F32 R18, -RZ, R28.H0_H0 ;  /* 0x2000001cff127230 */ /* 0x004fca0000004100 */
[----:B------:R-:W-:Y:S01]  /*1f00*/  FFMA R20, R10, R18, R20 ;  /* 0x000000120a147223 */ /* 0x000fe20000000014 */
[----:B---3--:R-:W-:-:S05]  /*1f10*/  HADD2.F32 R22, -RZ, R8.H0_H0 ;  /* 0x20000008ff167230 */ /* 0x008fca0000004100 */
[----:B------:R-:W-:Y:S01]  /*1f20*/  FFMA R20, R11, R22, R20 ;  /* 0x000000160b147223 */ /* 0x000fe20000000014 */
[----:B------:R-:W-:Y:S06]  /*1f30*/  @P0 BRA `(.L_x_82) ;  /* 0xfffffff800e40947 */ /* 0x000fec000383ffff */
[----:B-1----:R-:W-:Y:S05]  /*1f40*/  BSYNC.RECONVERGENT B0 ;  /* 0x0000000000007941 */ /* 0x002fea0003800200 */
.L_x_81:
[----:B------:R-:W-:-:S07]  /*1f50*/  MOV R12, R7 ;  /* 0x00000007000c7202 */ /* 0x000fce0000000f00 */
.L_x_80:
        /* <DEDUP_REMOVED lines=43> */
[----:B--2---:R-:W-:Y:S02]  /*2210*/  HADD2.F32 R21, -RZ, R21.H0_H0 ;  /* 0x20000015ff157230 */ /* 0x004fe40000004100 */
[----:B----4-:R-:W-:-:S03]  /*2220*/  HADD2.F32 R11, -RZ, R10.H0_H0 ;  /* 0x2000000aff0b7230 */ /* 0x010fc60000004100 */
[----:B0-----:R-:W-:-:S04]  /*2230*/  FFMA R14, R14, R21, R20 ;  /* 0x000000150e0e7223 */ /* 0x001fc80000000014 */
[----:B------:R-:W-:Y:S01]  /*2240*/  FFMA R11, R11, R15, R14 ;  /* 0x0000000f0b0b7223 */ /* 0x000fe2000000000e */
[----:B-----5:R-:W-:-:S05]  /*2250*/  HADD2.F32 R8, -RZ, R8.H0_H0 ;  /* 0x20000008ff087230 */ /* 0x020fca0000004100 */
[----:B-1----:R-:W-:Y:S01]  /*2260*/  FFMA R8, R16, R8, R11 ;  /* 0x0000000810087223 */ /* 0x002fe2000000000b */
[----:B---3--:R-:W-:-:S05]  /*2270*/  HADD2.F32 R9, -RZ, R18.H0_H0 ;  /* 0x20000012ff097230 */ /* 0x008fca0000004100 */
[----:B------:R-:W-:-:S07]  /*2280*/  FFMA R20, R9, R17, R8 ;  /* 0x0000001109147223 */ /* 0x000fce0000000008 */
.L_x_86:
[----:B-1-3--:R-:W-:Y:S05]  /*2290*/  BSYNC.RECONVERGENT B1 ;  /* 0x0000000000017941 */ /* 0x00afea0003800200 */
.L_x_85:
        /* <DEDUP_REMOVED lines=24> */
[----:B------:R-:W-:Y:S01]  /*2420*/  IADD3 R12, PT, PT, R12, 0x2, RZ ;  /* 0x000000020c0c7810 */ /* 0x000fe20007ffe0ff */
[----:B--2---:R-:W-:-:S05]  /*2430*/  HADD2.F32 R17, -RZ, R8.H0_H0 ;  /* 0x20000008ff117230 */ /* 0x004fca0000004100 */
[----:B0-----:R-:W-:Y:S01]  /*2440*/  FFMA R20, R14, R17, R20 ;  /* 0x000000110e147223 */ /* 0x001fe20000000014 */
[----:B---3--:R-:W-:-:S05]  /*2450*/  HADD2.F32 R19, -RZ, R10.H0_H0 ;  /* 0x2000000aff137230 */ /* 0x008fca0000004100 */
[----:B------:R-:W-:-:S07]  /*2460*/  FFMA R20, R19, R15, R20 ;  /* 0x0000000f13147223 */ /* 0x000fce0000000014 */
.L_x_88:
[----:B------:R-:W-:Y:S05]  /*2470*/  BSYNC.RECONVERGENT B1 ;  /* 0x0000000000017941 */ /* 0x000fea0003800200 */
.L_x_87:
        /* <DEDUP_REMOVED lines=17> */
[----:B--2---:R-:W-:-:S05]  /*2590*/  HADD2.F32 R12, -RZ, R8.H0_H0 ;  /* 0x20000008ff0c7230 */ /* 0x004fca0000004100 */
[----:B0-----:R-:W-:-:S07]  /*25a0*/  FFMA R20, R11, R12, R20 ;  /* 0x0000000c0b147223 */ /* 0x001fce0000000014 */
.L_x_84:
[----:B-1-3--:R-:W-:Y:S05]  /*25b0*/  BSYNC.RECONVERGENT B0 ;  /* 0x0000000000007941 */ /* 0x00afea0003800200 */
.L_x_83:
[----:B------:R-:W1:Y:S01]  /*25c0*/  LDCU.64 UR4, c[0x0][0x398] ;  /* 0x00007300ff0477ac */ /* 0x000e620008000a00 */
[C---:B0-2---:R-:W-:Y:S02]  /*25d0*/  IADD3 R9, P0, PT, R3.reuse, R0, RZ ;  /* 0x0000000003097210 */ /* 0x045fe40007f1e0ff */
[----:B------:R-:W-:Y:S02]  /*25e0*/  F2FP.F16.F32.PACK_AB R20, RZ, R20 ;  /* 0x00000014ff14723e */ /* 0x000fe400000000ff */
[C---:B------:R-:W-:Y:S01]  /*25f0*/  LEA.HI.X.SX32 R10, R3.reuse, R4, 0x1, P0 ;  /* 0x00000004030a7211 */ /* 0x040fe200000f0eff */
[----:B------:R-:W-:Y:S01]  /*2600*/  VIADD R3, R3, UR6 ;  /* 0x0000000603037c36 */ /* 0x000fe20008000000 */
[C---:B-1----:R-:W-:Y:S01]  /*2610*/  LEA R8, P0, R9.reuse, UR4, 0x1 ;  /* 0x0000000409087c11 */ /* 0x042fe2000f8008ff */
[----:B------:R-:W0:Y:S03]  /*2620*/  LDCU UR4, c[0x0][0x3ac] ;  /* 0x00007580ff0477ac */ /* 0x000e260008000800 */
[----:B------:R-:W-:-:S05]  /*2630*/  LEA.HI.X R9, R9, UR5, R10, 0x1, P0 ;  /* 0x0000000509097c11 */ /* 0x000fca00080f0c0a */
[----:B------:R4:W-:Y:S01]  /*2640*/  STG.E.U16 desc[UR8][R8.64], R20 ;  /* 0x0000001408007986 */ /* 0x0009e2000c101508 */
[----:B0-----:R-:W-:-:S13]  /*2650*/  ISETP.GE.AND P0, PT, R3, UR4, PT ;  /* 0x0000000403007c0c */ /* 0x001fda000bf06270 */
[----:B----4-:R-:W-:Y:S05]  /*2660*/  @!P0 BRA `(.L_x_89) ;  /* 0xfffffff000bc8947 */ /* 0x010fea000383ffff */
[----:B------:R-:W-:Y:S05]  /*2670*/  EXIT ;  /* 0x000000000000794d */ /* 0x000fea0003800000 */
.L_x_67:
[----:B--2---:R-:W-:Y:S02]  /*2680*/  IMAD.MOV.U32 R16, RZ, RZ, R7 ;  /* 0x000000ffff107224 */ /* 0x004fe400078e0007 */
[----:B------:R-:W-:Y:S02]  /*2690*/  IMAD.MOV.U32 R15, RZ, RZ, 0x10 ;  /* 0x00000010ff0f7424 */ /* 0x000fe400078e00ff */
[----:B------:R-:W-:Y:S02]  /*26a0*/  IMAD.MOV.U32 R18, RZ, RZ, 0x1f ;  /* 0x0000001fff127424 */ /* 0x000fe400078e00ff */
[----:B------:R-:W-:-:S07]  /*26b0*/  IMAD.MOV.U32 R13, RZ, RZ, -0x1 ;  /* 0xffffffffff0d7424 */ /* 0x000fce00078e00ff */
[----:B01----:R-:W-:Y:S05]  /*26c0*/  WARPSYNC.COLLECTIVE R13, `(.L_x_90) ;  /* 0x000000000d087348 */ /* 0x003fea0003c00000 */
[----:B0-----:R0:W2:Y:S02]  /*26d0*/  SHFL.DOWN P1, R14, R16, R15, R18 ;  /* 0x0800000f100e7389 */ /* 0x0010a40000020012 */
[----:B012---:R-:W-:Y:S05]  /*26e0*/  ENDCOLLECTIVE ;  /* 0x000000000000791b */ /* 0x007fea0003800000 */
.L_x_90:
[----:B------:R-:W-:Y:S02]  /*26f0*/  IMAD.MOV.U32 R15, RZ, RZ, 0x8 ;  /* 0x00000008ff0f7424 */ /* 0x000fe400078e00ff */
[----:B------:R-:W-:-:S05]  /*2700*/  IMAD.MOV.U32 R8, RZ, RZ, R14 ;  /* 0x000000ffff087224 */ /* 0x000fca00078e000e */
[----:B------:R-:W-:-:S04]  /*2710*/  FMNMX R8, R8, R7, !PT ;  /* 0x0000000708087209 */ /* 0x000fc80007800000 */
[----:B------:R-:W-:-:S07]  /*2720*/  MOV R16, R8 ;  /* 0x0000000800107202 */ /* 0x000fce0000000f00 */
[----:B------:R-:W-:Y:S05]  /*2730*/  WARPSYNC.COLLECTIVE R13, `(.L_x_91) ;  /* 0x000000000d087348 */ /* 0x000fea0003c00000 */
[----:B------:R0:W1:Y:S02]  /*2740*/  SHFL.DOWN P1, R14, R16, R15, R18 ;  /* 0x0800000f100e7389 */ /* 0x0000640000020012 */
[----:B01----:R-:W-:Y:S05]  /*2750*/  ENDCOLLECTIVE ;  /* 0x000000000000791b */ /* 0x003fea0003800000 */
.L_x_91:
[----:B------:R-:W-:Y:S02]  /*2760*/  IMAD.MOV.U32 R15, RZ, RZ, 0x4 ;  /* 0x00000004ff0f7424 */ /* 0x000fe400078e00ff */
[----:B------:R-:W-:-:S05]  /*2770*/  IMAD.MOV.U32 R9, RZ, RZ, R14 ;  /* 0x000000ffff097224 */ /* 0x000fca00078e000e */
[----:B------:R-:W-:-:S05]  /*2780*/  FMNMX R9, R8, R9, !PT ;  /* 0x0000000908097209 */ /* 0x000fca0007800000 */
[----:B------:R-:W-:-:S07]  /*2790*/  IMAD.MOV.U32 R16, RZ, RZ, R9 ;  /* 0x000000ffff107224 */ /* 0x000fce00078e0009 */
[----:B------:R-:W-:Y:S05]  /*27a0*/  WARPSYNC.COLLECTIVE R13, `(.L_x_92) ;  /* 0x000000000d087348 */ /* 0x000fea0003c00000 */
[----:B------:R0:W1:Y:S02]  /*27b0*/  SHFL.DOWN P1, R14, R16, R15, R18 ;  /* 0x0800000f100e7389 */ /* 0x0000640000020012 */
[----:B01----:R-:W-:Y:S05]  /*27c0*/  ENDCOLLECTIVE ;  /* 0x000000000000791b */ /* 0x003fea0003800000 */
.L_x_92:
[----:B------:R-:W-:Y:S02]  /*27d0*/  HFMA2 R15, -RZ, RZ, 0, 1.1920928955078125e-07 ;  /* 0x00000002ff0f7431 */ /* 0x000fe400000001ff */
[----:B------:R-:W-:-:S05]  /*27e0*/  IMAD.MOV.U32 R10, RZ, RZ, R14 ;  /* 0x000000ffff0a7224 */ /* 0x000fca00078e000e */
[----:B------:R-:W-:-:S05]  /*27f0*/  FMNMX R10, R9, R10, !PT ;  /* 0x0000000a090a7209 */ /* 0x000fca0007800000 */
[----:B------:R-:W-:-:S07]  /*2800*/  IMAD.MOV.U32 R16, RZ, RZ, R10 ;  /* 0x000000ffff107224 */ /* 0x000fce00078e000a */
[----:B------:R-:W-:Y:S05]  /*2810*/  WARPSYNC.COLLECTIVE R13, `(.L_x_93) ;  /* 0x000000000d087348 */ /* 0x000fea0003c00000 */
[----:B------:R0:W1:Y:S02]  /*2820*/  SHFL.DOWN P1, R14, R16, R15, R18 ;  /* 0x0800000f100e7389 */ /* 0x0000640000020012 */
[----:B01----:R-:W-:Y:S05]  /*2830*/  ENDCOLLECTIVE ;  /* 0x000000000000791b */ /* 0x003fea0003800000 */
.L_x_93:
[----:B------:R-:W-:Y:S02]  /*2840*/  IMAD.MOV.U32 R15, RZ, RZ, 0x1 ;  /* 0x00000001ff0f7424 */ /* 0x000fe400078e00ff */
[----:B------:R-:W-:-:S05]  /*2850*/  IMAD.MOV.U32 R11, RZ, RZ, R14 ;  /* 0x000000ffff0b7224 */ /* 0x000fca00078e000e */
[----:B------:R-:W-:-:S05]  /*2860*/  FMNMX R11, R10, R11, !PT ;  /* 0x0000000b0a0b7209 */ /* 0x000fca0007800000 */
[----:B------:R-:W-:-:S07]  /*2870*/  IMAD.MOV.U32 R16, RZ, RZ, R11 ;  /* 0x000000ffff107224 */ /* 0x000fce00078e000b */
[----:B------:R-:W-:Y:S05]  /*2880*/  WARPSYNC.COLLECTIVE R13, `(.L_x_94) ;  /* 0x000000000d087348 */ /* 0x000fea0003c00000 */
[----:B------:R0:W1:Y:S02]  /*2890*/  SHFL.DOWN P1, R14, R16, R15, R18 ;  /* 0x0800000f100e7389 */ /* 0x0000640000020012 */
[----:B01----:R-:W-:Y:S05]  /*28a0*/  ENDCOLLECTIVE ;  /* 0x000000000000791b */ /* 0x003fea0003800000 */
.L_x_94:
[----:B------:R-:W-:Y:S05]  /*28b0*/  BRA `(.L_x_95) ;  /* 0xffffffe400e87947 */ /* 0x000fea000383ffff */
.L_x_72:
[----:B-1----:R-:W-:Y:S01]  /*28c0*/  IMAD.MOV.U32 R16, RZ, RZ, R5 ;  /* 0x000000ffff107224 */ /* 0x002fe200078e0005 */
[----:B------:R-:W-:Y:S01]  /*28d0*/  MOV R13, 0xffffffff ;  /* 0xffffffff000d7802 */ /* 0x000fe20000000f00 */
[----:B------:R-:W-:Y:S02]  /*28e0*/  IMAD.MOV.U32 R15, RZ, RZ, 0x10 ;  /* 0x00000010ff0f7424 */ /* 0x000fe400078e00ff */
[----:B------:R-:W-:-:S07]  /*28f0*/  IMAD.MOV.U32 R18, RZ, RZ, 0x1f ;  /* 0x0000001fff127424 */ /* 0x000fce00078e00ff */
[----:B0-----:R-:W-:Y:S05]  /*2900*/  WARPSYNC.COLLECTIVE R13, `(.L_x_96) ;  /* 0x000000000d087348 */ /* 0x001fea0003c00000 */
[----:B------:R1:W2:Y:S02]  /*2910*/  SHFL.DOWN P1, R14, R16, R15, R18 ;  /* 0x0800000f100e7389 */ /* 0x0002a40000020012 */
[----:B012---:R-:W-:Y:S05]  /*2920*/  ENDCOLLECTIVE ;  /* 0x000000000000791b */ /* 0x007fea0003800000 */
.L_x_96:
[----:B------:R-:W-:Y:S02]  /*2930*/  IMAD.MOV.U32 R15, RZ, RZ, 0x8 ;  /* 0x00000008ff0f7424 */ /* 0x000fe400078e00ff */
[----:B------:R-:W-:-:S04]  /*2940*/  IMAD.MOV.U32 R6, RZ, RZ, R14 ;  /* 0x000000ffff067224 */ /* 0x000fc800078e000e */
[----:B------:R-:W-:-:S04]  /*2950*/  FADD R6, R6, R5 ;  /* 0x0000000506067221 */ /* 0x000fc80000000000 */
[----:B------:R-:W-:-:S07]  /*2960*/  IMAD.MOV.U32 R16, RZ, RZ, R6 ;  /* 0x000000ffff107224 */ /* 0x000fce00078e0006 */
[----:B------:R-:W-:Y:S05]  /*2970*/  WARPSYNC.COLLECTIVE R13, `(.L_x_97) ;  /* 0x000000000d087348 */ /* 0x000fea0003c00000 */
[----:B------:R0:W1:Y:S02]  /*2980*/  SHFL.DOWN P1, R14, R16, R15, R18 ;  /* 0x0800000f100e7389 */ /* 0x0000640000020012 */
[----:B01----:R-:W-:Y:S05]  /*2990*/  ENDCOLLECTIVE ;  /* 0x000000000000791b */ /* 0x003fea0003800000 */
.L_x_97:
[----:B------:R-:W-:Y:S02]  /*29a0*/  IMAD.MOV.U32 R15, RZ, RZ, 0x4 ;  /* 0x00000004ff0f7424 */ /* 0x000fe400078e00ff */
[----:B------:R-:W-:-:S04]  /*29b0*/  IMAD.MOV.U32 R7, RZ, RZ, R14 ;  /* 0x000000ffff077224 */ /* 0x000fc800078e000e */
[----:B------:R-:W-:-:S04]  /*29c0*/  FADD R7, R6, R7 ;  /* 0x0000000706077221 */ /* 0x000fc80000000000 */
[----:B------:R-:W-:-:S07]  /*29d0*/  IMAD.MOV.U32 R16, RZ, RZ, R7 ;  /* 0x000000ffff107224 */ /* 0x000fce00078e0007 */
[----:B------:R-:W-:Y:S05]  /*29e0*/  WARPSYNC.COLLECTIVE R13, `(.L_x_98) ;  /* 0x000000000d087348 */ /* 0x000fea0003c00000 */
[----:B------:R0:W1:Y:S02]  /*29f0*/  SHFL.DOWN P1, R14, R16, R15, R18 ;  /* 0x0800000f100e7389 */ /* 0x0000640000020012 */
[----:B01----:R-:W-:Y:S05]  /*2a00*/  ENDCOLLECTIVE ;  /* 0x000000000000791b */ /* 0x003fea0003800000 */
.L_x_98:
[----:B------:R-:W-:Y:S01]  /*2a10*/  IMAD.MOV.U32 R15, RZ, RZ, 0x2 ;  /* 0x00000002ff0f7424 */ /* 0x000fe200078e00ff */
[----:B------:R-:W-:-:S05]  /*2a20*/  MOV R8, R14 ;  /* 0x0000000e00087202 */ /* 0x000fca0000000f00 */
[----:B------:R-:W-:-:S04]  /*2a30*/  FADD R8, R7, R8 ;  /* 0x0000000807087221 */ /* 0x000fc80000000000 */
[----:B------:R-:W-:-:S07]  /*2a40*/  IMAD.MOV.U32 R16, RZ, RZ, R8 ;  /* 0x000000ffff107224 */ /* 0x000fce00078e0008 */
[----:B------:R-:W-:Y:S05]  /*2a50*/  WARPSYNC.COLLECTIVE R13, `(.L_x_99) ;  /* 0x000000000d087348 */ /* 0x000fea0003c00000 */
[----:B------:R0:W1:Y:S02]  /*2a60*/  SHFL.DOWN P1, R14, R16, R15, R18 ;  /* 0x0800000f100e7389 */ /* 0x0000640000020012 */
[----:B01----:R-:W-:Y:S05]  /*2a70*/  ENDCOLLECTIVE ;  /* 0x000000000000791b */ /* 0x003fea0003800000 */
.L_x_99:
[----:B------:R-:W-:Y:S02]  /*2a80*/  IMAD.MOV.U32 R15, RZ, RZ, 0x1 ;  /* 0x00000001ff0f7424 */ /* 0x000fe400078e00ff */
[----:B------:R-:W-:-:S04]  /*2a90*/  IMAD.MOV.U32 R9, RZ, RZ, R14 ;  /* 0x000000ffff097224 */ /* 0x000fc800078e000e */
[----:B------:R-:W-:-:S04]  /*2aa0*/  FADD R9, R8, R9 ;  /* 0x0000000908097221 */ /* 0x000fc80000000000 */
[----:B------:R-:W-:-:S07]  /*2ab0*/  IMAD.MOV.U32 R16, RZ, RZ, R9 ;  /* 0x000000ffff107224 */ /* 0x000fce00078e0009 */
[----:B------:R-:W-:Y:S05]  /*2ac0*/  WARPSYNC.COLLECTIVE R13, `(.L_x_100) ;  /* 0x000000000d087348 */ /* 0x000fea0003c00000 */
[----:B------:R0:W1:Y:S02]  /*2ad0*/  SHFL.DOWN P1, R14, R16, R15, R18 ;  /* 0x0800000f100e7389 */ /* 0x0000640000020012 */
[----:B01----:R-:W-:Y:S05]  /*2ae0*/  ENDCOLLECTIVE ;  /* 0x000000000000791b */ /* 0x003fea0003800000 */
.L_x_100:
[----:B------:R-:W-:Y:S01]  /*2af0*/  MOV R10, R14 ;  /* 0x0000000e000a7202 */ /* 0x000fe20000000f00 */
[----:B------:R-:W-:Y:S06]  /*2b00*/  BRA `(.L_x_101) ;  /* 0xffffffe800a07947 */ /* 0x000fec000383ffff */
        .weak           $__internal_1_$__cuda_sm20_rcp_rn_f32_slowpath
        .type           $__internal_1_$__cuda_sm20_rcp_rn_f32_slowpath,@function
        .size           $__internal_1_$__cuda_sm20_rcp_rn_f32_slowpath,(.L_x_675 - $__internal_1_$__cuda_sm20_rcp_rn_f32_slowpath)
$__internal_1_$__cuda_sm20_rcp_rn_f32_slowpath:
        /* <DEDUP_REMOVED lines=15> */
.L_x_102:
[----:B------:R-:W-:-:S05]  /*2c00*/  VIADD R9, R7, 0xffffff03 ;  /* 0xffffff0307097836 */ /* 0x000fca0000000000 */
        /* <DEDUP_REMOVED lines=25> */
[----:B------:R-:W-:-:S04]  /*2da0*/  SEL R9, RZ, 0x1, !P0 ;  /* 0x00000001ff097807 */ /* 0x000fc80004000000 */
[----:B------:R-:W-:-:S04]  /*2db0*/  IADD3 R9, PT, PT, -R9, RZ, RZ ;  /* 0x000000ff09097210 */ /* 0x000fc80007ffe1ff */
[----:B------:R-:W-:-:S13]  /*2dc0*/  ISETP.GE.AND P0, PT, R9, RZ, PT ;  /* 0x000000ff0900720c */ /* 0x000fda0003f06270 */
[----:B------:R-:W-:-:S04]  /*2dd0*/  @!P0 VIADD R12, R12, 0x1 ;  /* 0x000000010c0c8836 */ /* 0x000fc80000000000 */
[----:B------:R-:W-:-:S05]  /*2de0*/  @!P1 IMAD.SHL.U32 R12, R12, 0x2, RZ ;  /* 0x000000020c0c9824 */ /* 0x000fca00078e00ff */
[----:B------:R-:W-:Y:S01]  /*2df0*/  LOP3.LUT R7, R12, 0x80000000, R5, 0xf8, !PT ;  /* 0x800000000c077812 */ /* 0x000fe200078ef805 */
[----:B------:R-:W-:Y:S06]  /*2e00*/  BRA `(.L_x_103) ;  /* 0x0000000000047947 */ /* 0x000fec0003800000 */
.L_x_104:
[----:B------:R0:W1:Y:S02]  /*2e10*/  MUFU.RCP R7, R5 ;  /* 0x0000000500077308 */ /* 0x0000640000001000 */
.L_x_103:
[----:B------:R-:W-:-:S04]  /*2e20*/  IMAD.MOV.U32 R9, RZ, RZ, 0x0 ;  /* 0x00000000ff097424 */ /* 0x000fc800078e00ff */
[----:B0123--:R-:W-:Y:S05]  /*2e30*/  RET.REL.NODEC R8 `(_ZN8pygpukit3ops2nn22sdpa_causal_f16_kernelEPK6__halfS4_S4_PS2_iiiifi) ;  /* 0xffffffd008707950 */ /* 0x00ffea0003c3ffff */
.L_x_105:
        /* <DEDUP_REMOVED lines=12> */
.L_x_675:


//--------------------- .text._ZN8pygpukit3ops2nn22sdpa_causal_f32_kernelEPKfS3_S3_Pfiiiifi --------------------------
	.section	.text._ZN8pygpukit3ops2nn22sdpa_causal_f32_kernelEPKfS3_S3_Pfiiiifi,"ax",@progbits
	.align	128
        .global         _ZN8pygpukit3ops2nn22sdpa_causal_f32_kernelEPKfS3_S3_Pfiiiifi
        .type           _ZN8pygpukit3ops2nn22sdpa_causal_f32_kernelEPKfS3_S3_Pfiiiifi,@function
        .size           _ZN8pygpukit3ops2nn22sdpa_causal_f32_kernelEPKfS3_S3_Pfiiiifi,(.L_x_676 - _ZN8pygpukit3ops2nn22sdpa_causal_f32_kernelEPKfS3_S3_Pfiiiifi)
        .other          _ZN8pygpukit3ops2nn22sdpa_causal_f32_kernelEPKfS3_S3_Pfiiiifi,@"STO_CUDA_ENTRY STV_DEFAULT"
_ZN8pygpukit3ops2nn22sdpa_causal_f32_kernelEPKfS3_S3_Pfiiiifi:
.text._ZN8pygpukit3ops2nn22sdpa_causal_f32_kernelEPKfS3_S3_Pfiiiifi:
        /* <DEDUP_REMOVED lines=37> */
.L_x_110:
        /* <DEDUP_REMOVED lines=10> */
.L_x_109:
[----:B------:R-:W-:Y:S05]  /*02f0*/  BRA `(.L_x_107) ;  /* 0x0000000800287947 */ /* 0x000fea0003800000 */
.L_x_108:
        /* <DEDUP_REMOVED lines=9> */
.L_x_117:
        /* <DEDUP_REMOVED lines=8> */
.L_x_114:
        /* <DEDUP_REMOVED lines=11> */
[----:B------:R-:W2:Y:S01]  /*04c0*/  LDG.E.CONSTANT R21, desc[UR8][R12.64] ;  /* 0x000000080c157981 */ /* 0x000ea2000c1e9900 */
[----:B------:R-:W-:-:S03]  /*04d0*/  LEA.HI.X R11, R14, R11, R15, 0x2, P3 ;  /* 0x0000000b0e0b7211 */ /* 0x000fc600018f140f */
[----:B------:R-:W3:Y:S04]  /*04e0*/  LDG.E.CONSTANT R23, desc[UR8][R12.64+0x4] ;  /* 0x000004080c177981 */ /* 0x000ee8000c1e9900 */
[----:B------:R-:W2:Y:S04]  /*04f0*/  LDG.E.CONSTANT R22, desc[UR8][R10.64] ;  /* 0x000000080a167981 */ /* 0x000ea8000c1e9900 */
[----:B------:R-:W3:Y:S04]  /*0500*/  LDG.E.CONSTANT R24, desc[UR8][R10.64+0x4] ;  /* 0x000004080a187981 */ /* 0x000ee8000c1e9900 */
[----:B------:R-:W4:Y:S04]  /*0510*/  LDG.E.CONSTANT R17, desc[UR8][R12.64+0x8] ;  /* 0x000008080c117981 */ /* 0x000f28000c1e9900 */
[----:B------:R-:W4:Y:S04]  /*0520*/  LDG.E.CONSTANT R14, desc[UR8][R10.64+0x8] ;  /* 0x000008080a0e7981 */ /* 0x000f28000c1e9900 */
[----:B------:R-:W5:Y:S04]  /*0530*/  LDG.E.CONSTANT R15, desc[UR8][R12.64+0xc] ;  /* 0x00000c080c0f7981 */ /* 0x000f68000c1e9900 */
[----:B------:R-:W5:Y:S04]  /*0540*/  LDG.E.CONSTANT R16, desc[UR8][R10.64+0xc] ;  /* 0x00000c080a107981 */ /* 0x000f68000c1e9900 */
[----:B------:R-:W5:Y:S04]  /*0550*/  LDG.E.CONSTANT R27, desc[UR8][R10.64+0x18] ;  /* 0x000018080a1b7981 */ /* 0x000f68000c1e9900 */
[----:B------:R-:W5:Y:S04]  /*0560*/  LDG.E.CONSTANT R25, desc[UR8][R12.64+0x1c] ;  /* 0x00001c080c197981 */ /* 0x000f68000c1e9900 */
[----:B------:R-:W5:Y:S01]  /*0570*/  LDG.E.CONSTANT R28, desc[UR8][R10.64+0x1c] ;  /* 0x00001c080a1c7981 */ /* 0x000f62000c1e9900 */
[----:B--2---:R-:W-:-:S03]  /*0580*/  FFMA R22, R21, R22, R20 ;  /* 0x0000001615167223 */ /* 0x004fc60000000014 */
[----:B------:R-:W2:Y:S04]  /*0590*/  LDG.E.CONSTANT R20, desc[UR8][R12.64+0x10] ;  /* 0x000010080c147981 */ /* 0x000ea8000c1e9900 */
[----:B------:R-:W2:Y:S01]  /*05a0*/  LDG.E.CONSTANT R21, desc[UR8][R10.64+0x10] ;  /* 0x000010080a157981 */ /* 0x000ea2000c1e9900 */
[----:B---3--:R-:W-:-:S03]  /*05b0*/  FFMA R26, R23, R24, R22 ;  /* 0x00000018171a7223 */ /* 0x008fc60000000016 */
[----:B------:R-:W3:Y:S04]  /*05c0*/  LDG.E.CONSTANT R23, desc[UR8][R12.64+0x14] ;  /* 0x000014080c177981 */ /* 0x000ee8000c1e9900 */
[----:B------:R-:W3:Y:S04]  /*05d0*/  LDG.E.CONSTANT R24, desc[UR8][R10.64+0x14] ;  /* 0x000014080a187981 */ /* 0x000ee8000c1e9900 */
[----:B------:R-:W3:Y:S01]  /*05e0*/  LDG.E.CONSTANT R22, desc[UR8][R12.64+0x18] ;  /* 0x000018080c167981 */ /* 0x000ee2000c1e9900 */
[----:B------:R-:W-:Y:S01]  /*05f0*/  UIADD3 UR4, UPT, UPT, UR4, 0x8, URZ ;  /* 0x0000000804047890 */ /* 0x000fe2000fffe0ff */
[----:B----4-:R-:W-:-:S04]  /*0600*/  FFMA R14, R17, R14, R26 ;  /* 0x0000000e110e7223 */ /* 0x010fc8000000001a */
[----:B-----5:R-:W-:Y:S01]  /*0610*/  FFMA R15, R15, R16, R14 ;  /* 0x000000100f0f7223 */ /* 0x020fe2000000000e */
[----:B------:R-:W-:-:S03]  /*0620*/  ISETP.NE.AND P2, PT, R18, UR4, PT ;  /* 0x0000000412007c0c */ /* 0x000fc6000bf45270 */
[----:B--2---:R-:W-:-:S04]  /*0630*/  FFMA R20, R20, R21, R15 ;  /* 0x0000001514147223 */ /* 0x004fc8000000000f */
[----:B---3--:R-:W-:-:S04]  /*0640*/  FFMA R23, R23, R24, R20 ;  /* 0x0000001817177223 */ /* 0x008fc80000000014 */
[----:B------:R-:W-:-:S04]  /*0650*/  FFMA R22, R22, R27, R23 ;  /* 0x0000001b16167223 */ /* 0x000fc80000000017 */
[----:B------:R-:W-:Y:S01]  /*0660*/  FFMA R20, R25, R28, R22 ;  /* 0x0000001c19147223 */ /* 0x000fe20000000016 */
[----:B------:R-:W-:Y:S06]  /*0670*/  @P2 BRA `(.L_x_114) ;  /* 0xfffffffc00642947 */ /* 0x000fec000383ffff */
[----:B------:R-:W-:-:S07]  /*0680*/  IMAD.MOV.U32 R21, RZ, RZ, R18 ;  /* 0x000000ffff157224 */ /* 0x000fce00078e0012 */
.L_x_113:
[----:B------:R-:W-:-:S13]  /*0690*/  ISETP.NE.AND P2, PT, R8, RZ, PT ;  /* 0x000000ff0800720c */ /* 0x000fda0003f45270 */
[----:B------:R-:W-:Y:S05]  /*06a0*/  @!P2 BRA `(.L_x_115) ;  /* 0x0000000000fca947 */ /* 0x000fea0003800000 */
[----:B------:R-:W-:Y:S01]  /*06b0*/  ISETP.NE.AND P2, PT, R9, RZ, PT ;  /* 0x000000ff0900720c */ /* 0x000fe20003f45270 */
[----:B------:R-:W-:-:S12]  /*06c0*/  @!P1 BRA `(.L_x_116) ;  /* 0x0000000000649947 */ /* 0x000fd80003800000 */
        /* <DEDUP_REMOVED lines=14> */
[----:B------:R-:W4:Y:S04]  /*07b0*/  LDG.E.CONSTANT R15, desc[UR8][R12.64] ;  /* 0x000000080c0f7981 */ /* 0x000f28000c1e9900 */
[----:B------:R-:W4:Y:S04]  /*07c0*/  LDG.E.CONSTANT R14, desc[UR8][R10.64] ;  /* 0x000000080a0e7981 */ /* 0x000f28000c1e9900 */
[----:B------:R-:W2:Y:S04]  /*07d0*/  LDG.E.CONSTANT R16, desc[UR8][R10.64+0x4] ;  /* 0x000004080a107981 */ /* 0x000ea8000c1e9900 */
[----:B------:R-:W3:Y:S04]  /*07e0*/  LDG.E.CONSTANT R22, desc[UR8][R10.64+0x8] ;  /* 0x000008080a167981 */ /* 0x000ee8000c1e9900 */
[----:B------:R-:W5:Y:S04]  /*07f0*/  LDG.E.CONSTANT R25, desc[UR8][R12.64+0xc] ;  /* 0x00000c080c197981 */ /* 0x000f68000c1e9900 */
[----:B------:R-:W5:Y:S01]  /*0800*/  LDG.E.CONSTANT R24, desc[UR8][R10.64+0xc] ;  /* 0x00000c080a187981 */ /* 0x000f62000c1e9900 */
[----:B------:R-:W-:-:S02]  /*0810*/  VIADD R21, R21, 0x4 ;  /* 0x0000000415157836 */ /* 0x000fc40000000000 */
[----:B----4-:R-:W-:-:S04]  /*0820*/  FFMA R14, R15, R14, R20 ;  /* 0x0000000e0f0e7223 */ /* 0x010fc80000000014 */
[----:B--2---:R-:W-:-:S04]  /*0830*/  FFMA R14, R17, R16, R14 ;  /* 0x00000010110e7223 */ /* 0x004fc8000000000e */
[----:B---3--:R-:W-:-:S04]  /*0840*/  FFMA R14, R23, R22, R14 ;  /* 0x00000016170e7223 */ /* 0x008fc8000000000e */
[----:B-----5:R-:W-:-:S07]  /*0850*/  FFMA R20, R25, R24, R14 ;  /* 0x0000001819147223 */ /* 0x020fce000000000e */
.L_x_116:
[----:B------:R-:W-:Y:S05]  /*0860*/  @!P2 BRA `(.L_x_115) ;  /* 0x00000000008ca947 */ /* 0x000fea0003800000 */
[----:B------:R-:W1:Y:S01]  /*0870*/  LDC R24, c[0x0][0x3ac] ;  /* 0x0000eb00ff187b82 */ /* 0x000e620000000800 */
[----:B------:R-:W-:-:S07]  /*0880*/  ISETP.NE.AND P3, PT, R9, 0x1, PT ;  /* 0x000000010900780c */ /* 0x000fce0003f65270 */
[----:B------:R-:W2:Y:S06]  /*0890*/  LDC.64 R16, c[0x0][0x380] ;  /* 0x0000e000ff107b82 */ /* 0x000eac0000000a00 */
[----:B------:R-:W-:Y:S02]  /*08a0*/  @P3 IADD3 R22, P4, PT, R21, R0, RZ ;  /* 0x0000000015163210 */ /* 0x000fe40007f9e0ff */
[----:B------:R-:W3:Y:S03]  /*08b0*/  LDC.64 R10, c[0x0][0x388] ;  /* 0x0000e200ff0a7b82 */ /* 0x000ee60000000a00 */
[----:B------:R-:W-:-:S05]  /*08c0*/  @P3 IMAD.X R23, RZ, RZ, R4, P4 ;  /* 0x000000ffff173224 */ /* 0x000fca00020e0604 */
[----:B------:R-:W4:Y:S01]  /*08d0*/  LDC.64 R12, c[0x0][0x380] ;  /* 0x0000e000ff0c7b82 */ /* 0x000f220000000a00 */
[----:B-1----:R-:W-:Y:S01]  /*08e0*/  LOP3.LUT P2, RZ, R24, 0x1, RZ, 0xc0, !PT ;  /* 0x0000000118ff7812 */ /* 0x002fe2000784c0ff */
[----:B------:R-:W-:Y:S02]  /*08f0*/  @P3 IMAD R25, R19, R24, R21 ;  /* 0x0000001813193224 */ /* 0x000fe400078e0215 */
[----:B------:R-:W-:-:S04]  /*0900*/  @P3 VIADD R21, R21, 0x2 ;  /* 0x0000000215153836 */ /* 0x000fc80000000000 */
[----:B------:R-:W1:Y:S01]  /*0910*/  LDC.64 R14, c[0x0][0x388] ;  /* 0x0000e200ff0e7b82 */ /* 0x000e620000000a00 */
[----:B--2---:R-:W-:-:S04]  /*0920*/  @P3 LEA R16, P5, R22, R16, 0x2 ;  /* 0x0000001016103211 */ /* 0x004fc800078a10ff */
[----:B------:R-:W-:Y:S01]  /*0930*/  @P3 LEA.HI.X R17, R22, R17, R23, 0x2, P5 ;  /* 0x0000001116113211 */ /* 0x000fe200028f1417 */
[----:B------:R-:W-:Y:S01]  /*0940*/  @P2 IMAD R23, R19, R24, R21 ;  /* 0x0000001813172224 */ /* 0x000fe200078e0215 */
[----:B------:R-:W-:Y:S02]  /*0950*/  @P3 IADD3 R22, P5, PT, R2, R25, RZ ;  /* 0x0000001902163210 */ /* 0x000fe40007fbe0ff */
[----:B------:R-:W-:Y:S02]  /*0960*/  @P2 IADD3 R21, P4, PT, R21, R0, RZ ;  /* 0x0000000015152210 */ /* 0x000fe40007f9e0ff */
[----:B------:R-:W-:Y:S02]  /*0970*/  @P3 LEA.HI.X.SX32 R25, R25, R6, 0x1, P5 ;  /* 0x0000000619193211 */ /* 0x000fe400028f0eff */
[----:B---3--:R-:W-:Y:S01]  /*0980*/  @P3 LEA R10, P6, R22, R10, 0x2 ;  /* 0x0000000a160a3211 */ /* 0x008fe200078c10ff */
[----:B------:R-:W-:Y:S01]  /*0990*/  @P2 IMAD.X R24, RZ, RZ, R4, P4 ;  /* 0x000000ffff182224 */ /* 0x000fe200020e0604 */
[----:B----4-:R-:W-:-:S02]  /*09a0*/  @P2 LEA R12, P5, R21, R12, 0x2 ;  /* 0x0000000c150c2211 */ /* 0x010fc400078a10ff */
[----:B------:R-:W-:Y:S02]  /*09b0*/  @P3 LEA.HI.X R11, R22, R11, R25, 0x2, P6 ;  /* 0x0000000b160b3211 */ /* 0x000fe400030f1419 */
[----:B------:R-:W-:Y:S02]  /*09c0*/  @P2 IADD3 R22, P4, PT, R2, R23, RZ ;  /* 0x0000001702162210 */ /* 0x000fe40007f9e0ff */
[----:B------:R-:W-:Y:S02]  /*09d0*/  @P2 LEA.HI.X R13, R21, R13, R24, 0x2, P5 ;  /* 0x0000000d150d2211 */ /* 0x000fe400028f1418 */
[----:B------:R-:W-:Y:S01]  /*09e0*/  @P2 LEA.HI.X.SX32 R23, R23, R6, 0x1, P4 ;  /* 0x0000000617172211 */ /* 0x000fe200020f0eff */
[----:B------:R-:W2:Y:S01]  /*09f0*/  @P3 LDG.E.CONSTANT R21, desc[UR8][R16.64] ;  /* 0x0000000810153981 */ /* 0x000ea2000c1e9900 */
[----:B-1----:R-:W-:-:S03]  /*0a00*/  @P2 LEA R14, P4, R22, R14, 0x2 ;  /* 0x0000000e160e2211 */ /* 0x002fc600078810ff */
[----:B------:R-:W2:Y:S01]  /*0a10*/  @P3 LDG.E.CONSTANT R24, desc[UR8][R10.64] ;  /* 0x000000080a183981 */ /* 0x000ea2000c1e9900 */
[----:B------:R-:W-:-:S03]  /*0a20*/  @P2 LEA.HI.X R15, R22, R15, R23, 0x2, P4 ;  /* 0x0000000f160f2211 */ /* 0x000fc600020f1417 */
[----:B------:R-:W3:Y:S04]  /*0a30*/  @P3 LDG.E.CONSTANT R22, desc[UR8][R16.64+0x4] ;  /* 0x0000040810163981 */ /* 0x000ee8000c1e9900 */
[----:B------:R-:W3:Y:S04]  /*0a40*/  @P3 LDG.E.CONSTANT R23, desc[UR8][R10.64+0x4] ;  /* 0x000004080a173981 */ /* 0x000ee8000c1e9900 */
[----:B------:R-:W4:Y:S04]  /*0a50*/  @P2 LDG.E.CONSTANT R13, desc[UR8][R12.64] ;  /* 0x000000080c0d2981 */ /* 0x000f28000c1e9900 */
[----:B------:R-:W4:Y:S01]  /*0a60*/  @P2 LDG.E.CONSTANT R14, desc[UR8][R14.64] ;  /* 0x000000080e0e2981 */ /* 0x000f22000c1e9900 */
[----:B--2---:R-:W-:-:S04]  /*0a70*/  @P3 FFMA R21, R21, R24, R20 ;  /* 0x0000001815153223 */ /* 0x004fc80000000014 */
[----:B---3--:R-:W-:-:S04]  /*0a80*/  @P3 FFMA R20, R22, R23, R21 ;  /* 0x0000001716143223 */ /* 0x008fc80000000015 */
[----:B----4-:R-:W-:-:S07]  /*0a90*/  @P2 FFMA R20, R13, R14, R20 ;  /* 0x0000000e0d142223 */ /* 0x010fce0000000014 */
.L_x_115:
[----:B------:R-:W1:Y:S02]  /*0aa0*/  LDCU UR4, c[0x0][0x3b0] ;  /* 0x00007600ff0477ac */ /* 0x000e640008000800 */
[----:B-1----:R-:W-:-:S07]  /*0ab0*/  FMUL R20, R20, UR4 ;  /* 0x0000000414147c20 */ /* 0x002fce0008400000 */
.L_x_112:
[----:B------:R-:W-:Y:S05]  /*0ac0*/  BSYNC.RECONVERGENT B1 ;  /* 0x0000000000017941 */ /* 0x000fea0003800200 */
.L_x_111:
        /* <DEDUP_REMOVED lines=13> */
.L_x_107:
[----:B------:R-:W-:Y:S05]  /*0ba0*/  BSYNC.RECONVERGENT B0 ;  /* 0x0000000000007941 */ /* 0x000fea0003800200 */
.L_x_106:
        /* <DEDUP_REMOVED lines=42> */
.L_x_147:
[----:B------:R-:W-:Y:S02]  /*0e50*/  ISETP.NE.AND P1, PT, R3, RZ, PT ;  /* 0x000000ff0300720c */ /* 0x000fe40003f25270 */
[----:B-1----:R-:W-:-:S11]  /*0e60*/  FMNMX R14, R11, R14, !PT ;  /* 0x0000000e0b0e7209 */ /* 0x002fd60007800000 */
[----:B------:R-:W1:Y:S01]  /*0e70*/  @!P1 S2R R8, SR_CgaCtaId ;  /* 0x0000000000089919 */ /* 0x000e620000008800 */
[----:B------:R-:W-:Y:S02]  /*0e80*/  @!P1 MOV R7, 0x400 ;  /* 0x0000040000079802 */ /* 0x000fe40000000f00 */
[----:B------:R-:W-:Y:S02]  /*0e90*/  @!P1 PLOP3.LUT P0, PT, PT, PT, PT, 0x80, 0x8 ;  /* 0x000000000008981c */ /* 0x000fe40003f0f070 */
[----:B-1----:R-:W-:-:S05]  /*0ea0*/  @!P1 LEA R7, R8, R7, 0x18 ;  /* 0x0000000708079211 */ /* 0x002fca00078ec0ff */
[----:B------:R1:W-:Y:S06]  /*0eb0*/  @!P1 STS [R7+0x80], R14 ;  /* 0x0000800e07009388 */ /* 0x0003ec0000000800 */
.L_x_118:
        /* <DEDUP_REMOVED lines=17> */
.L_x_122:
[----:B0--3--:R-:W-:Y:S02]  /*0fd0*/  IMAD R11, R9, 0x4, R20 ;  /* 0x00000004090b7824 */ /* 0x009fe400078e0214 */
[----:B--2---:R-:W-:-:S03]  /*0fe0*/  IMAD.IADD R9, R16, 0x1, R9 ;  /* 0x0000000110097824 */ /* 0x004fc600078e0209 */
[----:B------:R-:W1:Y:S02]  /*0ff0*/  LDS R13, [R11] ;  /* 0x000000000b0d7984 */ /* 0x000e640000000800 */
[----:B------:R-:W-:Y:S01]  /*1000*/  ISETP.GE.AND P1, PT, R9, R10, PT ;  /* 0x0000000a0900720c */ /* 0x000fe20003f26270 */
[----:B-1----:R-:W-:-:S04]  /*1010*/  FADD R13, -R8, R13 ;  /* 0x0000000d080d7221 */ /* 0x002fc80000000100 */
[----:B------:R-:W-:-:S04]  /*1020*/  FFMA.SAT R12, R13, R18, 0.5 ;  /* 0x3f0000000d0c7423 */ /* 0x000fc80000002012 */
[----:B------:R-:W-:-:S04]  /*1030*/  FFMA.RM R12, R12, R15, 12582913 ;  /* 0x4b4000010c0c7423 */ /* 0x000fc8000000400f */
[C---:B------:R-:W-:Y:S01]  /*1040*/  FADD R14, R12.reuse, -12583039 ;  /* 0xcb40007f0c0e7421 */ /* 0x040fe20000000000 */
[----:B------:R-:W-:-:S03]  /*1050*/  IMAD.SHL.U32 R12, R12, 0x800000, RZ ;  /* 0x008000000c0c7824 */ /* 0x000fc600078e00ff */
[----:B------:R-:W-:-:S04]  /*1060*/  FFMA R14, R13, 1.4426950216293334961, -R14 ;  /* 0x3fb8aa3b0d0e7823 */ /* 0x000fc8000000080e */
[----:B------:R-:W-:-:S04]  /*1070*/  FFMA R14, R13, 1.925963033500011079e-08, R14 ;  /* 0x32a570600d0e7823 */ /* 0x000fc8000000000e */
[----:B------:R-:W0:Y:S02]  /*1080*/  MUFU.EX2 R13, R14 ;  /* 0x0000000e000d7308 */ /* 0x000e240000000800 */
[----:B0-----:R-:W-:-:S04]  /*1090*/  FMUL R12, R12, R13 ;  /* 0x0000000d0c0c7220 */ /* 0x001fc80000400000 */
[----:B------:R-:W-:Y:S01]  /*10a0*/  FADD R7, R12, R7 ;  /* 0x000000070c077221 */ /* 0x000fe20000000000 */
[----:B------:R3:W-:Y:S01]  /*10b0*/  STS [R11], R12 ;  /* 0x0000000c0b007388 */ /* 0x0007e20000000800 */
[----:B------:R-:W-:Y:S05]  /*10c0*/  @!P1 BRA `(.L_x_122) ;  /* 0xfffffffc00c09947 */ /* 0x000fea000383ffff */
.L_x_121:
[----:B------:R-:W-:Y:S05]  /*10d0*/  BSYNC.RECONVERGENT B0 ;  /* 0x0000000000007941 */ /* 0x000fea0003800200 */
.L_x_120:
        /* <DEDUP_REMOVED lines=42> */
.L_x_153:
[----:B-1----:R-:W-:-:S07]  /*1380*/  FADD R6, R9, R12 ;  /* 0x0000000c09067221 */ /* 0x002fce0000000000 */
.L_x_123:
        /* <DEDUP_REMOVED lines=19> */
[----:B0-----:R-:W-:Y:S05]  /*14c0*/  CALL.REL.NOINC `($__internal_2_$__cuda_sm20_rcp_rn_f32_slowpath) ;  /* 0x0000001000d07944 */ /* 0x001fea0003c00000 */
[----:B------:R-:W-:Y:S05]  /*14d0*/  BRA `(.L_x_128) ;  /* 0x0000000000107947 */ /* 0x000fea0003800000 */
.L_x_127:
[----:B------:R-:W1:Y:S02]  /*14e0*/  MUFU.RCP R8, R5 ;  /* 0x0000000500087308 */ /* 0x000e640000001000 */
[----:B-1----:R-:W-:-:S04]  /*14f0*/  FFMA R7, R5, R8, -1 ;  /* 0xbf80000005077423 */ /* 0x002fc80000000008 */
[----:B------:R-:W-:-:S04]  /*1500*/  FADD.FTZ R7, -R7, -RZ ;  /* 0x800000ff07077221 */ /* 0x000fc80000010100 */
[----:B------:R-:W-:-:S07]  /*1510*/  FFMA R7, R8, R7, R8 ;  /* 0x0000000708077223 */ /* 0x000fce0000000008 */
.L_x_128:
[----:B0-----:R-:W0:Y:S01]  /*1520*/  S2R R9, SR_CgaCtaId ;  /* 0x0000000000097919 */ /* 0x001e220000008800 */
[----:B------:R-:W1:Y:S01]  /*1530*/  LDC R11, c[0x0][0x3a8] ;  /* 0x0000ea00ff0b7b82 */ /* 0x000e620000000800 */
[----:B------:R-:W-:-:S05]  /*1540*/  MOV R5, 0x400 ;  /* 0x0000040000057802 */ /* 0x000fca0000000f00 */
[----:B------:R-:W-:Y:S02]  /*1550*/  VIADD R8, R5, 0x110 ;  /* 0x0000011005087836 */ /* 0x000fe40000000000 */
[----:B------:R-:W-:-:S03]  /*1560*/  IMAD.MOV.U32 R5, RZ, RZ, R3 ;  /* 0x000000ffff057224 */ /* 0x000fc600078e0003 */
[----:B0-----:R-:W-:-:S07]  /*1570*/  LEA R12, R9, R8, 0x18 ;  /* 0x00000008090c7211 */ /* 0x001fce00078ec0ff */
.L_x_129:
[----:B------:R-:W-:Y:S02]  /*1580*/  IMAD R8, R5, 0x4, R12 ;  /* 0x0000000405087824 */ /* 0x000fe400078e020c */
[----:B------:R-:W-:-:S03]  /*1590*/  IMAD.IADD R5, R6, 0x1, R5 ;  /* 0x0000000106057824 */ /* 0x000fc600078e0205 */
[----:B------:R-:W0:Y:S02]  /*15a0*/  LDS R10, [R8] ;  /* 0x00000000080a7984 */ /* 0x000e240000000800 */
[----:B0-----:R-:W-:Y:S01]  /*15b0*/  FMUL R9, R10, R7 ;  /* 0x000000070a097220 */ /* 0x001fe20000400000 */
[----:B-1----:R-:W-:-:S04]  /*15c0*/  IMAD.MOV.U32 R10, RZ, RZ, R11 ;  /* 0x000000ffff0a7224 */ /* 0x002fc800078e000b */
[----:B------:R2:W-:Y:S01]  /*15d0*/  STS [R8], R9 ;  /* 0x0000000908007388 */ /* 0x0005e20000000800 */
[----:B------:R-:W-:-:S13]  /*15e0*/  ISETP.GE.AND P0, PT, R5, R10, PT ;  /* 0x0000000a0500720c */ /* 0x000fda0003f06270 */
[----:B--2---:R-:W-:Y:S05]  /*15f0*/  @!P0 BRA `(.L_x_129) ;  /* 0xfffffffc00e08947 */ /* 0x004fea000383ffff */
.L_x_126:
[----:B------:R-:W-:Y:S05]  /*1600*/  BSYNC.RECONVERGENT B0 ;  /* 0x0000000000007941 */ /* 0x000fea0003800200 */
.L_x_125:
[----:B------:R-:W1:Y:S01]  /*1610*/  LDCU UR7, c[0x0][0x3ac] ;  /* 0x00007580ff0777ac */ /* 0x000e620008000800 */
[----:B------:R-:W-:Y:S01]  /*1620*/  BAR.SYNC.DEFER_BLOCKING 0x0 ;  /* 0x0000000000007b1d */ /* 0x000fe20000010000 */
[----:B-1----:R-:W-:-:S13]  /*1630*/  ISETP.GE.AND P0, PT, R3, UR7, PT ;  /* 0x0000000703007c0c */ /* 0x002fda000bf06270 */
[----:B------:R-:W-:Y:S05]  /*1640*/  @P0 EXIT ;  /* 0x000000000000094d */ /* 0x000fea0003800000 */
[----:B------:R-:W-:Y:S01]  /*1650*/  ISETP.GT.AND P0, PT, R10, RZ, PT ;  /* 0x000000ff0a00720c */ /* 0x000fe20003f04270 */
[----:B------:R-:W1:Y:S01]  /*1660*/  LDCU UR6, c[0x0][0x360] ;  /* 0x00006c00ff0677ac */ /* 0x000e620008000800 */
[----:B------:R-:W2:Y:S11]  /*1670*/  LDCU.64 UR10, c[0x0][0x390] ;  /* 0x00007200ff0a77ac */ /* 0x000eb60008000a00 */
[----:B------:R-:W-:Y:S05]  /*1680*/  @P0 BRA `(.L_x_130) ;  /* 0x0000000000280947 */ /* 0x000fea0003800000 */
[----:B0-----:R-:W0:Y:S02]  /*1690*/  LDC.64 R8, c[0x0][0x398] ;  /* 0x0000e600ff087b82 */ /* 0x001e240000000a00 */
.L_x_131:
[----:B------:R-:W-:-:S04]  /*16a0*/  IADD3 R2, P0, PT, R3, R0, RZ ;  /* 0x0000000003027210 */ /* 0x000fc80007f1e0ff */
[C---:B------:R-:W-:Y:S01]  /*16b0*/  LEA.HI.X.SX32 R5, R3.reuse, R4, 0x1, P0 ;  /* 0x0000000403057211 */ /* 0x040fe200000f0eff */
[----:B-1----:R-:W-:Y:S01]  /*16c0*/  VIADD R3, R3, UR6 ;  /* 0x0000000603037c36 */ /* 0x002fe20008000000 */
[----:B0-----:R-:W-:-:S04]  /*16d0*/  LEA R6, P0, R2, R8, 0x2 ;  /* 0x0000000802067211 */ /* 0x001fc800078010ff */
[----:B------:R-:W-:Y:S02]  /*16e0*/  LEA.HI.X R7, R2, R9, R5, 0x2, P0 ;  /* 0x0000000902077211 */ /* 0x000fe400000f1405 */
[----:B------:R-:W-:-:S03]  /*16f0*/  ISETP.GE.AND P0, PT, R3, UR7, PT ;  /* 0x0000000703007c0c */ /* 0x000fc6000bf06270 */
[----:B------:R3:W-:Y:S10]  /*1700*/  STG.E desc[UR8][R6.64], RZ ;  /* 0x000000ff06007986 */ /* 0x0007f4000c101908 */
[----:B---3--:R-:W-:Y:S05]  /*1710*/  @!P0 BRA `(.L_x_131) ;  /* 0xfffffffc00e08947 */ /* 0x008fea000383ffff */
[----:B--2---:R-:W-:Y:S05]  /*1720*/  EXIT ;  /* 0x000000000000794d */ /* 0x004fea0003800000 */
.L_x_130:
[C---:B------:R-:W-:Y:S02]  /*1730*/  LOP3.LUT R5, R10.reuse, 0x7, RZ, 0xc0, !PT ;  /* 0x000000070a057812 */ /* 0x040fe400078ec0ff */
[C---:B------:R-:W-:Y:S02]  /*1740*/  LOP3.LUT R6, R10.reuse, 0x3, RZ, 0xc0, !PT ;  /* 0x000000030a067812 */ /* 0x040fe400078ec0ff */
[----:B------:R-:W-:-:S07]  /*1750*/  LOP3.LUT R7, R10, 0x7ffffff8, RZ, 0xc0, !PT ;  /* 0x7ffffff80a077812 */ /* 0x000fce00078ec0ff */
.L_x_141:
[----:B------:R-:W3:Y:S01]  /*1760*/  LDCU UR4, c[0x0][0x3a8] ;  /* 0x00007500ff0477ac */ /* 0x000ee20008000800 */
[----:B------:R-:W-:Y:S02]  /*1770*/  IMAD.MOV.U32 R20, RZ, RZ, RZ ;  /* 0x000000ffff147224 */ /* 0x000fe400078e00ff */
[----:B------:R-:W-:Y:S01]  /*1780*/  IMAD.MOV.U32 R12, RZ, RZ, RZ ;  /* 0x000000ffff0c7224 */ /* 0x000fe200078e00ff */
[----:B---3--:R-:W-:-:S09]  /*1790*/  UISETP.GE.U32.AND UP0, UPT, UR4, 0x8, UPT ;  /* 0x000000080400788c */ /* 0x008fd2000bf06070 */
[----:B------:R-:W-:Y:S05]  /*17a0*/  BRA.U !UP0, `(.L_x_132) ;  /* 0x00000005084c7547 */ /* 0x000fea000b800000 */
[----:B------:R-:W3:Y:S01]  /*17b0*/  S2UR UR5, SR_CgaCtaId ;  /* 0x00000000000579c3 */ /* 0x000ee20000008800 */
[----:B------:R-:W-:Y:S01]  /*17c0*/  UMOV UR4, 0x400 ;  /* 0x0000040000047882 */ /* 0x000fe20000000000 */
[----:B------:R-:W-:Y:S01]  /*17d0*/  BSSY.RECONVERGENT B0, `(.L_x_133) ;  /* 0x000004f000007945 */ /* 0x000fe20003800200 */
[----:B------:R-:W-:Y:S01]  /*17e0*/  UIADD3 UR4, UPT, UPT, UR4, 0x110, URZ ;  /* 0x0000011004047890 */ /* 0x000fe2000fffe0ff */
[----:B------:R-:W-:Y:S02]  /*17f0*/  IMAD.MOV R16, RZ, RZ, -R7 ;  /* 0x000000ffff107224 */ /* 0x000fe400078e0a07 */
[----:B------:R-:W-:Y:S02]  /*1800*/  IMAD.MOV.U32 R20, RZ, RZ, RZ ;  /* 0x000000ffff147224 */ /* 0x000fe400078e00ff */
[----:B------:R-:W4:Y:S01]  /*1810*/  LDC R12, c[0x0][0x3ac] ;  /* 0x0000eb00ff0c7b82 */ /* 0x000f220000000800 */
[----:B------:R-:W-:Y:S01]  /*1820*/  IMAD.MOV.U32 R27, RZ, RZ, R3 ;  /* 0x000000ffff1b7224 */ /* 0x000fe200078e0003 */
[----:B---3--:R-:W-:-:S04]  /*1830*/  ULEA UR4, UR5, UR4, 0x18 ;  /* 0x0000000405047291 */ /* 0x008fc8000f8ec0ff */
[----:B------:R-:W-:Y:S01]  /*1840*/  UIADD3 UR4, UPT, UPT, UR4, 0x10, URZ ;  /* 0x0000001004047890 */ /* 0x000fe2000fffe0ff */
[----:B----4-:R-:W-:Y:S02]  /*1850*/  IMAD.IADD R13, R3, 0x1, R12 ;  /* 0x00000001030d7824 */ /* 0x010fe400078e020c */
[C-C-:B------:R-:W-:Y:S02]  /*1860*/  IMAD R15, R12.reuse, 0x2, R3.reuse ;  /* 0x000000020c0f7824 */ /* 0x140fe400078e0203 */
[C-C-:B------:R-:W-:Y:S02]  /*1870*/  IMAD R17, R12.reuse, 0x3, R3.reuse ;  /* 0x000000030c117824 */ /* 0x140fe400078e0203 */
[C-C-:B------:R-:W-:Y:S02]  /*1880*/  IMAD R19, R12.reuse, 0x4, R3.reuse ;  /* 0x000000040c137824 */ /* 0x140fe400078e0203 */
[C-C-:B------:R-:W-:Y:S02]  /*1890*/  IMAD R21, R12.reuse, 0x5, R3.reuse ;  /* 0x000000050c157824 */ /* 0x140fe400078e0203 */
[----:B------:R-:W-:-:S02]  /*18a0*/  IMAD R23, R12, 0x6, R3 ;  /* 0x000000060c177824 */ /* 0x000fc400078e0203 */
[----:B------:R-:W-:Y:S02]  /*18b0*/  IMAD R25, R12, 0x7, R3 ;  /* 0x000000070c197824 */ /* 0x000fe400078e0203 */
[----:B------:R-:W-:-:S07]  /*18c0*/  IMAD.U32 R14, RZ, RZ, UR4 ;  /* 0x00000004ff0e7e24 */ /* 0x000fce000f8e00ff */
.L_x_134:
[----:B------:R-:W-:Y:S02]  /*18d0*/  SHF.R.S32.HI R18, RZ, 0x1f, R2 ;  /* 0x0000001fff127819 */ /* 0x000fe40000011402 */
[C---:B0-----:R-:W-:Y:S02]  /*18e0*/  IADD3 R9, P0, PT, R2.reuse, R27, RZ ;  /* 0x0000001b02097210 */ /* 0x041fe40007f1e0ff */
[----:B------:R-:W-:Y:S02]  /*18f0*/  IADD3 R8, P1, PT, R2, R13, RZ ;  /* 0x0000000d02087210 */ /* 0x000fe40007f3e0ff */
[----:B------:R-:W-:Y:S02]  /*1900*/  LEA.HI.X.SX32 R22, R27, R18, 0x1, P0 ;  /* 0x000000121b167211 */ /* 0x000fe400000f0eff */
[----:B--2---:R-:W-:-:S04]  /*1910*/  LEA R10, P0, R9, UR10, 0x2 ;  /* 0x0000000a090a7c11 */ /* 0x004fc8000f8010ff */
[----:B------:R-:W-:Y:S02]  /*1920*/  LEA.HI.X R11, R9, UR11, R22, 0x2, P0 ;  /* 0x0000000b090b7c11 */ /* 0x000fe400080f1416 */
[----:B------:R-:W-:Y:S02]  /*1930*/  LEA.HI.X.SX32 R9, R13, R18, 0x1, P1 ;  /* 0x000000120d097211 */ /* 0x000fe400008f0eff */
[C---:B------:R-:W-:Y:S01]  /*1940*/  LEA R28, P0, R8.reuse, UR10, 0x2 ;  /* 0x0000000a081c7c11 */ /* 0x040fe2000f8010ff */
[----:B------:R0:W2:Y:S03]  /*1950*/  LDG.E.CONSTANT R22, desc[UR8][R10.64] ;  /* 0x000000080a167981 */ /* 0x0000a6000c1e9900 */
[----:B------:R-:W-:-:S05]  /*1960*/  LEA.HI.X R29, R8, UR11, R9, 0x2, P0 ;  /* 0x0000000b081d7c11 */ /* 0x000fca00080f1409 */
[----:B------:R-:W3:Y:S04]  /*1970*/  LDG.E.CONSTANT R28, desc[UR8][R28.64] ;  /* 0x000000081c1c7981 */ /* 0x000ee8000c1e9900 */
[----:B0-----:R-:W2:Y:S02]  /*1980*/  LDS.128 R8, [R14+-0x10] ;  /* 0xfffff0000e087984 */ /* 0x001ea40000000c00 */
[----:B--2---:R-:W-:Y:S01]  /*1990*/  FFMA R22, R8, R22, R20 ;  /* 0x0000001608167223 */ /* 0x004fe20000000014 */
[----:B------:R-:W-:-:S03]  /*19a0*/  IADD3 R20, P0, PT, R2, R15, RZ ;  /* 0x0000000f02147210 */ /* 0x000fc60007f1e0ff */
[----:B---3--:R-:W-:Y:S01]  /*19b0*/  FFMA R22, R9, R28, R22 ;  /* 0x0000001c09167223 */ /* 0x008fe20000000016 */
[----:B------:R-:W-:Y:S02]  /*19c0*/  LEA.HI.X.SX32 R9, R15, R18, 0x1, P0 ;  /* 0x000000120f097211 */ /* 0x000fe400000f0eff */
[----:B------:R-:W-:-:S04]  /*19d0*/  LEA R8, P0, R20, UR10, 0x2 ;  /* 0x0000000a14087c11 */ /* 0x000fc8000f8010ff */
[----:B------:R-:W-:-:S05]  /*19e0*/  LEA.HI.X R9, R20, UR11, R9, 0x2, P0 ;  /* 0x0000000b14097c11 */ /* 0x000fca00080f1409 */
[----:B------:R0:W2:Y:S01]  /*19f0*/  LDG.E.CONSTANT R24, desc[UR8][R8.64] ;  /* 0x0000000808187981 */ /* 0x0000a2000c1e9900 */
[----:B------:R-:W-:-:S04]  /*1a00*/  IADD3 R20, P0, PT, R2, R17, RZ ;  /* 0x0000001102147210 */ /* 0x000fc80007f1e0ff */
[----:B------:R-:W-:Y:S02]  /*1a10*/  LEA.HI.X.SX32 R26, R17, R18, 0x1, P0 ;  /* 0x00000012111a7211 */ /* 0x000fe400000f0eff */
[----:B0-----:R-:W-:-:S04]  /*1a20*/  LEA R8, P0, R20, UR10, 0x2 ;  /* 0x0000000a14087c11 */ /* 0x001fc8000f8010ff */
[----:B------:R-:W-:-:S05]  /*1a30*/  LEA.HI.X R9, R20, UR11, R26, 0x2, P0 ;  /* 0x0000000b14097c11 */ /* 0x000fca00080f141a */
[----:B------:R0:W3:Y:S01]  /*1a40*/  LDG.E.CONSTANT R20, desc[UR8][R8.64] ;  /* 0x0000000808147981 */ /* 0x0000e2000c1e9900 */
[----:B------:R-:W-:-:S04]  /*1a50*/  IADD3 R26, P0, PT, R2, R19, RZ ;  /* 0x00000013021a7210 */ /* 0x000fc80007f1e0ff */
[----:B------:R-:W-:Y:S02]  /*1a60*/  LEA.HI.X.SX32 R29, R19, R18, 0x1, P0 ;  /* 0x00000012131d7211 */ /* 0x000fe400000f0eff */
[----:B------:R-:W-:-:S04]  /*1a70*/  LEA R28, P0, R26, UR10, 0x2 ;  /* 0x0000000a1a1c7c11 */ /* 0x000fc8000f8010ff */
[----:B------:R-:W-:-:S06]  /*1a80*/  LEA.HI.X R29, R26, UR11, R29, 0x2, P0 ;  /* 0x0000000b1a1d7c11 */ /* 0x000fcc00080f141d */
[----:B------:R-:W4:Y:S01]  /*1a90*/  LDG.E.CONSTANT R29, desc[UR8][R28.64] ;  /* 0x000000081c1d7981 */ /* 0x000f22000c1e9900 */
[----:B--2---:R-:W-:Y:S01]  /*1aa0*/  FFMA R10, R10, R24, R22 ;  /* 0x000000180a0a7223 */ /* 0x004fe20000000016 */
[----:B------:R-:W-:-:S04]  /*1ab0*/  IADD3 R22, P0, PT, R2, R21, RZ ;  /* 0x0000001502167210 */ /* 0x000fc80007f1e0ff */
[----:B------:R-:W-:Y:S02]  /*1ac0*/  LEA.HI.X.SX32 R24, R21, R18, 0x1, P0 ;  /* 0x0000001215187211 */ /* 0x000fe400000f0eff */
[----:B0-----:R-:W-:-:S04]  /*1ad0*/  LEA R8, P0, R22, UR10, 0x2 ;  /* 0x0000000a16087c11 */ /* 0x001fc8000f8010ff */
[----:B------:R-:W-:-:S05]  /*1ae0*/  LEA.HI.X R9, R22, UR11, R24, 0x2, P0 ;  /* 0x0000000b16097c11 */ /* 0x000fca00080f1418 */
[----:B------:R0:W2:Y:S01]  /*1af0*/  LDG.E.CONSTANT R22, desc[UR8][R8.64] ;  /* 0x0000000808167981 */ /* 0x0000a2000c1e9900 */
[----:B---3--:R-:W-:-:S03]  /*1b00*/  FFMA R20, R11, R20, R10 ;  /* 0x000000140b147223 */ /* 0x008fc6000000000a */
[----:B0-----:R-:W4:Y:S02]  /*1b10*/  LDS.128 R8, [R14] ;  /* 0x000000000e087984 */ /* 0x001f240000000c00 */
[----:B----4-:R-:W-:Y:S01]  /*1b20*/  FFMA R24, R8, R29, R20 ;  /* 0x0000001d08187223 */ /* 0x010fe20000000014 */
[----:B------:R-:W-:-:S04]  /*1b30*/  IADD3 R20, P0, PT, R2, R23, RZ ;  /* 0x0000001702147210 */ /* 0x000fc80007f1e0ff */
[----:B------:R-:W-:Y:S02]  /*1b40*/  LEA.HI.X.SX32 R26, R23, R18, 0x1, P0 ;  /* 0x00000012171a7211 */ /* 0x000fe400000f0eff */
[----:B------:R-:W-:-:S04]  /*1b50*/  LEA R28, P0, R20, UR10, 0x2 ;  /* 0x0000000a141c7c11 */ /* 0x000fc8000f8010ff */
[----:B------:R-:W-:-:S06]  /*1b60*/  LEA.HI.X R29, R20, UR11, R26, 0x2, P0 ;  /* 0x0000000b141d7c11 */ /* 0x000fcc00080f141a */
[----:B------:R-:W3:Y:S01]  /*1b70*/  LDG.E.CONSTANT R29, desc[UR8][R28.64] ;  /* 0x000000081c1d7981 */ /* 0x000ee2000c1e9900 */
[----:B--2---:R-:W-:Y:S01]  /*1b80*/  FFMA R22, R9, R22, R24 ;  /* 0x0000001609167223 */ /* 0x004fe20000000018 */
[----:B------:R-:W-:-:S04]  /*1b90*/  IADD3 R24, P1, PT, R2, R25, RZ ;  /* 0x0000001902187210 */ /* 0x000fc80007f3e0ff */
[----:B------:R-:W-:Y:S02]  /*1ba0*/  LEA.HI.X.SX32 R18, R25, R18, 0x1, P1 ;  /* 0x0000001219127211 */ /* 0x000fe400008f0eff */
[----:B------:R-:W-:-:S04]  /*1bb0*/  LEA R8, P0, R24, UR10, 0x2 ;  /* 0x0000000a18087c11 */ /* 0x000fc8000f8010ff */
[----:B------:R-:W-:-:S05]  /*1bc0*/  LEA.HI.X R9, R24, UR11, R18, 0x2, P0 ;  /* 0x0000000b18097c11 */ /* 0x000fca00080f1412 */
[----:B------:R-:W2:Y:S01]  /*1bd0*/  LDG.E.CONSTANT R8, desc[UR8][R8.64] ;  /* 0x0000000808087981 */ /* 0x000ea2000c1e9900 */
[----:B------:R-:W-:-:S05]  /*1be0*/  VIADD R16, R16, 0x8 ;  /* 0x0000000810107836 */ /* 0x000fca0000000000 */
[----:B------:R-:W-:Y:S01]  /*1bf0*/  ISETP.NE.AND P0, PT, R16, RZ, PT ;  /* 0x000000ff1000720c */ /* 0x000fe20003f05270 */
[----:B------:R-:W-:Y:S02]  /*1c00*/  VIADD R14, R14, 0x20 ;  /* 0x000000200e0e7836 */ /* 0x000fe40000000000 */
[C---:B------:R-:W-:Y:S02]  /*1c10*/  IMAD R13, R12.reuse, 0x8, R13 ;  /* 0x000000080c0d7824 */ /* 0x040fe400078e020d */
[C---:B------:R-:W-:Y:S02]  /*1c20*/  IMAD R15, R12.reuse, 0x8, R15 ;  /* 0x000000080c0f7824 */ /* 0x040fe400078e020f */
[C---:B------:R-:W-:Y:S02]  /*1c30*/  IMAD R17, R12.reuse, 0x8, R17 ;  /* 0x000000080c117824 */ /* 0x040fe400078e0211 */
[C---:B------:R-:W-:Y:S02]  /*1c40*/  IMAD R19, R12.reuse, 0x8, R19 ;  /* 0x000000080c137824 */ /* 0x040fe400078e0213 */
[----:B------:R-:W-:-:S02]  /*1c50*/  IMAD R21, R12, 0x8, R21 ;  /* 0x000000080c157824 */ /* 0x000fc400078e0215 */
[C---:B------:R-:W-:Y:S02]  /*1c60*/  IMAD R23, R12.reuse, 0x8, R23 ;  /* 0x000000080c177824 */ /* 0x040fe400078e0217 */
[C---:B------:R-:W-:Y:S02]  /*1c70*/  IMAD R25, R12.reuse, 0x8, R25 ;  /* 0x000000080c197824 */ /* 0x040fe400078e0219 */
[----:B------:R-:W-:Y:S02]  /*1c80*/  IMAD R27, R12, 0x8, R27 ;  /* 0x000000080c1b7824 */ /* 0x000fe400078e021b */
[----:B---3--:R-:W-:-:S04]  /*1c90*/  FFMA R10, R10, R29, R22 ;  /* 0x0000001d0a0a7223 */ /* 0x008fc80000000016 */
[----:B--2---:R-:W-:Y:S01]  /*1ca0*/  FFMA R20, R11, R8, R10 ;  /* 0x000000080b147223 */ /* 0x004fe2000000000a */
[----:B------:R-:W-:Y:S06]  /*1cb0*/  @P0 BRA `(.L_x_134) ;  /* 0xfffffffc00040947 */ /* 0x000fec000383ffff */
[----:B-1----:R-:W-:Y:S05]  /*1cc0*/  BSYNC.RECONVERGENT B0 ;  /* 0x0000000000007941 */ /* 0x002fea0003800200 */
.L_x_133:
[----:B------:R-:W-:-:S07]  /*1cd0*/  IMAD.MOV.U32 R12, RZ, RZ, R7 ;  /* 0x000000ffff0c7224 */ /* 0x000fce00078e0007 */
.L_x_132:
[----:B------:R-:W-:Y:S01]  /*1ce0*/  ISETP.NE.AND P0, PT, R5, RZ, PT ;  /* 0x000000ff0500720c */ /* 0x000fe20003f05270 */
[----:B------:R-:W-:-:S12]  /*1cf0*/  BSSY.RECONVERGENT B0, `(.L_x_135) ;  /* 0x000005d000007945 */ /* 0x000fd80003800200 */
[----:B------:R-:W-:Y:S05]  /*1d00*/  @!P0 BRA `(.L_x_136) ;  /* 0x00000004006c8947 */ /* 0x000fea0003800000 */
[----:B------:R-:W-:Y:S01]  /*1d10*/  VIADD R8, R5, 0xffffffff ;  /* 0xffffffff05087836 */ /* 0x000fe20000000000 */
[----:B------:R-:W-:Y:S01]  /*1d20*/  BSSY.RECONVERGENT B1, `(.L_x_137) ;  /* 0x000002b000017945 */ /* 0x000fe20003800200 */
[----:B------:R-:W-:Y:S02]  /*1d30*/  ISETP.NE.AND P0, PT, R6, RZ, PT ;  /* 0x000000ff0600720c */ /* 0x000fe40003f05270 */
[----:B------:R-:W-:Y:S02]  /*1d40*/  SHF.R.S32.HI R13, RZ, 0x1f, R2 ;  /* 0x0000001fff0d7819 */ /* 0x000fe40000011402 */
[----:B------:R-:W-:-:S13]  /*1d50*/  ISETP.GE.U32.AND P1, PT, R8, 0x3, PT ;  /* 0x000000030800780c */ /* 0x000fda0003f26070 */
[----:B------:R-:W-:Y:S05]  /*1d60*/  @!P1 BRA `(.L_x_138) ;  /* 0x0000000000989947 */ /* 0x000fea0003800000 */
[----:B------:R-:W3:Y:S01]  /*1d70*/  LDCU UR4, c[0x0][0x3ac] ;  /* 0x00007580ff0477ac */ /* 0x000ee20008000800 */
[----:B------:R-:W4:Y:S01]  /*1d80*/  LDCU.64 UR12, c[0x0][0x390] ;  /* 0x00007200ff0c77ac */ /* 0x000f220008000a00 */
[----:B---3--:R-:W-:-:S04]  /*1d90*/  IMAD R8, R12, UR4, R3 ;  /* 0x000000040c087c24 */ /* 0x008fc8000f8e0203 */
        /* <DEDUP_REMOVED lines=13> */
[----:B------:R0:W3:Y:S01]  /*1e70*/  LDG.E.CONSTANT R21, desc[UR8][R14.64] ;  /* 0x000000080e157981 */ /* 0x0000e2000c1e9900 */
[C---:B------:R-:W-:Y:S02]  /*1e80*/  LEA R8, P1, R9.reuse, UR12, 0x2 ;  /* 0x0000000c09087c11 */ /* 0x040fe4000f8210ff */
[----:B------:R-:W-:Y:S01]  /*1e90*/  IADD3 R17, P2, PT, R2, R16, RZ ;  /* 0x0000001002117210 */ /* 0x000fe20007f5e0ff */
[----:B------:R-:W4:Y:S01]  /*1ea0*/  LDG.E.CONSTANT R11, desc[UR8][R10.64] ;  /* 0x000000080a0b7981 */ /* 0x000f22000c1e9900 */
[----:B------:R-:W-:-:S02]  /*1eb0*/  LEA.HI.X R9, R9, UR13, R18, 0x2, P1 ;  /* 0x0000000d09097c11 */ /* 0x000fc400088f1412 */
[----:B------:R-:W-:Y:S02]  /*1ec0*/  LEA.HI.X.SX32 R18, R16, R13, 0x1, P2 ;  /* 0x0000000d10127211 */ /* 0x000fe400010f0eff */
[C---:B------:R-:W-:Y:S01]  /*1ed0*/  LEA R16, P1, R17.reuse, UR12, 0x2 ;  /* 0x0000000c11107c11 */ /* 0x040fe2000f8210ff */
[----:B------:R-:W5:Y:S03]  /*1ee0*/  LDG.E.CONSTANT R8, desc[UR8][R8.64] ;  /* 0x0000000808087981 */ /* 0x000f66000c1e9900 */
[----:B------:R-:W-:-:S06]  /*1ef0*/  LEA.HI.X R17, R17, UR13, R18, 0x2, P1 ;  /* 0x0000000d11117c11 */ /* 0x000fcc00088f1412 */
[----:B------:R-:W2:Y:S01]  /*1f00*/  LDG.E.CONSTANT R17, desc[UR8][R16.64] ;  /* 0x0000000810117981 */ /* 0x000ea2000c1e9900 */
[----:B------:R-:W1:Y:S01]  /*1f10*/  S2UR UR5, SR_CgaCtaId ;  /* 0x00000000000579c3 */ /* 0x000e620000008800 */
[----:B------:R-:W-:Y:S02]  /*1f20*/  UMOV UR4, 0x400 ;  /* 0x0000040000047882 */ /* 0x000fe40000000000 */
[----:B------:R-:W-:-:S04]  /*1f30*/  UIADD3 UR4, UPT, UPT, UR4, 0x110, URZ ;  /* 0x0000011004047890 */ /* 0x000fc8000fffe0ff */
[----:B-1----:R-:W-:-:S06]  /*1f40*/  ULEA UR4, UR5, UR4, 0x18 ;  /* 0x0000000405047291 */ /* 0x002fcc000f8ec0ff */
[----:B------:R-:W-:-:S05]  /*1f50*/  LEA R22, R12, UR4, 0x2 ;  /* 0x000000040c167c11 */ /* 0x000fca000f8e10ff */
[----:B0-----:R-:W3:Y:S04]  /*1f60*/  LDS.64 R14, [R22] ;  /* 0x00000000160e7984 */ /* 0x001ee80000000a00 */
[----:B------:R-:W5:Y:S01]  /*1f70*/  LDS.64 R18, [R22+0x8] ;  /* 0x0000080016127984 */ /* 0x000f620000000a00 */
[----:B------:R-:W-:Y:S02]  /*1f80*/  VIADD R12, R12, 0x4 ;  /* 0x000000040c0c7836 */ /* 0x000fe40000000000 */
[----:B---3--:R-:W-:-:S04]  /*1f90*/  FFMA R14, R14, R21, R20 ;  /* 0x000000150e0e7223 */ /* 0x008fc80000000014 */
[----:B----4-:R-:W-:-:S04]  /*1fa0*/  FFMA R11, R11, R15, R14 ;  /* 0x0000000f0b0b7223 */ /* 0x010fc8000000000e */
[----:B-----5:R-:W-:-:S04]  /*1fb0*/  FFMA R8, R18, R8, R11 ;  /* 0x0000000812087223 */ /* 0x020fc8000000000b */
[----:B--2---:R-:W-:-:S07]  /*1fc0*/  FFMA R20, R17, R19, R8 ;  /* 0x0000001311147223 */ /* 0x004fce0000000008 */
.L_x_138:
[----:B-12---:R-:W-:Y:S05]  /*1fd0*/  BSYNC.RECONVERGENT B1 ;  /* 0x0000000000017941 */ /* 0x006fea0003800200 */
.L_x_137:
        /* <DEDUP_REMOVED lines=14> */
[----:B------:R-:W-:-:S02]  /*20c0*/  LEA R10, P0, R14, UR12, 0x2 ;  /* 0x0000000c0e0a7c11 */ /* 0x000fc4000f8010ff */
[----:B------:R-:W2:Y:S02]  /*20d0*/  LDG.E.CONSTANT R9, desc[UR8][R8.64] ;  /* 0x0000000808097981 */ /* 0x000ea4000c1e9900 */
[----:B------:R-:W-:-:S06]  /*20e0*/  LEA.HI.X R11, R14, UR13, R11, 0x2, P0 ;  /* 0x0000000d0e0b7c11 */ /* 0x000fcc00080f140b */
[----:B------:R-:W3:Y:S01]  /*20f0*/  LDG.E.CONSTANT R11, desc[UR8][R10.64] ;  /* 0x000000080a0b7981 */ /* 0x000ee2000c1e9900 */
[----:B------:R-:W0:Y:S01]  /*2100*/  S2UR UR5, SR_CgaCtaId ;  /* 0x00000000000579c3 */ /* 0x000e220000008800 */
[----:B------:R-:W-:Y:S02]  /*2110*/  UMOV UR4, 0x400 ;  /* 0x0000040000047882 */ /* 0x000fe40000000000 */
[----:B------:R-:W-:-:S04]  /*2120*/  UIADD3 UR4, UPT, UPT, UR4, 0x110, URZ ;  /* 0x0000011004047890 */ /* 0x000fc8000fffe0ff */
[----:B0-----:R-:W-:-:S06]  /*2130*/  ULEA UR4, UR5, UR4, 0x18 ;  /* 0x0000000405047291 */ /* 0x001fcc000f8ec0ff */
[----:B------:R-:W-:-:S06]  /*2140*/  LEA R14, R12, UR4, 0x2 ;  /* 0x000000040c0e7c11 */ /* 0x000fcc000f8e10ff */
[----:B------:R-:W2:Y:S01]  /*2150*/  LDS.64 R14, [R14] ;  /* 0x000000000e0e7984 */ /* 0x000ea20000000a00 */
[----:B------:R-:W-:Y:S02]  /*2160*/  VIADD R12, R12, 0x2 ;  /* 0x000000020c0c7836 */ /* 0x000fe40000000000 */
[----:B--2---:R-:W-:-:S04]  /*2170*/  FFMA R20, R14, R9, R20 ;  /* 0x000000090e147223 */ /* 0x004fc80000000014 */
[----:B---3--:R-:W-:-:S07]  /*2180*/  FFMA R20, R11, R15, R20 ;  /* 0x0000000f0b147223 */ /* 0x008fce0000000014 */
.L_x_140:
[----:B------:R-:W-:Y:S05]  /*2190*/  BSYNC.RECONVERGENT B1 ;  /* 0x0000000000017941 */ /* 0x000fea0003800200 */
.L_x_139:
        /* <DEDUP_REMOVED lines=10> */
[----:B------:R-:W2:Y:S01]  /*2240*/  LDG.E.CONSTANT R8, desc[UR8][R8.64] ;  /* 0x0000000808087981 */ /* 0x000ea2000c1e9900 */
[----:B------:R-:W0:Y:S01]  /*2250*/  S2UR UR5, SR_CgaCtaId ;  /* 0x00000000000579c3 */ /* 0x000e220000008800 */
[----:B------:R-:W-:Y:S02]  /*2260*/  UMOV UR4, 0x400 ;  /* 0x0000040000047882 */ /* 0x000fe40000000000 */
[----:B------:R-:W-:-:S04]  /*2270*/  UIADD3 UR4, UPT, UPT, UR4, 0x110, URZ ;  /* 0x0000011004047890 */ /* 0x000fc8000fffe0ff */
[----:B0-----:R-:W-:-:S06]  /*2280*/  ULEA UR4, UR5, UR4, 0x18 ;  /* 0x0000000405047291 */ /* 0x001fcc000f8ec0ff */
[----:B------:R-:W-:-:S05]  /*2290*/  LEA R10, R12, UR4, 0x2 ;  /* 0x000000040c0a7c11 */ /* 0x000fca000f8e10ff */
[----:B------:R-:W2:Y:S02]  /*22a0*/  LDS R11, [R10] ;  /* 0x000000000a0b7984 */ /* 0x000ea40000000800 */
[----:B--2---:R-:W-:-:S07]  /*22b0*/  FFMA R20, R11, R8, R20 ;  /* 0x000000080b147223 */ /* 0x004fce0000000014 */
.L_x_136:
[----:B-12---:R-:W-:Y:S05]  /*22c0*/  BSYNC.RECONVERGENT B0 ;  /* 0x0000000000007941 */ /* 0x006fea0003800200 */
.L_x_135:
[----:B------:R-:W1:Y:S01]  /*22d0*/  LDCU.64 UR4, c[0x0][0x398] ;  /* 0x00007300ff0477ac */ /* 0x000e620008000a00 */
[----:B0-----:R-:W-:-:S04]  /*22e0*/  IADD3 R9, P0, PT, R3, R0, RZ ;  /* 0x0000000003097210 */ /* 0x001fc80007f1e0ff */
[C---:B------:R-:W-:Y:S01]  /*22f0*/  LEA.HI.X.SX32 R10, R3.reuse, R4, 0x1, P0 ;  /* 0x00000004030a7211 */ /* 0x040fe200000f0eff */
[----:B------:R-:W-:Y:S01]  /*2300*/  VIADD R3, R3, UR6 ;  /* 0x0000000603037c36 */ /* 0x000fe20008000000 */
[C---:B-1----:R-:W-:Y:S01]  /*2310*/  LEA R8, P0, R9.reuse, UR4, 0x2 ;  /* 0x0000000409087c11 */ /* 0x042fe2000f8010ff */
[----:B------:R-:W0:Y:S03]  /*2320*/  LDCU UR4, c[0x0][0x3ac] ;  /* 0x00007580ff0477ac */ /* 0x000e260008000800 */
[----:B------:R-:W-:-:S05]  /*2330*/  LEA.HI.X R9, R9, UR5, R10, 0x2, P0 ;  /* 0x0000000509097c11 */ /* 0x000fca00080f140a */
[----:B------:R3:W-:Y:S01]  /*2340*/  STG.E desc[UR8][R8.64], R20 ;  /* 0x0000001408007986 */ /* 0x0007e2000c101908 */
[----:B0-----:R-:W-:-:S13]  /*2350*/  ISETP.GE.AND P0, PT, R3, UR4, PT ;  /* 0x0000000403007c0c */ /* 0x001fda000bf06270 */
[----:B---3--:R-:W-:Y:S05]  /*2360*/  @!P0 BRA `(.L_x_141) ;  /* 0xfffffff000fc8947 */ /* 0x008fea000383ffff */
[----:B------:R-:W-:Y:S05]  /*2370*/  EXIT ;  /* 0x000000000000794d */ /* 0x000fea0003800000 */
.L_x_119:
[----:B--2---:R-:W-:Y:S02]  /*2380*/  IMAD.MOV.U32 R16, RZ, RZ, R7 ;  /* 0x000000ffff107224 */ /* 0x004fe400078e0007 */
[----:B------:R-:W-:Y:S02]  /*2390*/  IMAD.MOV.U32 R15, RZ, RZ, 0x10 ;  /* 0x00000010ff0f7424 */ /* 0x000fe400078e00ff */
[----:B------:R-:W-:Y:S02]  /*23a0*/  IMAD.MOV.U32 R18, RZ, RZ, 0x1f ;  /* 0x0000001fff127424 */ /* 0x000fe400078e00ff */
[----:B------:R-:W-:-:S07]  /*23b0*/  IMAD.MOV.U32 R13, RZ, RZ, -0x1 ;  /* 0xffffffffff0d7424 */ /* 0x000fce00078e00ff */
[----:B01----:R-:W-:Y:S05]  /*23c0*/  WARPSYNC.COLLECTIVE R13, `(.L_x_142) ;  /* 0x000000000d087348 */ /* 0x003fea0003c00000 */
[----:B0-----:R0:W2:Y:S02]  /*23d0*/  SHFL.DOWN P1, R14, R16, R15, R18 ;  /* 0x0800000f100e7389 */ /* 0x0010a40000020012 */
[----:B012---:R-:W-:Y:S05]  /*23e0*/  ENDCOLLECTIVE ;  /* 0x000000000000791b */ /* 0x007fea0003800000 */
.L_x_142:
[----:B------:R-:W-:Y:S02]  /*23f0*/  IMAD.MOV.U32 R15, RZ, RZ, 0x8 ;  /* 0x00000008ff0f7424 */ /* 0x000fe400078e00ff */
[----:B------:R-:W-:-:S05]  /*2400*/  IMAD.MOV.U32 R8, RZ, RZ, R14 ;  /* 0x000000ffff087224 */ /* 0x000fca00078e000e */
[----:B------:R-:W-:-:S05]  /*2410*/  FMNMX R8, R8, R7, !PT ;  /* 0x0000000708087209 */ /* 0x000fca0007800000 */
[----:B------:R-:W-:-:S07]  /*2420*/  IMAD.MOV.U32 R16, RZ, RZ, R8 ;  /* 0x000000ffff107224 */ /* 0x000fce00078e0008 */
[----:B------:R-:W-:Y:S05]  /*2430*/  WARPSYNC.COLLECTIVE R13, `(.L_x_143) ;  /* 0x000000000d087348 */ /* 0x000fea0003c00000 */
[----:B------:R0:W1:Y:S02]  /*2440*/  SHFL.DOWN P1, R14, R16, R15, R18 ;  /* 0x0800000f100e7389 */ /* 0x0000640000020012 */
[----:B01----:R-:W-:Y:S05]  /*2450*/  ENDCOLLECTIVE ;  /* 0x000000000000791b */ /* 0x003fea0003800000 */
.L_x_143:
[----:B------:R-:W-:Y:S02]  /*2460*/  IMAD.MOV.U32 R15, RZ, RZ, 0x4 ;  /* 0x00000004ff0f7424 */ /* 0x000fe400078e00ff */
[----:B------:R-:W-:-:S05]  /*2470*/  IMAD.MOV.U32 R9, RZ, RZ, R14 ;  /* 0x000000ffff097224 */ /* 0x000fca00078e000e */
[----:B------:R-:W-:-:S05]  /*2480*/  FMNMX R9, R8, R9, !PT ;  /* 0x0000000908097209 */ /* 0x000fca0007800000 */
[----:B------:R-:W-:-:S07]  /*2490*/  IMAD.MOV.U32 R16, RZ, RZ, R9 ;  /* 0x000000ffff107224 */ /* 0x000fce00078e0009 */
[----:B------:R-:W-:Y:S05]  /*24a0*/  WARPSYNC.COLLECTIVE R13, `(.L_x_144) ;  /* 0x000000000d087348 */ /* 0x000fea0003c00000 */
[----:B------:R0:W1:Y:S02]  /*24b0*/  SHFL.DOWN P1, R14, R16, R15, R18 ;  /* 0x0800000f100e7389 */ /* 0x0000640000020012 */
[----:B01----:R-:W-:Y:S05]  /*24c0*/  ENDCOLLECTIVE ;  /* 0x000000000000791b */ /* 0x003fea0003800000 */
.L_x_144:
[----:B------:R-:W-:Y:S02]  /*24d0*/  IMAD.MOV.U32 R15, RZ, RZ, 0x2 ;  /* 0x00000002ff0f7424 */ /* 0x000fe400078e00ff */
[----:B------:R-:W-:-:S05]  /*24e0*/  IMAD.MOV.U32 R12, RZ, RZ, R14 ;  /* 0x000000ffff0c7224 */ /* 0x000fca00078e000e */
[----:B------:R-:W-:-:S05]  /*24f0*/  FMNMX R12, R9, R12, !PT ;  /* 0x0000000c090c7209 */ /* 0x000fca0007800000 */
[----:B------:R-:W-:-:S07]  /*2500*/  IMAD.MOV.U32 R16, RZ, RZ, R12 ;  /* 0x000000ffff107224 */ /* 0x000fce00078e000c */
[----:B------:R-:W-:Y:S05]  /*2510*/  WARPSYNC.COLLECTIVE R13, `(.L_x_145) ;  /* 0x000000000d087348 */ /* 0x000fea0003c00000 */
[----:B------:R0:W1:Y:S02]  /*2520*/  SHFL.DOWN P1, R14, R16, R15, R18 ;  /* 0x0800000f100e7389 */ /* 0x0000640000020012 */
[----:B01----:R-:W-:Y:S05]  /*2530*/  ENDCOLLECTIVE ;  /* 0x000000000000791b */ /* 0x003fea0003800000 */
.L_x_145:
[----:B------:R-:W-:Y:S02]  /*2540*/  IMAD.MOV.U32 R15, RZ, RZ, 0x1 ;  /* 0x00000001ff0f7424 */ /* 0x000fe400078e00ff */
[----:B------:R-:W-:-:S05]  /*2550*/  IMAD.MOV.U32 R11, RZ, RZ, R14 ;  /* 0x000000ffff0b7224 */ /* 0x000fca00078e000e */
[----:B------:R-:W-:-:S05]  /*2560*/  FMNMX R11, R12, R11, !PT ;  /* 0x0000000b0c0b7209 */ /* 0x000fca0007800000 */
[----:B------:R-:W-:-:S07]  /*2570*/  IMAD.MOV.U32 R16, RZ, RZ, R11 ;  /* 0x000000ffff107224 */ /* 0x000fce00078e000b */
[----:B------:R-:W-:Y:S05]  /*2580*/  WARPSYNC.COLLECTIVE R13, `(.L_x_146) ;  /* 0x000000000d087348 */ /* 0x000fea0003c00000 */
[----:B------:R0:W1:Y:S02]  /*2590*/  SHFL.DOWN P1, R14, R16, R15, R18 ;  /* 0x0800000f100e7389 */ /* 0x0000640000020012 */
[----:B01----:R-:W-:Y:S05]  /*25a0*/  ENDCOLLECTIVE ;  /* 0x000000000000791b */ /* 0x003fea0003800000 */
.L_x_146:
[----:B------:R-:W-:Y:S05]  /*25b0*/  BRA `(.L_x_147) ;  /* 0xffffffe800247947 */ /* 0x000fea000383ffff */
.L_x_124:
[----:B-1----:R-:W-:Y:S02]  /*25c0*/  IMAD.MOV.U32 R16, RZ, RZ, R5 ;  /* 0x000000ffff107224 */ /* 0x002fe400078e0005 */
[----:B------:R-:W-:Y:S02]  /*25d0*/  IMAD.MOV.U32 R15, RZ, RZ, 0x10 ;  /* 0x00000010ff0f7424 */ /* 0x000fe400078e00ff */
[----:B------:R-:W-:Y:S02]  /*25e0*/  IMAD.MOV.U32 R18, RZ, RZ, 0x1f ;  /* 0x0000001fff127424 */ /* 0x000fe400078e00ff */
[----:B------:R-:W-:-:S07]  /*25f0*/  IMAD.MOV.U32 R13, RZ, RZ, -0x1 ;  /* 0xffffffffff0d7424 */ /* 0x000fce00078e00ff */
[----:B0-----:R-:W-:Y:S05]  /*2600*/  WARPSYNC.COLLECTIVE R13, `(.L_x_148) ;  /* 0x000000000d087348 */ /* 0x001fea0003c00000 */
[----:B------:R1:W2:Y:S02]  /*2610*/  SHFL.DOWN P1, R14, R16, R15, R18 ;  /* 0x0800000f100e7389 */ /* 0x0002a40000020012 */
[----:B012---:R-:W-:Y:S05]  /*2620*/  ENDCOLLECTIVE ;  /* 0x000000000000791b */ /* 0x007fea0003800000 */
.L_x_148:
[----:B------:R-:W-:Y:S02]  /*2630*/  IMAD.MOV.U32 R15, RZ, RZ, 0x8 ;  /* 0x00000008ff0f7424 */ /* 0x000fe400078e00ff */
[----:B------:R-:W-:-:S04]  /*2640*/  IMAD.MOV.U32 R6, RZ, RZ, R14 ;  /* 0x000000ffff067224 */ /* 0x000fc800078e000e */
[----:B------:R-:W-:-:S04]  /*2650*/  FADD R6, R6, R5 ;  /* 0x0000000506067221 */ /* 0x000fc80000000000 */
[----:B------:R-:W-:-:S07]  /*2660*/  IMAD.MOV.U32 R16, RZ, RZ, R6 ;  /* 0x000000ffff107224 */ /* 0x000fce00078e0006 */
[----:B------:R-:W-:Y:S05]  /*2670*/  WARPSYNC.COLLECTIVE R13, `(.L_x_149) ;  /* 0x000000000d087348 */ /* 0x000fea0003c00000 */
[----:B------:R0:W1:Y:S02]  /*2680*/  SHFL.DOWN P1, R14, R16, R15, R18 ;  /* 0x0800000f100e7389 */ /* 0x0000640000020012 */
[----:B01----:R-:W-:Y:S05]  /*2690*/  ENDCOLLECTIVE ;  /* 0x000000000000791b */ /* 0x003fea0003800000 */
.L_x_149:
[----:B------:R-:W-:Y:S02]  /*26a0*/  IMAD.MOV.U32 R15, RZ, RZ, 0x4 ;  /* 0x00000004ff0f7424 */ /* 0x000fe400078e00ff */
[----:B------:R-:W-:-:S04]  /*26b0*/  IMAD.MOV.U32 R7, RZ, RZ, R14 ;  /* 0x000000ffff077224 */ /* 0x000fc800078e000e */
[----:B------:R-:W-:-:S04]  /*26c0*/  FADD R7, R6, R7 ;  /* 0x0000000706077221 */ /* 0x000fc80000000000 */
[----:B------:R-:W-:-:S07]  /*26d0*/  IMAD.MOV.U32 R16, RZ, RZ, R7 ;  /* 0x000000ffff107224 */ /* 0x000fce00078e0007 */
[----:B------:R-:W-:Y:S05]  /*26e0*/  WARPSYNC.COLLECTIVE R13, `(.L_x_150) ;  /* 0x000000000d087348 */ /* 0x000fea0003c00000 */
[----:B------:R0:W1:Y:S02]  /*26f0*/  SHFL.DOWN P1, R14, R16, R15, R18 ;  /* 0x0800000f100e7389 */ /* 0x0000640000020012 */
[----:B01----:R-:W-:Y:S05]  /*2700*/  ENDCOLLECTIVE ;  /* 0x000000000000791b */ /* 0x003fea0003800000 */
.L_x_150:
[----:B------:R-:W-:Y:S02]  /*2710*/  IMAD.MOV.U32 R15, RZ, RZ, 0x2 ;  /* 0x00000002ff0f7424 */ /* 0x000fe400078e00ff */
[----:B------:R-:W-:-:S04]  /*2720*/  IMAD.MOV.U32 R8, RZ, RZ, R14 ;  /* 0x000000ffff087224 */ /* 0x000fc800078e000e */
[----:B------:R-:W-:-:S04]  /*2730*/  FADD R8, R7, R8 ;  /* 0x0000000807087221 */ /* 0x000fc80000000000 */
[----:B------:R-:W-:-:S07]  /*2740*/  IMAD.MOV.U32 R16, RZ, RZ, R8 ;  /* 0x000000ffff107224 */ /* 0x000fce00078e0008 */
[----:B------:R-:W-:Y:S05]  /*2750*/  WARPSYNC.COLLECTIVE R13, `(.L_x_151) ;  /* 0x000000000d087348 */ /* 0x000fea0003c00000 */
[----:B------:R0:W1:Y:S02]  /*2760*/  SHFL.DOWN P1, R14, R16, R15, R18 ;  /* 0x0800000f100e7389 */ /* 0x0000640000020012 */
[----:B01----:R-:W-:Y:S05]  /*2770*/  ENDCOLLECTIVE ;  /* 0x000000000000791b */ /* 0x003fea0003800000 */
.L_x_151:
[----:B------:R-:W-:Y:S02]  /*2780*/  IMAD.MOV.U32 R15, RZ, RZ, 0x1 ;  /* 0x00000001ff0f7424 */ /* 0x000fe400078e00ff */
[----:B------:R-:W-:-:S04]  /*2790*/  IMAD.MOV.U32 R9, RZ, RZ, R14 ;  /* 0x000000ffff097224 */ /* 0x000fc800078e000e */
[----:B------:R-:W-:-:S04]  /*27a0*/  FADD R9, R8, R9 ;  /* 0x0000000908097221 */ /* 0x000fc80000000000 */
[----:B------:R-:W-:-:S07]  /*27b0*/  IMAD.MOV.U32 R16, RZ, RZ, R9 ;  /* 0x000000ffff107224 */ /* 0x000fce00078e0009 */
[----:B------:R-:W-:Y:S05]  /*27c0*/  WARPSYNC.COLLECTIVE R13, `(.L_x_152) ;  /* 0x000000000d087348 */ /* 0x000fea0003c00000 */
[----:B------:R0:W1:Y:S02]  /*27d0*/  SHFL.DOWN P1, R14, R16, R15, R18 ;  /* 0x0800000f100e7389 */ /* 0x0000640000020012 */
[----:B01----:R-:W-:Y:S05]  /*27e0*/  ENDCOLLECTIVE ;  /* 0x000000000000791b */ /* 0x003fea0003800000 */
.L_x_152:
[----:B------:R-:W-:Y:S01]  /*27f0*/  IMAD.MOV.U32 R12, RZ, RZ, R14 ;  /* 0x000000ffff0c7224 */ /* 0x000fe200078e000e */
[----:B------:R-:W-:Y:S06]  /*2800*/  BRA `(.L_x_153) ;  /* 0xffffffe800dc7947 */ /* 0x000fec000383ffff */
        .weak           $__internal_2_$__cuda_sm20_rcp_rn_f32_slowpath
        .type           $__internal_2_$__cuda_sm20_rcp_rn_f32_slowpath,@function
        .size           $__internal_2_$__cuda_sm20_rcp_rn_f32_slowpath,(.L_x_676 - $__internal_2_$__cuda_sm20_rcp_rn_f32_slowpath)
$__internal_2_$__cuda_sm20_rcp_rn_f32_slowpath:
[----:B------:R-:W-:-:S05]  /*2810*/  IMAD.SHL.U32 R7, R5, 0x2, RZ ;  /* 0x0000000205077824 */ /* 0x000fca00078e00ff */
[----:B------:R-:W-:-:S04]  /*2820*/  SHF.R.U32.HI R7, RZ, 0x18, R7 ;  /* 0x00000018ff077819 */ /* 0x000fc80000011607 */
[----:B------:R-:W-:-:S13]  /*2830*/  ISETP.NE.U32.AND P0, PT, R7, RZ, PT ;  /* 0x000000ff0700720c */ /* 0x000fda0003f05070 */
[----:B------:R-:W-:Y:S05]  /*2840*/  @P0 BRA `(.L_x_154) ;  /* 0x00000000002c0947 */ /* 0x000fea0003800000 */
[----:B------:R-:W-:-:S05]  /*2850*/  IMAD.SHL.U32 R7, R5, 0x2, RZ ;  /* 0x0000000205077824 */ /* 0x000fca00078e00ff */
[----:B------:R-:W-:-:S13]  /*2860*/  ISETP.NE.AND P0, PT, R7, RZ, PT ;  /* 0x000000ff0700720c */ /* 0x000fda0003f05270 */
[----:B------:R0:W1:Y:S01]  /*2870*/  @!P0 MUFU.RCP R7, R5 ;  /* 0x0000000500078308 */ /* 0x0000620000001000 */
[----:B------:R-:W-:Y:S05]  /*2880*/  @!P0 BRA `(.L_x_155) ;  /* 0x0000000000a48947 */ /* 0x000fea0003800000 */
[----:B------:R-:W-:-:S04]  /*2890*/  FFMA R9, R5, 1.84467440737095516160e+19, RZ ;  /* 0x5f80000005097823 */ /* 0x000fc800000000ff */
[----:B------:R-:W0:Y:S02]  /*28a0*/  MUFU.RCP R10, R9 ;  /* 0x00000009000a7308 */ /* 0x000e240000001000 */
[----:B0-----:R-:W-:-:S04]  /*28b0*/  FFMA R5, R9, R10, -1 ;  /* 0xbf80000009057423 */ /* 0x001fc8000000000a */
[----:B------:R-:W-:-:S04]  /*28c0*/  FADD.FTZ R5, -R5, -RZ ;  /* 0x800000ff05057221 */ /* 0x000fc80000010100 */
[----:B------:R-:W-:-:S04]  /*28d0*/  FFMA R5, R10, R5, R10 ;  /* 0x000000050a057223 */ /* 0x000fc8000000000a */
[----:B-1----:R-:W-:Y:S01]  /*28e0*/  FFMA R7, R5, 1.84467440737095516160e+19, RZ ;  /* 0x5f80000005077823 */ /* 0x002fe200000000ff */
[----:B------:R-:W-:Y:S06]  /*28f0*/  BRA `(.L_x_155) ;  /* 0x0000000000887947 */ /* 0x000fec0003800000 */
.L_x_154:
        /* <DEDUP_REMOVED lines=33> */
.L_x_156:
[----:B------:R2:W3:Y:S02]  /*2b10*/  MUFU.RCP R7, R5 ;  /* 0x0000000500077308 */ /* 0x0004e40000001000 */
.L_x_155:
[----:B------:R-:W-:-:S04]  /*2b20*/  IMAD.MOV.U32 R9, RZ, RZ, 0x0 ;  /* 0x00000000ff097424 */ /* 0x000fc800078e00ff */
[----:B0123--:R-:W-:Y:S05]  /*2b30*/  RET.REL.NODEC R8 `(_ZN8pygpukit3ops2nn22sdpa_causal_f32_kernelEPKfS3_S3_Pfiiiifi) ;  /* 0xffffffd408307950 */ /* 0x00ffea0003c3ffff */
.L_x_157:
        /* <DEDUP_REMOVED lines=12> */
.L_x_676:


//--------------------- .text._ZN8pygpukit3ops2nn16silu_bf16_kernelEPK13__nv_bfloat16PS2_m --------------------------
	.section	.text._ZN8pygpukit3ops2nn16silu_bf16_kernelEPK13__nv_bfloat16PS2_m,"ax",@progbits
	.align	128
        .global         _ZN8pygpukit3ops2nn16silu_bf16_kernelEPK13__nv_bfloat16PS2_m
        .type           _ZN8pygpukit3ops2nn16silu_bf16_kernelEPK13__nv_bfloat16PS2_m,@function
        .size           _ZN8pygpukit3ops2nn16silu_bf16_kernelEPK13__nv_bfloat16PS2_m,(.L_x_677 - _ZN8pygpukit3ops2nn16silu_bf16_kernelEPK13__nv_bfloat16PS2_m)
        .other          _ZN8pygpukit3ops2nn16silu_bf16_kernelEPK13__nv_bfloat16PS2_m,@"STO_CUDA_ENTRY STV_DEFAULT"
_ZN8pygpukit3ops2nn16silu_bf16_kernelEPK13__nv_bfloat16PS2_m:
.text._ZN8pygpukit3ops2nn16silu_bf16_kernelEPK13__nv_bfloat16PS2_m:
[----:B------:R-:W-:Y:S01]  /*0000*/  LDC R1, c[0x0][0x37c] ;  /* 0x0000df00ff017b82 */ /* 0x000fe20000000800 */
[----:B------:R-:W0:Y:S07]  /*0010*/  S2R R3, SR_TID.X ;  /* 0x0000000000037919 */ /* 0x000e2e0000002100 */
[----:B------:R-:W0:Y:S01]  /*0020*/  S2UR UR4, SR_CTAID.X ;  /* 0x00000000000479c3 */ /* 0x000e220000002500 */
[----:B------:R-:W1:Y:S07]  /*0030*/  LDCU.64 UR6, c[0x0][0x390] ;  /* 0x00007200ff0677ac */ /* 0x000e6e0008000a00 */
[----:B------:R-:W0:Y:S02]  /*0040*/  LDC R2, c[0x0][0x360] ;  /* 0x0000d800ff027b82 */ /* 0x000e240000000800 */
[----:B0-----:R-:W-:-:S05]  /*0050*/  IMAD R2, R2, UR4, R3 ;  /* 0x0000000402027c24 */ /* 0x001fca000f8e0203 */
[----:B-1----:R-:W-:-:S04]  /*0060*/  ISETP.GE.U32.AND P0, PT, R2, UR6, PT ;  /* 0x0000000602007c0c */ /* 0x002fc8000bf06070 */
[----:B------:R-:W-:-:S13]  /*0070*/  ISETP.GE.U32.AND.EX P0, PT, RZ, UR7, PT, P0 ;  /* 0x00000007ff007c0c */ /* 0x000fda000bf06100 */
[----:B------:R-:W-:Y:S05]  /*0080*/  @P0 EXIT ;  /* 0x000000000000094d */ /* 0x000fea0003800000 */
[----:B------:R-:W0:Y:S01]  /*0090*/  LDCU.64 UR6, c[0x0][0x380] ;  /* 0x00007000ff0677ac */ /* 0x000e220008000a00 */
[----:B------:R-:W-:Y:S01]  /*00a0*/  IMAD.SHL.U32 R4, R2, 0x2, RZ ;  /* 0x0000000202047824 */ /* 0x000fe200078e00ff */
[----:B------:R-:W-:Y:S01]  /*00b0*/  SHF.R.U32.HI R2, RZ, 0x1f, R2 ;  /* 0x0000001fff027819 */ /* 0x000fe20000011602 */
[----:B------:R-:W1:Y:S03]  /*00c0*/  LDCU.64 UR4, c[0x0][0x358] ;  /* 0x00006b00ff0477ac */ /* 0x000e660008000a00 */
[----:B0-----:R-:W-:-:S04]  /*00d0*/  IADD3 R6, P0, PT, R4, UR6, RZ ;  /* 0x0000000604067c10 */ /* 0x001fc8000ff1e0ff */
[----:B------:R-:W-:-:S05]  /*00e0*/  IADD3.X R7, PT, PT, R2, UR7, RZ, P0, !PT ;  /* 0x0000000702077c10 */ /* 0x000fca00087fe4ff */
[----:B-1----:R-:W2:Y:S01]  /*00f0*/  LDG.E.U16.CONSTANT R0, desc[UR4][R6.64] ;  /* 0x0000000406007981 */ /* 0x002ea2000c1e9500 */
[----:B------:R-:W-:Y:S01]  /*0100*/  IMAD.MOV.U32 R3, RZ, RZ, 0x3bbb989d ;  /* 0x3bbb989dff037424 */ /* 0x000fe200078e00ff */
[----:B------:R-:W-:Y:S01]  /*0110*/  BSSY.RECONVERGENT B0, `(.L_x_158) ;  /* 0x0000016000007945 */ /* 0x000fe20003800200 */
[----:B------:R-:W-:Y:S02]  /*0120*/  IMAD.MOV.U32 R8, RZ, RZ, 0x437c0000 ;  /* 0x437c0000ff087424 */ /* 0x000fe400078e00ff */
[----:B--2---:R-:W-:-:S04]  /*0130*/  IMAD.U32 R0, R0, 0x10000, RZ ;  /* 0x0001000000007824 */ /* 0x004fc800078e00ff */
[----:B------:R-:W-:-:S04]  /*0140*/  FFMA.SAT R3, R0, -R3, 0.5 ;  /* 0x3f00000000037423 */ /* 0x000fc80000002803 */
[----:B------:R-:W-:-:S04]  /*0150*/  FFMA.RM R3, R3, R8, 12582913 ;  /* 0x4b40000103037423 */ /* 0x000fc80000004008 */
[C---:B------:R-:W-:Y:S01]  /*0160*/  FADD R5, R3.reuse, -12583039 ;  /* 0xcb40007f03057421 */ /* 0x040fe20000000000 */
[----:B------:R-:W-:-:S03]  /*0170*/  IMAD.SHL.U32 R3, R3, 0x800000, RZ ;  /* 0x0080000003037824 */ /* 0x000fc600078e00ff */
[----:B------:R-:W-:-:S04]  /*0180*/  FFMA R5, R0, -1.4426950216293334961, -R5 ;  /* 0xbfb8aa3b00057823 */ /* 0x000fc80000000805 */
[----:B------:R-:W-:-:S04]  /*0190*/  FFMA R5, R0, -1.925963033500011079e-08, R5 ;  /* 0xb2a5706000057823 */ /* 0x000fc80000000005 */
[----:B------:R-:W0:Y:S02]  /*01a0*/  MUFU.EX2 R8, R5 ;  /* 0x0000000500087308 */ /* 0x000e240000000800 */
[----:B0-----:R-:W-:-:S06]  /*01b0*/  FFMA R3, R3, R8, 1 ;  /* 0x3f80000003037423 */ /* 0x001fcc0000000008 */
[----:B------:R-:W0:Y:S08]  /*01c0*/  MUFU.RCP R6, R3 ;  /* 0x0000000300067308 */ /* 0x000e300000001000 */
[----:B------:R-:W1:Y:S01]  /*01d0*/  FCHK P0, R0, R3 ;  /* 0x0000000300007302 */ /* 0x000e620000000000 */
[----:B0-----:R-:W-:-:S04]  /*01e0*/  FFMA R7, -R3, R6, 1 ;  /* 0x3f80000003077423 */ /* 0x001fc80000000106 */
[----:B------:R-:W-:-:S04]  /*01f0*/  FFMA R7, R6, R7, R6 ;  /* 0x0000000706077223 */ /* 0x000fc80000000006 */
[----:B------:R-:W-:-:S04]  /*0200*/  FFMA R6, R0, R7, RZ ;  /* 0x0000000700067223 */ /* 0x000fc800000000ff */
[----:B------:R-:W-:-:S04]  /*0210*/  FFMA R8, -R3, R6, R0 ;  /* 0x0000000603087223 */ /* 0x000fc80000000100 */
[----:B------:R-:W-:Y:S01]  /*0220*/  FFMA R6, R7, R8, R6 ;  /* 0x0000000807067223 */ /* 0x000fe20000000006 */
[----:B-1----:R-:W-:Y:S06]  /*0230*/  @!P0 BRA `(.L_x_159) ;  /* 0x00000000000c8947 */ /* 0x002fec0003800000 */
[----:B------:R-:W-:-:S07]  /*0240*/  MOV R6, 0x260 ;  /* 0x0000026000067802 */ /* 0x000fce0000000f00 */
[----:B------:R-:W-:Y:S05]  /*0250*/  CALL.REL.NOINC `($__internal_3_$__cuda_sm3x_div_rn_noftz_f32_slowpath) ;  /* 0x0000000000207944 */ /* 0x000fea0003c00000 */
[----:B------:R-:W-:-:S07]  /*0260*/  IMAD.MOV.U32 R6, RZ, RZ, R0 ;  /* 0x000000ffff067224 */ /* 0x000fce00078e0000 */
.L_x_159:
[----:B------:R-:W-:Y:S05]  /*0270*/  BSYNC.RECONVERGENT B0 ;  /* 0x0000000000007941 */ /* 0x000fea0003800200 */
.L_x_158:
[----:B------:R-:W0:Y:S01]  /*0280*/  LDCU.64 UR6, c[0x0][0x388] ;  /* 0x00007100ff0677ac */ /* 0x000e220008000a00 */
[----:B------:R-:W-:Y:S02]  /*0290*/  F2FP.BF16.F32.PACK_AB R6, RZ, R6 ;  /* 0x00000006ff06723e */ /* 0x000fe400000010ff */
[----:B0-----:R-:W-:-:S04]  /*02a0*/  IADD3 R4, P0, PT, R4, UR6, RZ ;  /* 0x0000000604047c10 */ /* 0x001fc8000ff1e0ff */
[----:B------:R-:W-:-:S05]  /*02b0*/  IADD3.X R5, PT, PT, R2, UR7, RZ, P0, !PT ;  /* 0x0000000702057c10 */ /* 0x000fca00087fe4ff */
[----:B------:R-:W-:Y:S01]  /*02c0*/  STG.E.U16 desc[UR4][R4.64], R6 ;  /* 0x0000000604007986 */ /* 0x000fe2000c101504 */
[----:B------:R-:W-:Y:S05]  /*02d0*/  EXIT ;  /* 0x000000000000794d */ /* 0x000fea0003800000 */
        .weak           $__internal_3_$__cuda_sm3x_div_rn_noftz_f32_slowpath
        .type           $__internal_3_$__cuda_sm3x_div_rn_noftz_f32_slowpath,@function
        .size           $__internal_3_$__cuda_sm3x_div_rn_noftz_f32_slowpath,(.L_x_677 - $__internal_3_$__cuda_sm3x_div_rn_noftz_f32_slowpath)
$__internal_3_$__cuda_sm3x_div_rn_noftz_f32_slowpath:
[--C-:B------:R-:W-:Y:S01]  /*02e0*/  SHF.R.U32.HI R7, RZ, 0x17, R3.reuse ;  /* 0x00000017ff077819 */ /* 0x100fe20000011603 */
[----:B------:R-:W-:Y:S01]  /*02f0*/  BSSY.RECONVERGENT B1, `(.L_x_160) ;  /* 0x0000064000017945 */ /* 0x000fe20003800200 */
[--C-:B------:R-:W-:Y:S01]  /*0300*/  SHF.R.U32.HI R5, RZ, 0x17, R0.reuse ;  /* 0x00000017ff057819 */ /* 0x100fe20000011600 */
[----:B------:R-:W-:Y:S01]  /*0310*/  IMAD.MOV.U32 R8, RZ, RZ, R0 ;  /* 0x000000ffff087224 */ /* 0x000fe200078e0000 */
[----:B------:R-:W-:Y:S01]  /*0320*/  LOP3.LUT R7, R7, 0xff, RZ, 0xc0, !PT ;  /* 0x000000ff07077812 */ /* 0x000fe200078ec0ff */
[----:B------:R-:W-:Y:S01]  /*0330*/  IMAD.MOV.U32 R9, RZ, RZ, R3 ;  /* 0x000000ffff097224 */ /* 0x000fe200078e0003 */
[----:B------:R-:W-:-:S03]  /*0340*/  LOP3.LUT R5, R5, 0xff, RZ, 0xc0, !PT ;  /* 0x000000ff05057812 */ /* 0x000fc600078ec0ff */
[----:B------:R-:W-:Y:S02]  /*0350*/  VIADD R12, R7, 0xffffffff ;  /* 0xffffffff070c7836 */ /* 0x000fe40000000000 */
[----:B------:R-:W-:-:S03]  /*0360*/  VIADD R11, R5, 0xffffffff ;  /* 0xffffffff050b7836 */ /* 0x000fc60000000000 */
[----:B------:R-:W-:-:S04]  /*0370*/  ISETP.GT.U32.AND P0, PT, R12, 0xfd, PT ;  /* 0x000000fd0c00780c */ /* 0x000fc80003f04070 */
[----:B------:R-:W-:-:S13]  /*0380*/  ISETP.GT.U32.OR P0, PT, R11, 0xfd, P0 ;  /* 0x000000fd0b00780c */ /* 0x000fda0000704470 */
[----:B------:R-:W-:Y:S01]  /*0390*/  @!P0 IMAD.MOV.U32 R10, RZ, RZ, RZ ;  /* 0x000000ffff0a8224 */ /* 0x000fe200078e00ff */
[----:B------:R-:W-:Y:S06]  /*03a0*/  @!P0 BRA `(.L_x_161) ;  /* 0x00000000005c8947 */ /* 0x000fec0003800000 */
[----:B------:R-:W-:Y:S02]  /*03b0*/  FSETP.GTU.FTZ.AND P0, PT, |R0|, +INF , PT ;  /* 0x7f8000000000780b */ /* 0x000fe40003f1c200 */
[----:B------:R-:W-:-:S04]  /*03c0*/  FSETP.GTU.FTZ.AND P1, PT, |R3|, +INF , PT ;  /* 0x7f8000000300780b */ /* 0x000fc80003f3c200 */
[----:B------:R-:W-:-:S13]  /*03d0*/  PLOP3.LUT P0, PT, P0, P1, PT, 0xf8, 0x8f ;  /* 0x00000000008f781c */ /* 0x000fda0000703f70 */
[----:B------:R-:W-:Y:S05]  /*03e0*/  @P0 BRA `(.L_x_162) ;  /* 0x00000004004c0947 */ /* 0x000fea0003800000 */
[----:B------:R-:W-:-:S13]  /*03f0*/  LOP3.LUT P0, RZ, R9, 0x7fffffff, R8, 0xc8, !PT ;  /* 0x7fffffff09ff7812 */ /* 0x000fda000780c808 */
[----:B------:R-:W-:Y:S05]  /*0400*/  @!P0 BRA `(.L_x_163) ;  /* 0x00000004003c8947 */ /* 0x000fea0003800000 */
[C---:B------:R-:W-:Y:S02]  /*0410*/  FSETP.NEU.FTZ.AND P2, PT, |R0|.reuse, +INF , PT ;  /* 0x7f8000000000780b */ /* 0x040fe40003f5d200 */
[----:B------:R-:W-:Y:S02]  /*0420*/  FSETP.NEU.FTZ.AND P1, PT, |R3|, +INF , PT ;  /* 0x7f8000000300780b */ /* 0x000fe40003f3d200 */
[----:B------:R-:W-:-:S11]  /*0430*/  FSETP.NEU.FTZ.AND P0, PT, |R0|, +INF , PT ;  /* 0x7f8000000000780b */ /* 0x000fd60003f1d200 */
[----:B------:R-:W-:Y:S05]  /*0440*/  @!P1 BRA !P2, `(.L_x_163) ;  /* 0x00000004002c9947 */ /* 0x000fea0005000000 */
[----:B------:R-:W-:-:S04]  /*0450*/  LOP3.LUT P2, RZ, R8, 0x7fffffff, RZ, 0xc0, !PT ;  /* 0x7fffffff08ff7812 */ /* 0x000fc8000784c0ff */
[----:B------:R-:W-:-:S13]  /*0460*/  PLOP3.LUT P1, PT, P1, P2, PT, 0x2f, 0xf2 ;  /* 0x0000000000f2781c */ /* 0x000fda0000f24577 */
[----:B------:R-:W-:Y:S05]  /*0470*/  @P1 BRA `(.L_x_164) ;  /* 0x0000000400181947 */ /* 0x000fea0003800000 */
[----:B------:R-:W-:-:S04]  /*0480*/  LOP3.LUT P1, RZ, R9, 0x7fffffff, RZ, 0xc0, !PT ;  /* 0x7fffffff09ff7812 */ /* 0x000fc8000782c0ff */
[----:B------:R-:W-:-:S13]  /*0490*/  PLOP3.LUT P0, PT, P0, P1, PT, 0x2f, 0xf2 ;  /* 0x0000000000f2781c */ /* 0x000fda0000702577 */
[----:B------:R-:W-:Y:S05]  /*04a0*/  @P0 BRA `(.L_x_165) ;  /* 0x0000000400000947 */ /* 0x000fea0003800000 */
[----:B------:R-:W-:Y:S02]  /*04b0*/  ISETP.GE.AND P0, PT, R11, RZ, PT ;  /* 0x000000ff0b00720c */ /* 0x000fe40003f06270 */
[----:B------:R-:W-:-:S11]  /*04c0*/  ISETP.GE.AND P1, PT, R12, RZ, PT ;  /* 0x000000ff0c00720c */ /* 0x000fd60003f26270 */
[----:B------:R-:W-:Y:S02]  /*04d0*/  @P0 IMAD.MOV.U32 R10, RZ, RZ, RZ ;  /* 0x000000ffff0a0224 */ /* 0x000fe400078e00ff */
[----:B------:R-:W-:Y:S01]  /*04e0*/  @!P0 FFMA R8, R0, 1.84467440737095516160e+19, RZ ;  /* 0x5f80000000088823 */ /* 0x000fe200000000ff */
[----:B------:R-:W-:Y:S02]  /*04f0*/  @!P0 IMAD.MOV.U32 R10, RZ, RZ, -0x40 ;  /* 0xffffffc0ff0a8424 */ /* 0x000fe400078e00ff */
[----:B------:R-:W-:Y:S02]  /*0500*/  @!P1 FFMA R9, R3, 1.84467440737095516160e+19, RZ ;  /* 0x5f80000003099823 */ /* 0x000fe400000000ff */
[----:B------:R-:W-:-:S07]  /*0510*/  @!P1 VIADD R10, R10, 0x40 ;  /* 0x000000400a0a9836 */ /* 0x000fce0000000000 */
.L_x_161:
[----:B------:R-:W-:Y:S01]  /*0520*/  LEA R0, R7, 0xc0800000, 0x17 ;  /* 0xc080000007007811 */ /* 0x000fe200078eb8ff */
[----:B------:R-:W-:Y:S01]  /*0530*/  VIADD R5, R5, 0xffffff81 ;  /* 0xffffff8105057836 */ /* 0x000fe20000000000 */
[----:B------:R-:W-:Y:S03]  /*0540*/  BSSY.RECONVERGENT B2, `(.L_x_166) ;  /* 0x0000035000027945 */ /* 0x000fe60003800200 */
[----:B------:R-:W-:Y:S02]  /*0550*/  IMAD.IADD R9, R9, 0x1, -R0 ;  /* 0x0000000109097824 */ /* 0x000fe400078e0a00 */
[C---:B------:R-:W-:Y:S01]  /*0560*/  IMAD R0, R5.reuse, -0x800000, R8 ;  /* 0xff80000005007824 */ /* 0x040fe200078e0208 */
[----:B------:R-:W-:Y:S01]  /*0570*/  IADD3 R5, PT, PT, R5, 0x7f, -R7 ;  /* 0x0000007f05057810 */ /* 0x000fe20007ffe807 */
[----:B------:R-:W0:Y:S01]  /*0580*/  MUFU.RCP R3, R9 ;  /* 0x0000000900037308 */ /* 0x000e220000001000 */
[----:B------:R-:W-:-:S03]  /*0590*/  FADD.FTZ R11, -R9, -RZ ;  /* 0x800000ff090b7221 */ /* 0x000fc60000010100 */
[----:B------:R-:W-:Y:S02]  /*05a0*/  IMAD.IADD R5, R5, 0x1, R10 ;  /* 0x0000000105057824 */ /* 0x000fe400078e020a */
[----:B0-----:R-:W-:-:S04]  /*05b0*/  FFMA R12, R3, R11, 1 ;  /* 0x3f800000030c7423 */ /* 0x001fc8000000000b */
[----:B------:R-:W-:-:S04]  /*05c0*/  FFMA R12, R3, R12, R3 ;  /* 0x0000000c030c7223 */ /* 0x000fc80000000003 */
[----:B------:R-:W-:-:S04]  /*05d0*/  FFMA R3, R0, R12, RZ ;  /* 0x0000000c00037223 */ /* 0x000fc800000000ff */
[----:B------:R-:W-:-:S04]  /*05e0*/  FFMA R8, R11, R3, R0 ;  /* 0x000000030b087223 */ /* 0x000fc80000000000 */
[----:B------:R-:W-:-:S04]  /*05f0*/  FFMA R13, R12, R8, R3 ;  /* 0x000000080c0d7223 */ /* 0x000fc80000000003 */
[----:B------:R-:W-:-:S04]  /*0600*/  FFMA R8, R11, R13, R0 ;  /* 0x0000000d0b087223 */ /* 0x000fc80000000000 */
[----:B------:R-:W-:-:S05]  /*0610*/  FFMA R0, R12, R8, R13 ;  /* 0x000000080c007223 */ /* 0x000fca000000000d */
[----:B------:R-:W-:-:S04]  /*0620*/  SHF.R.U32.HI R3, RZ, 0x17, R0 ;  /* 0x00000017ff037819 */ /* 0x000fc80000011600 */
[----:B------:R-:W-:-:S05]  /*0630*/  LOP3.LUT R3, R3, 0xff, RZ, 0xc0, !PT ;  /* 0x000000ff03037812 */ /* 0x000fca00078ec0ff */
[----:B------:R-:W-:-:S04]  /*0640*/  IMAD.IADD R7, R3, 0x1, R5 ;  /* 0x0000000103077824 */ /* 0x000fc800078e0205 */
[----:B------:R-:W-:-:S05]  /*0650*/  VIADD R3, R7, 0xffffffff ;  /* 0xffffffff07037836 */ /* 0x000fca0000000000 */
[----:B------:R-:W-:-:S13]  /*0660*/  ISETP.GE.U32.AND P0, PT, R3, 0xfe, PT ;  /* 0x000000fe0300780c */ /* 0x000fda0003f06070 */
[----:B------:R-:W-:Y:S05]  /*0670*/  @!P0 BRA `(.L_x_167) ;  /* 0x0000000000808947 */ /* 0x000fea0003800000 */
[----:B------:R-:W-:-:S13]  /*0680*/  ISETP.GT.AND P0, PT, R7, 0xfe, PT ;  /* 0x000000fe0700780c */ /* 0x000fda0003f04270 */
[----:B------:R-:W-:Y:S05]  /*0690*/  @P0 BRA `(.L_x_168) ;  /* 0x00000000006c0947 */ /* 0x000fea0003800000 */
[----:B------:R-:W-:-:S13]  /*06a0*/  ISETP.GE.AND P0, PT, R7, 0x1, PT ;  /* 0x000000010700780c */ /* 0x000fda0003f06270 */
[----:B------:R-:W-:Y:S05]  /*06b0*/  @P0 BRA `(.L_x_169) ;  /* 0x0000000000740947 */ /* 0x000fea0003800000 */
[----:B------:R-:W-:Y:S02]  /*06c0*/  ISETP.GE.AND P0, PT, R7, -0x18, PT ;  /* 0xffffffe80700780c */ /* 0x000fe40003f06270 */
[----:B------:R-:W-:-:S11]  /*06d0*/  LOP3.LUT R0, R0, 0x80000000, RZ, 0xc0, !PT ;  /* 0x8000000000007812 */ /* 0x000fd600078ec0ff */
[----:B------:R-:W-:Y:S05]  /*06e0*/  @!P0 BRA `(.L_x_169) ;  /* 0x0000000000688947 */ /* 0x000fea0003800000 */
[CC--:B------:R-:W-:Y:S01]  /*06f0*/  FFMA.RZ R3, R12.reuse, R8.reuse, R13 ;  /* 0x000000080c037223 */ /* 0x0c0fe2000000c00d */
[C---:B------:R-:W-:Y:S01]  /*0700*/  VIADD R10, R7.reuse, 0x20 ;  /* 0x00000020070a7836 */ /* 0x040fe20000000000 */
[C---:B------:R-:W-:Y:S02]  /*0710*/  ISETP.NE.AND P2, PT, R7.reuse, RZ, PT ;  /* 0x000000ff0700720c */ /* 0x040fe40003f45270 */
[----:B------:R-:W-:Y:S01]  /*0720*/  ISETP.NE.AND P1, PT, R7, RZ, PT ;  /* 0x000000ff0700720c */ /* 0x000fe20003f25270 */
[----:B------:R-:W-:Y:S01]  /*0730*/  IMAD.MOV R7, RZ, RZ, -R7 ;  /* 0x000000ffff077224 */ /* 0x000fe200078e0a07 */
[----:B------:R-:W-:Y:S01]  /*0740*/  LOP3.LUT R5, R3, 0x7fffff, RZ, 0xc0, !PT ;  /* 0x007fffff03057812 */ /* 0x000fe200078ec0ff */
[CCC-:B------:R-:W-:Y:S01]  /*0750*/  FFMA.RP R3, R12.reuse, R8.reuse, R13.reuse ;  /* 0x000000080c037223 */ /* 0x1c0fe2000000800d */
[----:B------:R-:W-:Y:S02]  /*0760*/  FFMA.RM R8, R12, R8, R13 ;  /* 0x000000080c087223 */ /* 0x000fe4000000400d */
[----:B------:R-:W-:-:S03]  /*0770*/  LOP3.LUT R5, R5, 0x800000, RZ, 0xfc, !PT ;  /* 0x0080000005057812 */ /* 0x000fc600078efcff */
[----:B------:R-:W-:Y:S02]  /*0780*/  FSETP.NEU.FTZ.AND P0, PT, R3, R8, PT ;  /* 0x000000080300720b */ /* 0x000fe40003f1d000 */
[----:B------:R-:W-:Y:S02]  /*0790*/  SHF.L.U32 R10, R5, R10, RZ ;  /* 0x0000000a050a7219 */ /* 0x000fe400000006ff */
[----:B------:R-:W-:Y:S02]  /*07a0*/  SEL R8, R7, RZ, P2 ;  /* 0x000000ff07087207 */ /* 0x000fe40001000000 */
[----:B------:R-:W-:Y:S02]  /*07b0*/  ISETP.NE.AND P1, PT, R10, RZ, P1 ;  /* 0x000000ff0a00720c */ /* 0x000fe40000f25270 */
[----:B------:R-:W-:Y:S02]  /*07c0*/  SHF.R.U32.HI R8, RZ, R8, R5 ;  /* 0x00000008ff087219 */ /* 0x000fe40000011605 */
[----:B------:R-:W-:-:S02]  /*07d0*/  PLOP3.LUT P0, PT, P0, P1, PT, 0xf8, 0x8f ;  /* 0x00000000008f781c */ /* 0x000fc40000703f70 */
[----:B------:R-:W-:Y:S02]  /*07e0*/  SHF.R.U32.HI R10, RZ, 0x1, R8 ;  /* 0x00000001ff0a7819 */ /* 0x000fe40000011608 */
[----:B------:R-:W-:-:S04]  /*07f0*/  SEL R3, RZ, 0x1, !P0 ;  /* 0x00000001ff037807 */ /* 0x000fc80004000000 */
[----:B------:R-:W-:-:S04]  /*0800*/  LOP3.LUT R3, R3, 0x1, R10, 0xf8, !PT ;  /* 0x0000000103037812 */ /* 0x000fc800078ef80a */
[----:B------:R-:W-:-:S05]  /*0810*/  LOP3.LUT R3, R3, R8, RZ, 0xc0, !PT ;  /* 0x0000000803037212 */ /* 0x000fca00078ec0ff */
[----:B------:R-:W-:-:S05]  /*0820*/  IMAD.IADD R3, R10, 0x1, R3 ;  /* 0x000000010a037824 */ /* 0x000fca00078e0203 */
[----:B------:R-:W-:Y:S01]  /*0830*/  LOP3.LUT R0, R3, R0, RZ, 0xfc, !PT ;  /* 0x0000000003007212 */ /* 0x000fe200078efcff */
[----:B------:R-:W-:Y:S06]  /*0840*/  BRA `(.L_x_169) ;  /* 0x0000000000107947 */ /* 0x000fec0003800000 */
.L_x_168:
[----:B------:R-:W-:-:S04]  /*0850*/  LOP3.LUT R0, R0, 0x80000000, RZ, 0xc0, !PT ;  /* 0x8000000000007812 */ /* 0x000fc800078ec0ff */
[----:B------:R-:W-:Y:S01]  /*0860*/  LOP3.LUT R0, R0, 0x7f800000, RZ, 0xfc, !PT ;  /* 0x7f80000000007812 */ /* 0x000fe200078efcff */
[----:B------:R-:W-:Y:S06]  /*0870*/  BRA `(.L_x_169) ;  /* 0x0000000000047947 */ /* 0x000fec0003800000 */
.L_x_167:
[----:B------:R-:W-:-:S07]  /*0880*/  IMAD R0, R5, 0x800000, R0 ;  /* 0x0080000005007824 */ /* 0x000fce00078e0200 */
.L_x_169:
[----:B------:R-:W-:Y:S05]  /*0890*/  BSYNC.RECONVERGENT B2 ;  /* 0x0000000000027941 */ /* 0x000fea0003800200 */
.L_x_166:
[----:B------:R-:W-:Y:S05]  /*08a0*/  BRA `(.L_x_170) ;  /* 0x0000000000207947 */ /* 0x000fea0003800000 */
.L_x_165:
[----:B------:R-:W-:-:S04]  /*08b0*/  LOP3.LUT R0, R9, 0x80000000, R8, 0x48, !PT ;  /* 0x8000000009007812 */ /* 0x000fc800078e4808 */
[----:B------:R-:W-:Y:S01]  /*08c0*/  LOP3.LUT R0, R0, 0x7f800000, RZ, 0xfc, !PT ;  /* 0x7f80000000007812 */ /* 0x000fe200078efcff */
[----:B------:R-:W-:Y:S06]  /*08d0*/  BRA `(.L_x_170) ;  /* 0x0000000000147947 */ /* 0x000fec0003800000 */
.L_x_164:
[----:B------:R-:W-:Y:S01]  /*08e0*/  LOP3.LUT R0, R9, 0x80000000, R8, 0x48, !PT ;  /* 0x8000000009007812 */ /* 0x000fe200078e4808 */
[----:B------:R-:W-:Y:S06]  /*08f0*/  BRA `(.L_x_170) ;  /* 0x00000000000c7947 */ /* 0x000fec0003800000 */
.L_x_163:
[----:B------:R-:W0:Y:S01]  /*0900*/  MUFU.RSQ R0, -QNAN ;  /* 0xffc0000000007908 */ /* 0x000e220000001400 */
[----:B------:R-:W-:Y:S05]  /*0910*/  BRA `(.L_x_170) ;  /* 0x0000000000047947 */ /* 0x000fea0003800000 */
.L_x_162:
[----:B------:R-:W-:-:S07]  /*0920*/  FADD.FTZ R0, R0, R3 ;  /* 0x0000000300007221 */ /* 0x000fce0000010000 */
.L_x_170:
[----:B------:R-:W-:Y:S05]  /*0930*/  BSYNC.RECONVERGENT B1 ;  /* 0x0000000000017941 */ /* 0x000fea0003800200 */
.L_x_160:
[----:B------:R-:W-:-:S04]  /*0940*/  IMAD.MOV.U32 R7, RZ, RZ, 0x0 ;  /* 0x00000000ff077424 */ /* 0x000fc800078e00ff */
[----:B0-----:R-:W-:Y:S05]  /*0950*/  RET.REL.NODEC R6 `(_ZN8pygpukit3ops2nn16silu_bf16_kernelEPK13__nv_bfloat16PS2_m) ;  /* 0xfffffff406a87950 */ /* 0x001fea0003c3ffff */
.L_x_171:
        /* <DEDUP_REMOVED lines=10> */
.L_x_677:


//--------------------- .text._ZN8pygpukit3ops2nn15silu_f16_kernelEPK6__halfPS2_m --------------------------
	.section	.text._ZN8pygpukit3ops2nn15silu_f16_kernelEPK6__halfPS2_m,"ax",@progbits
	.align	128
        .global         _ZN8pygpukit3ops2nn15silu_f16_kernelEPK6__halfPS2_m
        .type           _ZN8pygpukit3ops2nn15silu_f16_kernelEPK6__halfPS2_m,@function
        .size           _ZN8pygpukit3ops2nn15silu_f16_kernelEPK6__halfPS2_m,(.L_x_678 - _ZN8pygpukit3ops2nn15silu_f16_kernelEPK6__halfPS2_m)
        .other          _ZN8pygpukit3ops2nn15silu_f16_kernelEPK6__halfPS2_m,@"STO_CUDA_ENTRY STV_DEFAULT"
_ZN8pygpukit3ops2nn15silu_f16_kernelEPK6__halfPS2_m:
.text._ZN8pygpukit3ops2nn15silu_f16_kernelEPK6__halfPS2_m:
        /* <DEDUP_REMOVED lines=19> */
[----:B--2---:R-:W-:-:S05]  /*0130*/  HADD2.F32 R0, -RZ, R0.H0_H0 ;  /* 0x20000000ff007230 */ /* 0x004fca0000004100 */
        /* <DEDUP_REMOVED lines=17> */
[----:B------:R-:W-:Y:S05]  /*0250*/  CALL.REL.NOINC `($__internal_4_$__cuda_sm3x_div_rn_noftz_f32_slowpath) ;  /* 0x0000000000207944 */ /* 0x000fea0003c00000 */
[----:B------:R-:W-:-:S07]  /*0260*/  IMAD.MOV.U32 R6, RZ, RZ, R0 ;  /* 0x000000ffff067224 */ /* 0x000fce00078e0000 */
.L_x_173:
[----:B------:R-:W-:Y:S05]  /*0270*/  BSYNC.RECONVERGENT B0 ;  /* 0x0000000000007941 */ /* 0x000fea0003800200 */
.L_x_172:
[----:B------:R-:W0:Y:S01]  /*0280*/  LDCU.64 UR6, c[0x0][0x388] ;  /* 0x00007100ff0677ac */ /* 0x000e220008000a00 */
[----:B------:R-:W-:Y:S02]  /*0290*/  F2FP.F16.F32.PACK_AB R6, RZ, R6 ;  /* 0x00000006ff06723e */ /* 0x000fe400000000ff */
[----:B0-----:R-:W-:-:S04]  /*02a0*/  IADD3 R4, P0, PT, R4, UR6, RZ ;  /* 0x0000000604047c10 */ /* 0x001fc8000ff1e0ff */
[----:B------:R-:W-:-:S05]  /*02b0*/  IADD3.X R5, PT, PT, R2, UR7, RZ, P0, !PT ;  /* 0x0000000702057c10 */ /* 0x000fca00087fe4ff */
[----:B------:R-:W-:Y:S01]  /*02c0*/  STG.E.U16 desc[UR4][R4.64], R6 ;  /* 0x0000000604007986 */ /* 0x000fe2000c101504 */
[----:B------:R-:W-:Y:S05]  /*02d0*/  EXIT ;  /* 0x000000000000794d */ /* 0x000fea0003800000 */
        .weak           $__internal_4_$__cuda_sm3x_div_rn_noftz_f32_slowpath
        .type           $__internal_4_$__cuda_sm3x_div_rn_noftz_f32_slowpath,@function
        .size           $__internal_4_$__cuda_sm3x_div_rn_noftz_f32_slowpath,(.L_x_678 - $__internal_4_$__cuda_sm3x_div_rn_noftz_f32_slowpath)
$__internal_4_$__cuda_sm3x_div_rn_noftz_f32_slowpath:
        /* <DEDUP_REMOVED lines=36> */
.L_x_175:
        /* <DEDUP_REMOVED lines=51> */
.L_x_182:
[----:B------:R-:W-:-:S04]  /*0850*/  LOP3.LUT R0, R0, 0x80000000, RZ, 0xc0, !PT ;  /* 0x8000000000007812 */ /* 0x000fc800078ec0ff */
[----:B------:R-:W-:Y:S01]  /*0860*/  LOP3.LUT R0, R0, 0x7f800000, RZ, 0xfc, !PT ;  /* 0x7f80000000007812 */ /* 0x000fe200078efcff */
[----:B------:R-:W-:Y:S06]  /*0870*/  BRA `(.L_x_183) ;  /* 0x0000000000047947 */ /* 0x000fec0003800000 */
.L_x_181:
[----:B------:R-:W-:-:S07]  /*0880*/  IMAD R0, R5, 0x800000, R0 ;  /* 0x0080000005007824 */ /* 0x000fce00078e0200 */
.L_x_183:
[----:B------:R-:W-:Y:S05]  /*0890*/  BSYNC.RECONVERGENT B2 ;  /* 0x0000000000027941 */ /* 0x000fea0003800200 */
.L_x_180:
[----:B------:R-:W-:Y:S05]  /*08a0*/  BRA `(.L_x_184) ;  /* 0x0000000000207947 */ /* 0x000fea0003800000 */
.L_x_179:
[----:B------:R-:W-:-:S04]  /*08b0*/  LOP3.LUT R0, R9, 0x80000000, R8, 0x48, !PT ;  /* 0x8000000009007812 */ /* 0x000fc800078e4808 */
[----:B------:R-:W-:Y:S01]  /*08c0*/  LOP3.LUT R0, R0, 0x7f800000, RZ, 0xfc, !PT ;  /* 0x7f80000000007812 */ /* 0x000fe200078efcff */
[----:B------:R-:W-:Y:S06]  /*08d0*/  BRA `(.L_x_184) ;  /* 0x0000000000147947 */ /* 0x000fec0003800000 */
.L_x_178:
[----:B------:R-:W-:Y:S01]  /*08e0*/  LOP3.LUT R0, R9, 0x80000000, R8, 0x48, !PT ;  /* 0x8000000009007812 */ /* 0x000fe200078e4808 */
[----:B------:R-:W-:Y:S06]  /*08f0*/  BRA `(.L_x_184) ;  /* 0x00000000000c7947 */ /* 0x000fec0003800000 */
.L_x_177:
[----:B------:R-:W0:Y:S01]  /*0900*/  MUFU.RSQ R0, -QNAN ;  /* 0xffc0000000007908 */ /* 0x000e220000001400 */
[----:B------:R-:W-:Y:S05]  /*0910*/  BRA `(.L_x_184) ;  /* 0x0000000000047947 */ /* 0x000fea0003800000 */
.L_x_176:
[----:B------:R-:W-:-:S07]  /*0920*/  FADD.FTZ R0, R0, R3 ;  /* 0x0000000300007221 */ /* 0x000fce0000010000 */
.L_x_184:
[----:B------:R-:W-:Y:S05]  /*0930*/  BSYNC.RECONVERGENT B1 ;  /* 0x0000000000017941 */ /* 0x000fea0003800200 */
.L_x_174:
[----:B------:R-:W-:-:S04]  /*0940*/  IMAD.MOV.U32 R7, RZ, RZ, 0x0 ;  /* 0x00000000ff077424 */ /* 0x000fc800078e00ff */
[----:B0-----:R-:W-:Y:S05]  /*0950*/  RET.REL.NODEC R6 `(_ZN8pygpukit3ops2nn15silu_f16_kernelEPK6__halfPS2_m) ;  /* 0xfffffff406a87950 */ /* 0x001fea0003c3ffff */
.L_x_185:
        /* <DEDUP_REMOVED lines=10> */
.L_x_678:


//--------------------- .text._ZN8pygpukit3ops2nn15silu_f64_kernelEPKdPdm --------------------------
	.section	.text._ZN8pygpukit3ops2nn15silu_f64_kernelEPKdPdm,"ax",@progbits
	.align	128
        .global         _ZN8pygpukit3ops2nn15silu_f64_kernelEPKdPdm
        .type           _ZN8pygpukit3ops2nn15silu_f64_kernelEPKdPdm,@function
        .size           _ZN8pygpukit3ops2nn15silu_f64_kernelEPKdPdm,(.L_x_679 - _ZN8pygpukit3ops2nn15silu_f64_kernelEPKdPdm)
        .other          _ZN8pygpukit3ops2nn15silu_f64_kernelEPKdPdm,@"STO_CUDA_ENTRY STV_DEFAULT"
_ZN8pygpukit3ops2nn15silu_f64_kernelEPKdPdm:
.text._ZN8pygpukit3ops2nn15silu_f64_kernelEPKdPdm:
        /* <DEDUP_REMOVED lines=14> */
[----:B------:R-:W-:-:S06]  /*00e0*/  IADD3.X R9, PT, PT, R4, UR7, RZ, P0, !PT ;  /* 0x0000000704097c10 */ /* 0x000fcc00087fe4ff */
[----:B-1----:R-:W2:Y:S01]  /*00f0*/  LDG.E.64.CONSTANT R8, desc[UR4][R8.64] ;  /* 0x0000000408087981 */ /* 0x002ea2000c1e9b00 */
[----:B------:R-:W-:Y:S01]  /*0100*/  IMAD.MOV.U32 R2, RZ, RZ, 0x652b82fe ;  /* 0x652b82feff027424 */ /* 0x000fe200078e00ff */
[----:B------:R-:W-:Y:S01]  /*0110*/  UMOV UR6, 0xfefa39ef ;  /* 0xfefa39ef00067882 */ /* 0x000fe20000000000 */
[----:B------:R-:W-:Y:S01]  /*0120*/  IMAD.MOV.U32 R3, RZ, RZ, 0x3ff71547 ;  /* 0x3ff71547ff037424 */ /* 0x000fe200078e00ff */
[----:B------:R-:W-:Y:S01]  /*0130*/  UMOV UR7, 0x3fe62e42 ;  /* 0x3fe62e4200077882 */ /* 0x000fe20000000000 */
[----:B------:R-:W-:Y:S04]  /*0140*/  BSSY.RECONVERGENT B0, `(.L_x_186) ;  /* 0x0000037000007945 */ /* 0x000fe80003800200 */
[----:B--2---:R-:W-:Y:S02]  /*0150*/  DFMA R2, R8, -R2, 6.75539944105574400000e+15 ;  /* 0x433800000802742b */ /* 0x004fe40000000802 */
[----:B------:R-:W-:-:S06]  /*0160*/  DADD R12, -RZ, -R8 ;  /* 0x00000000ff0c7229 */ /* 0x000fcc0000000908 */
[----:B------:R-:W-:-:S04]  /*0170*/  DADD R6, R2, -6.75539944105574400000e+15 ;  /* 0xc338000002067429 */ /* 0x000fc80000000000 */
[----:B------:R-:W-:-:S04]  /*0180*/  FSETP.GEU.AND P0, PT, |R13|, 4.1917929649353027344, PT ;  /* 0x4086232b0d00780b */ /* 0x000fc80003f0e200 */
[----:B------:R-:W-:Y:S01]  /*0190*/  DFMA R10, R6, -UR6, -R8 ;  /* 0x80000006060a7c2b */ /* 0x000fe20008000808 */
[----:B------:R-:W-:Y:S01]  /*01a0*/  UMOV UR6, 0x3b39803f ;  /* 0x3b39803f00067882 */ /* 0x000fe20000000000 */
[----:B------:R-:W-:-:S06]  /*01b0*/  UMOV UR7, 0x3c7abc9e ;  /* 0x3c7abc9e00077882 */ /* 0x000fcc0000000000 */
[----:B------:R-:W-:Y:S01]  /*01c0*/  DFMA R6, R6, -UR6, R10 ;  /* 0x8000000606067c2b */ /* 0x000fe2000800000a */
[----:B------:R-:W-:Y:S01]  /*01d0*/  UMOV UR6, 0x69ce2bdf ;  /* 0x69ce2bdf00067882 */ /* 0x000fe20000000000 */
[----:B------:R-:W-:Y:S01]  /*01e0*/  IMAD.MOV.U32 R10, RZ, RZ, -0x35dec16 ;  /* 0xfca213eaff0a7424 */ /* 0x000fe200078e00ff */
[----:B------:R-:W-:Y:S01]  /*01f0*/  UMOV UR7, 0x3e5ade15 ;  /* 0x3e5ade1500077882 */ /* 0x000fe20000000000 */
[----:B------:R-:W-:-:S06]  /*0200*/  IMAD.MOV.U32 R11, RZ, RZ, 0x3e928af3 ;  /* 0x3e928af3ff0b7424 */ /* 0x000fcc00078e00ff */
[----:B------:R-:W-:Y:S01]  /*0210*/  DFMA R10, R6, UR6, R10 ;  /* 0x00000006060a7c2b */ /* 0x000fe2000800000a */
[----:B------:R-:W-:Y:S01]  /*0220*/  UMOV UR6, 0x62401315 ;  /* 0x6240131500067882 */ /* 0x000fe20000000000 */
[----:B------:R-:W-:-:S06]  /*0230*/  UMOV UR7, 0x3ec71dee ;  /* 0x3ec71dee00077882 */ /* 0x000fcc0000000000 */
[----:B------:R-:W-:Y:S01]  /*0240*/  DFMA R10, R6, R10, UR6 ;  /* 0x00000006060a7e2b */ /* 0x000fe2000800000a */
        /* <DEDUP_REMOVED lines=20> */
[----:B------:R-:W-:-:S08]  /*0390*/  DFMA R10, R6, R10, UR6 ;  /* 0x00000006060a7e2b */ /* 0x000fd0000800000a */
[----:B------:R-:W-:-:S08]  /*03a0*/  DFMA R10, R6, R10, 1 ;  /* 0x3ff00000060a742b */ /* 0x000fd0000000000a */
[----:B------:R-:W-:-:S10]  /*03b0*/  DFMA R10, R6, R10, 1 ;  /* 0x3ff00000060a742b */ /* 0x000fd4000000000a */
[----:B------:R-:W-:Y:S02]  /*03c0*/  IMAD R7, R2, 0x100000, R11 ;  /* 0x0010000002077824 */ /* 0x000fe400078e020b */
[----:B------:R-:W-:Y:S01]  /*03d0*/  IMAD.MOV.U32 R6, RZ, RZ, R10 ;  /* 0x000000ffff067224 */ /* 0x000fe200078e000a */
[----:B------:R-:W-:Y:S06]  /*03e0*/  @!P0 BRA `(.L_x_187) ;  /* 0x0000000000308947 */ /* 0x000fec0003800000 */
[----:B------:R-:W-:Y:S01]  /*03f0*/  FSETP.GEU.AND P1, PT, |R13|, 4.2275390625, PT ;  /* 0x408748000d00780b */ /* 0x000fe20003f2e200 */
[C---:B------:R-:W-:Y:S02]  /*0400*/  DADD R6, -R8.reuse, +INF ;  /* 0x7ff0000008067429 */ /* 0x040fe40000000100 */
[----:B------:R-:W-:-:S08]  /*0410*/  DSETP.GT.AND P0, PT, R8, RZ, PT ;  /* 0x000000ff0800722a */ /* 0x000fd00003f04000 */
[----:B------:R-:W-:Y:S02]  /*0420*/  FSEL R6, R6, RZ, !P0 ;  /* 0x000000ff06067208 */ /* 0x000fe40004000000 */
[----:B------:R-:W-:Y:S02]  /*0430*/  @!P1 LEA.HI R3, R2, R2, RZ, 0x1 ;  /* 0x0000000202039211 */ /* 0x000fe400078f08ff */
[----:B------:R-:W-:Y:S02]  /*0440*/  FSEL R7, R7, RZ, !P0 ;  /* 0x000000ff07077208 */ /* 0x000fe40004000000 */
[----:B------:R-:W-:-:S05]  /*0450*/  @!P1 SHF.R.S32.HI R3, RZ, 0x1, R3 ;  /* 0x00000001ff039819 */ /* 0x000fca0000011403 */
[----:B------:R-:W-:Y:S02]  /*0460*/  @!P1 IMAD.IADD R2, R2, 0x1, -R3 ;  /* 0x0000000102029824 */ /* 0x000fe400078e0a03 */
[----:B------:R-:W-:-:S03]  /*0470*/  @!P1 IMAD R11, R3, 0x100000, R11 ;  /* 0x00100000030b9824 */ /* 0x000fc600078e020b */
[----:B------:R-:W-:Y:S01]  /*0480*/  @!P1 LEA R3, R2, 0x3ff00000, 0x14 ;  /* 0x3ff0000002039811 */ /* 0x000fe200078ea0ff */
[----:B------:R-:W-:-:S06]  /*0490*/  @!P1 IMAD.MOV.U32 R2, RZ, RZ, RZ ;  /* 0x000000ffff029224 */ /* 0x000fcc00078e00ff */
[----:B------:R-:W-:-:S11]  /*04a0*/  @!P1 DMUL R6, R10, R2 ;  /* 0x000000020a069228 */ /* 0x000fd60000000000 */
.L_x_187:
[----:B------:R-:W-:Y:S05]  /*04b0*/  BSYNC.RECONVERGENT B0 ;  /* 0x0000000000007941 */ /* 0x000fea0003800200 */
.L_x_186:
[----:B------:R-:W-:Y:S01]  /*04c0*/  DADD R6, R6, 1 ;  /* 0x3ff0000006067429 */ /* 0x000fe20000000000 */
[----:B------:R-:W-:Y:S01]  /*04d0*/  IMAD.MOV.U32 R2, RZ, RZ, 0x1 ;  /* 0x00000001ff027424 */ /* 0x000fe200078e00ff */
[----:B------:R-:W-:Y:S01]  /*04e0*/  FSETP.GEU.AND P1, PT, |R9|, 6.5827683646048100446e-37, PT ;  /* 0x036000000900780b */ /* 0x000fe20003f2e200 */
[----:B------:R-:W-:Y:S03]  /*04f0*/  BSSY.RECONVERGENT B0, `(.L_x_188) ;  /* 0x000000f000007945 */ /* 0x000fe60003800200 */
[----:B------:R-:W0:Y:S02]  /*0500*/  MUFU.RCP64H R3, R7 ;  /* 0x0000000700037308 */ /* 0x000e240000001800 */
[----:B0-----:R-:W-:-:S08]  /*0510*/  DFMA R10, -R6, R2, 1 ;  /* 0x3ff00000060a742b */ /* 0x001fd00000000102 */
[----:B------:R-:W-:-:S08]  /*0520*/  DFMA R10, R10, R10, R10 ;  /* 0x0000000a0a0a722b */ /* 0x000fd0000000000a */
[----:B------:R-:W-:-:S08]  /*0530*/  DFMA R10, R2, R10, R2 ;  /* 0x0000000a020a722b */ /* 0x000fd00000000002 */
[----:B------:R-:W-:-:S08]  /*0540*/  DFMA R2, -R6, R10, 1 ;  /* 0x3ff000000602742b */ /* 0x000fd0000000010a */
[----:B------:R-:W-:-:S08]  /*0550*/  DFMA R2, R10, R2, R10 ;  /* 0x000000020a02722b */ /* 0x000fd0000000000a */
[----:B------:R-:W-:-:S08]  /*0560*/  DMUL R10, R8, R2 ;  /* 0x00000002080a7228 */ /* 0x000fd00000000000 */
[----:B------:R-:W-:-:S08]  /*0570*/  DFMA R12, -R6, R10, R8 ;  /* 0x0000000a060c722b */ /* 0x000fd00000000108 */
[----:B------:R-:W-:-:S10]  /*0580*/  DFMA R2, R2, R12, R10 ;  /* 0x0000000c0202722b */ /* 0x000fd4000000000a */
[----:B------:R-:W-:-:S05]  /*0590*/  FFMA R5, RZ, R7, R3 ;  /* 0x00000007ff057223 */ /* 0x000fca0000000003 */
[----:B------:R-:W-:-:S13]  /*05a0*/  FSETP.GT.AND P0, PT, |R5|, 1.469367938527859385e-39, PT ;  /* 0x001000000500780b */ /* 0x000fda0003f04200 */
[----:B------:R-:W-:Y:S05]  /*05b0*/  @P0 BRA P1, `(.L_x_189) ;  /* 0x0000000000080947 */ /* 0x000fea0000800000 */
[----:B------:R-:W-:-:S07]  /*05c0*/  MOV R12, 0x5e0 ;  /* 0x000005e0000c7802 */ /* 0x000fce0000000f00 */
[----:B------:R-:W-:Y:S05]  /*05d0*/  CALL.REL.NOINC `($__internal_5_$__cuda_sm20_div_rn_f64_full) ;  /* 0x0000000000187944 */ /* 0x000fea0003c00000 */
.L_x_189:
[----:B------:R-:W-:Y:S05]  /*05e0*/  BSYNC.RECONVERGENT B0 ;  /* 0x0000000000007941 */ /* 0x000fea0003800200 */
.L_x_188:
[----:B------:R-:W0:Y:S02]  /*05f0*/  LDCU.64 UR6, c[0x0][0x388] ;  /* 0x00007100ff0677ac */ /* 0x000e240008000a00 */
[----:B0-----:R-:W-:-:S04]  /*0600*/  IADD3 R6, P0, PT, R0, UR6, RZ ;  /* 0x0000000600067c10 */ /* 0x001fc8000ff1e0ff */
[----:B------:R-:W-:-:S05]  /*0610*/  IADD3.X R7, PT, PT, R4, UR7, RZ, P0, !PT ;  /* 0x0000000704077c10 */ /* 0x000fca00087fe4ff */
[----:B------:R-:W-:Y:S01]  /*0620*/  STG.E.64 desc[UR4][R6.64], R2 ;  /* 0x0000000206007986 */ /* 0x000fe2000c101b04 */
[----:B------:R-:W-:Y:S05]  /*0630*/  EXIT ;  /* 0x000000000000794d */ /* 0x000fea0003800000 */
        .weak           $__internal_5_$__cuda_sm20_div_rn_f64_full
        .type           $__internal_5_$__cuda_sm20_div_rn_f64_full,@function
        .size           $__internal_5_$__cuda_sm20_div_rn_f64_full,(.L_x_679 - $__internal_5_$__cuda_sm20_div_rn_f64_full)
$__internal_5_$__cuda_sm20_div_rn_f64_full:
[C---:B------:R-:W-:Y:S01]  /*0640*/  FSETP.GEU.AND P0, PT, |R7|.reuse, 1.469367938527859385e-39, PT ;  /* 0x001000000700780b */ /* 0x040fe20003f0e200 */
[----:B------:R-:W-:Y:S01]  /*0650*/  IMAD.MOV.U32 R10, RZ, RZ, 0x1 ;  /* 0x00000001ff0a7424 */ /* 0x000fe200078e00ff */
[----:B------:R-:W-:Y:S01]  /*0660*/  LOP3.LUT R2, R7, 0x800fffff, RZ, 0xc0, !PT ;  /* 0x800fffff07027812 */ /* 0x000fe200078ec0ff */
[----:B------:R-:W-:Y:S01]  /*0670*/  IMAD.MOV.U32 R13, RZ, RZ, 0x1ca00000 ;  /* 0x1ca00000ff0d7424 */ /* 0x000fe200078e00ff */
[C---:B------:R-:W-:Y:S01]  /*0680*/  FSETP.GEU.AND P2, PT, |R9|.reuse, 1.469367938527859385e-39, PT ;  /* 0x001000000900780b */ /* 0x040fe20003f4e200 */
[----:B------:R-:W-:Y:S01]  /*0690*/  BSSY.RECONVERGENT B1, `(.L_x_190) ;  /* 0x0000053000017945 */ /* 0x000fe20003800200 */
[----:B------:R-:W-:Y:S01]  /*06a0*/  LOP3.LUT R3, R2, 0x3ff00000, RZ, 0xfc, !PT ;  /* 0x3ff0000002037812 */ /* 0x000fe200078efcff */
[----:B------:R-:W-:Y:S01]  /*06b0*/  IMAD.MOV.U32 R2, RZ, RZ, R6 ;  /* 0x000000ffff027224 */ /* 0x000fe200078e0006 */
[----:B------:R-:W-:-:S05]  /*06c0*/  LOP3.LUT R5, R9, 0x7ff00000, RZ, 0xc0, !PT ;  /* 0x7ff0000009057812 */ /* 0x000fca00078ec0ff */
[----:B------:R-:W-:-:S04]  /*06d0*/  @!P0 DMUL R2, R6, 8.98846567431157953865e+307 ;  /* 0x7fe0000006028828 */ /* 0x000fc80000000000 */
[----:B------:R-:W-:Y:S02]  /*06e0*/  @!P2 LOP3.LUT R18, R7, 0x7ff00000, RZ, 0xc0, !PT ;  /* 0x7ff000000712a812 */ /* 0x000fe400078ec0ff */
[----:B------:R-:W0:Y:S02]  /*06f0*/  MUFU.RCP64H R11, R3 ;  /* 0x00000003000b7308 */ /* 0x000e240000001800 */
[----:B------:R-:W-:Y:S01]  /*0700*/  @!P2 ISETP.GE.U32.AND P3, PT, R5, R18, PT ;  /* 0x000000120500a20c */ /* 0x000fe20003f66070 */
[----:B------:R-:W-:Y:S01]  /*0710*/  @!P2 IMAD.MOV.U32 R18, RZ, RZ, RZ ;  /* 0x000000ffff12a224 */ /* 0x000fe200078e00ff */
[----:B0-----:R-:W-:-:S08]  /*0720*/  DFMA R14, R10, -R2, 1 ;  /* 0x3ff000000a0e742b */ /* 0x001fd00000000802 */
[----:B------:R-:W-:Y:S01]  /*0730*/  DFMA R16, R14, R14, R14 ;  /* 0x0000000e0e10722b */ /* 0x000fe2000000000e */
[----:B------:R-:W-:Y:S02]  /*0740*/  LOP3.LUT R14, R7, 0x7ff00000, RZ, 0xc0, !PT ;  /* 0x7ff00000070e7812 */ /* 0x000fe400078ec0ff */
[----:B------:R-:W-:Y:S02]  /*0750*/  @!P2 SEL R15, R13, 0x63400000, !P3 ;  /* 0x634000000d0fa807 */ /* 0x000fe40005800000 */
[----:B------:R-:W-:-:S03]  /*0760*/  ISETP.GE.U32.AND P1, PT, R5, R14, PT ;  /* 0x0000000e0500720c */ /* 0x000fc60003f26070 */
[----:B------:R-:W-:Y:S01]  /*0770*/  DFMA R16, R10, R16, R10 ;  /* 0x000000100a10722b */ /* 0x000fe2000000000a */
[--C-:B------:R-:W-:Y:S01]  /*0780*/  @!P2 LOP3.LUT R15, R15, 0x80000000, R9.reuse, 0xf8, !PT ;  /* 0x800000000f0fa812 */ /* 0x100fe200078ef809 */
[----:B------:R-:W-:Y:S01]  /*0790*/  IMAD.MOV.U32 R10, RZ, RZ, R8 ;  /* 0x000000ffff0a7224 */ /* 0x000fe200078e0008 */
[----:B------:R-:W-:Y:S02]  /*07a0*/  SEL R11, R13, 0x63400000, !P1 ;  /* 0x634000000d0b7807 */ /* 0x000fe40004800000 */
[----:B------:R-:W-:Y:S02]  /*07b0*/  @!P2 LOP3.LUT R19, R15, 0x100000, RZ, 0xfc, !PT ;  /* 0x001000000f13a812 */ /* 0x000fe400078efcff */
[----:B------:R-:W-:Y:S01]  /*07c0*/  LOP3.LUT R11, R11, 0x800fffff, R9, 0xf8, !PT ;  /* 0x800fffff0b0b7812 */ /* 0x000fe200078ef809 */
[----:B------:R-:W-:-:S05]  /*07d0*/  DFMA R20, R16, -R2, 1 ;  /* 0x3ff000001014742b */ /* 0x000fca0000000802 */
[----:B------:R-:W-:-:S03]  /*07e0*/  @!P2 DFMA R10, R10, 2, -R18 ;  /* 0x400000000a0aa82b */ /* 0x000fc60000000812 */
[----:B------:R-:W-:Y:S01]  /*07f0*/  DFMA R16, R16, R20, R16 ;  /* 0x000000141010722b */ /* 0x000fe20000000010 */
[----:B------:R-:W-:Y:S02]  /*0800*/  IMAD.MOV.U32 R21, RZ, RZ, R5 ;  /* 0x000000ffff157224 */ /* 0x000fe400078e0005 */
[----:B------:R-:W-:Y:S01]  /*0810*/  IMAD.MOV.U32 R20, RZ, RZ, R14 ;  /* 0x000000ffff147224 */ /* 0x000fe200078e000e */
[----:B------:R-:W-:-:S03]  /*0820*/  @!P0 LOP3.LUT R20, R3, 0x7ff00000, RZ, 0xc0, !PT ;  /* 0x7ff0000003148812 */ /* 0x000fc600078ec0ff */
[----:B------:R-:W-:Y:S01]  /*0830*/  @!P2 LOP3.LUT R21, R11, 0x7ff00000, RZ, 0xc0, !PT ;  /* 0x7ff000000b15a812 */ /* 0x000fe200078ec0ff */
[----:B------:R-:W-:Y:S01]  /*0840*/  DMUL R18, R16, R10 ;  /* 0x0000000a10127228 */ /* 0x000fe20000000000 */
[----:B------:R-:W-:-:S03]  /*0850*/  VIADD R23, R20, 0xffffffff ;  /* 0xffffffff14177836 */ /* 0x000fc60000000000 */
[----:B------:R-:W-:-:S04]  /*0860*/  VIADD R22, R21, 0xffffffff ;  /* 0xffffffff15167836 */ /* 0x000fc80000000000 */
[----:B------:R-:W-:Y:S01]  /*0870*/  DFMA R14, R18, -R2, R10 ;  /* 0x80000002120e722b */ /* 0x000fe2000000000a */
[----:B------:R-:W-:-:S04]  /*0880*/  ISETP.GT.U32.AND P0, PT, R22, 0x7feffffe, PT ;  /* 0x7feffffe1600780c */ /* 0x000fc80003f04070 */
[----:B------:R-:W-:-:S03]  /*0890*/  ISETP.GT.U32.OR P0, PT, R23, 0x7feffffe, P0 ;  /* 0x7feffffe1700780c */ /* 0x000fc60000704470 */
[----:B------:R-:W-:-:S10]  /*08a0*/  DFMA R14, R16, R14, R18 ;  /* 0x0000000e100e722b */ /* 0x000fd40000000012 */
[----:B------:R-:W-:Y:S05]  /*08b0*/  @P0 BRA `(.L_x_191) ;  /* 0x00000000006c0947 */ /* 0x000fea0003800000 */
[----:B------:R-:W-:-:S04]  /*08c0*/  LOP3.LUT R16, R7, 0x7ff00000, RZ, 0xc0, !PT ;  /* 0x7ff0000007107812 */ /* 0x000fc800078ec0ff */
[CC--:B------:R-:W-:Y:S02]  /*08d0*/  VIADDMNMX R8, R5.reuse, -R16.reuse, 0xb9600000, !PT ;  /* 0xb960000005087446 */ /* 0x0c0fe40007800910 */
[----:B------:R-:W-:Y:S02]  /*08e0*/  ISETP.GE.U32.AND P0, PT, R5, R16, PT ;  /* 0x000000100500720c */ /* 0x000fe40003f06070 */
[----:B------:R-:W-:Y:S02]  /*08f0*/  VIMNMX R8, PT, PT, R8, 0x46a00000, PT ;  /* 0x46a0000008087848 */ /* 0x000fe40003fe0100 */
[----:B------:R-:W-:-:S05]  /*0900*/  SEL R5, R13, 0x63400000, !P0 ;  /* 0x634000000d057807 */ /* 0x000fca0004000000 */
[----:B------:R-:W-:Y:S02]  /*0910*/  IMAD.IADD R5, R8, 0x1, -R5 ;  /* 0x0000000108057824 */ /* 0x000fe400078e0a05 */
[----:B------:R-:W-:Y:S02]  /*0920*/  IMAD.MOV.U32 R8, RZ, RZ, RZ ;  /* 0x000000ffff087224 */ /* 0x000fe400078e00ff */
[----:B------:R-:W-:-:S06]  /*0930*/  VIADD R9, R5, 0x7fe00000 ;  /* 0x7fe0000005097836 */ /* 0x000fcc0000000000 */
[----:B------:R-:W-:-:S10]  /*0940*/  DMUL R16, R14, R8 ;  /* 0x000000080e107228 */ /* 0x000fd40000000000 */
[----:B------:R-:W-:-:S13]  /*0950*/  FSETP.GTU.AND P0, PT, |R17|, 1.469367938527859385e-39, PT ;  /* 0x001000001100780b */ /* 0x000fda0003f0c200 */
[----:B------:R-:W-:Y:S05]  /*0960*/  @P0 BRA `(.L_x_192) ;  /* 0x0000000000940947 */ /* 0x000fea0003800000 */
[----:B------:R-:W-:Y:S01]  /*0970*/  DFMA R2, R14, -R2, R10 ;  /* 0x800000020e02722b */ /* 0x000fe2000000000a */
[----:B------:R-:W-:-:S09]  /*0980*/  IMAD.MOV.U32 R8, RZ, RZ, RZ ;  /* 0x000000ffff087224 */ /* 0x000fd200078e00ff */
[C---:B------:R-:W-:Y:S02]  /*0990*/  FSETP.NEU.AND P0, PT, R3.reuse, RZ, PT ;  /* 0x000000ff0300720b */ /* 0x040fe40003f0d000 */
[----:B------:R-:W-:-:S04]  /*09a0*/  LOP3.LUT R7, R3, 0x80000000, R7, 0x48, !PT ;  /* 0x8000000003077812 */ /* 0x000fc800078e4807 */
[----:B------:R-:W-:-:S07]  /*09b0*/  LOP3.LUT R9, R7, R9, RZ, 0xfc, !PT ;  /* 0x0000000907097212 */ /* 0x000fce00078efcff */
[----:B------:R-:W-:Y:S05]  /*09c0*/  @!P0 BRA `(.L_x_192) ;  /* 0x00000000007c8947 */ /* 0x000fea0003800000 */
[----:B------:R-:W-:Y:S01]  /*09d0*/  IMAD.MOV R3, RZ, RZ, -R5 ;  /* 0x000000ffff037224 */ /* 0x000fe200078e0a05 */
[----:B------:R-:W-:Y:S01]  /*09e0*/  DMUL.RP R8, R14, R8 ;  /* 0x000000080e087228 */ /* 0x000fe20000008000 */
[----:B------:R-:W-:-:S06]  /*09f0*/  IMAD.MOV.U32 R2, RZ, RZ, RZ ;  /* 0x000000ffff027224 */ /* 0x000fcc00078e00ff */
[----:B------:R-:W-:-:S03]  /*0a00*/  DFMA R2, R16, -R2, R14 ;  /* 0x800000021002722b */ /* 0x000fc6000000000e */
[----:B------:R-:W-:-:S03]  /*0a10*/  LOP3.LUT R7, R9, R7, RZ, 0x3c, !PT ;  /* 0x0000000709077212 */ /* 0x000fc600078e3cff */
[----:B------:R-:W-:-:S04]  /*0a20*/  IADD3 R2, PT, PT, -R5, -0x43300000, RZ ;  /* 0xbcd0000005027810 */ /* 0x000fc80007ffe1ff */
[----:B------:R-:W-:-:S04]  /*0a30*/  FSETP.NEU.AND P0, PT, |R3|, R2, PT ;  /* 0x000000020300720b */ /* 0x000fc80003f0d200 */
[----:B------:R-:W-:Y:S02]  /*0a40*/  FSEL R16, R8, R16, !P0 ;  /* 0x0000001008107208 */ /* 0x000fe40004000000 */
[----:B------:R-:W-:Y:S01]  /*0a50*/  FSEL R17, R7, R17, !P0 ;  /* 0x0000001107117208 */ /* 0x000fe20004000000 */
[----:B------:R-:W-:Y:S06]  /*0a60*/  BRA `(.L_x_192) ;  /* 0x0000000000547947 */ /* 0x000fec0003800000 */
.L_x_191:
[----:B------:R-:W-:-:S14]  /*0a70*/  DSETP.NAN.AND P0, PT, R8, R8, PT ;  /* 0x000000080800722a */ /* 0x000fdc0003f08000 */
[----:B------:R-:W-:Y:S05]  /*0a80*/  @P0 BRA `(.L_x_193) ;  /* 0x0000000000440947 */ /* 0x000fea0003800000 */
[----:B------:R-:W-:-:S14]  /*0a90*/  DSETP.NAN.AND P0, PT, R6, R6, PT ;  /* 0x000000060600722a */ /* 0x000fdc0003f08000 */
[----:B------:R-:W-:Y:S05]  /*0aa0*/  @P0 BRA `(.L_x_194) ;  /* 0x0000000000300947 */ /* 0x000fea0003800000 */
[----:B------:R-:W-:Y:S01]  /*0ab0*/  ISETP.NE.AND P0, PT, R21, R20, PT ;  /* 0x000000141500720c */ /* 0x000fe20003f05270 */
[----:B------:R-:W-:Y:S02]  /*0ac0*/  IMAD.MOV.U32 R16, RZ, RZ, 0x0 ;  /* 0x00000000ff107424 */ /* 0x000fe400078e00ff */
[----:B------:R-:W-:-:S10]  /*0ad0*/  IMAD.MOV.U32 R17, RZ, RZ, -0x80000 ;  /* 0xfff80000ff117424 */ /* 0x000fd400078e00ff */
[----:B------:R-:W-:Y:S05]  /*0ae0*/  @!P0 BRA `(.L_x_192) ;  /* 0x0000000000348947 */ /* 0x000fea0003800000 */
[----:B------:R-:W-:Y:S02]  /*0af0*/  ISETP.NE.AND P0, PT, R21, 0x7ff00000, PT ;  /* 0x7ff000001500780c */ /* 0x000fe40003f05270 */
[----:B------:R-:W-:Y:S02]  /*0b00*/  LOP3.LUT R17, R9, 0x80000000, R7, 0x48, !PT ;  /* 0x8000000009117812 */ /* 0x000fe400078e4807 */
[----:B------:R-:W-:-:S13]  /*0b10*/  ISETP.EQ.OR P0, PT, R20, RZ, !P0 ;  /* 0x000000ff1400720c */ /* 0x000fda0004702670 */
[----:B------:R-:W-:Y:S01]  /*0b20*/  @P0 LOP3.LUT R2, R17, 0x7ff00000, RZ, 0xfc, !PT ;  /* 0x7ff0000011020812 */ /* 0x000fe200078efcff */
[----:B------:R-:W-:Y:S02]  /*0b30*/  @!P0 IMAD.MOV.U32 R16, RZ, RZ, RZ ;  /* 0x000000ffff108224 */ /* 0x000fe400078e00ff */
[----:B------:R-:W-:Y:S02]  /*0b40*/  @P0 IMAD.MOV.U32 R16, RZ, RZ, RZ ;  /* 0x000000ffff100224 */ /* 0x000fe400078e00ff */
[----:B------:R-:W-:Y:S01]  /*0b50*/  @P0 IMAD.MOV.U32 R17, RZ, RZ, R2 ;  /* 0x000000ffff110224 */ /* 0x000fe200078e0002 */
[----:B------:R-:W-:Y:S06]  /*0b60*/  BRA `(.L_x_192) ;  /* 0x0000000000147947 */ /* 0x000fec0003800000 */
.L_x_194:
[----:B------:R-:W-:Y:S01]  /*0b70*/  LOP3.LUT R17, R7, 0x80000, RZ, 0xfc, !PT ;  /* 0x0008000007117812 */ /* 0x000fe200078efcff */
[----:B------:R-:W-:Y:S01]  /*0b80*/  IMAD.MOV.U32 R16, RZ, RZ, R6 ;  /* 0x000000ffff107224 */ /* 0x000fe200078e0006 */
[----:B------:R-:W-:Y:S06]  /*0b90*/  BRA `(.L_x_192) ;  /* 0x0000000000087947 */ /* 0x000fec0003800000 */
.L_x_193:
[----:B------:R-:W-:Y:S01]  /*0ba0*/  LOP3.LUT R17, R9, 0x80000, RZ, 0xfc, !PT ;  /* 0x0008000009117812 */ /* 0x000fe200078efcff */
[----:B------:R-:W-:-:S07]  /*0bb0*/  IMAD.MOV.U32 R16, RZ, RZ, R8 ;  /* 0x000000ffff107224 */ /* 0x000fce00078e0008 */
.L_x_192:
[----:B------:R-:W-:Y:S05]  /*0bc0*/  BSYNC.RECONVERGENT B1 ;  /* 0x0000000000017941 */ /* 0x000fea0003800200 */
.L_x_190:
[----:B------:R-:W-:Y:S02]  /*0bd0*/  IMAD.MOV.U32 R13, RZ, RZ, 0x0 ;  /* 0x00000000ff0d7424 */ /* 0x000fe400078e00ff */
[----:B------:R-:W-:Y:S02]  /*0be0*/  IMAD.MOV.U32 R2, RZ, RZ, R16 ;  /* 0x000000ffff027224 */ /* 0x000fe400078e0010 */
[----:B------:R-:W-:Y:S01]  /*0bf0*/  IMAD.MOV.U32 R3, RZ, RZ, R17 ;  /* 0x000000ffff037224 */ /* 0x000fe200078e0011 */
[----:B------:R-:W-:Y:S06]  /*0c00*/  RET.REL.NODEC R12 `(_ZN8pygpukit3ops2nn15silu_f64_kernelEPKdPdm) ;  /* 0xfffffff00cfc7950 */ /* 0x000fec0003c3ffff */
.L_x_195:
        /* <DEDUP_REMOVED lines=15> */
.L_x_679:


//--------------------- .text._ZN8pygpukit3ops2nn15silu_f32_kernelEPKfPfm --------------------------
	.section	.text._ZN8pygpukit3ops2nn15silu_f32_kernelEPKfPfm,"ax",@progbits
	.align	128
        .global         _ZN8pygpukit3ops2nn15silu_f32_kernelEPKfPfm
        .type           _ZN8pygpukit3ops2nn15silu_f32_kernelEPKfPfm,@function
        .size           _ZN8pygpukit3ops2nn15silu_f32_kernelEPKfPfm,(.L_x_680 - _ZN8pygpukit3ops2nn15silu_f32_kernelEPKfPfm)
        .other          _ZN8pygpukit3ops2nn15silu_f32_kernelEPKfPfm,@"STO_CUDA_ENTRY STV_DEFAULT"
_ZN8pygpukit3ops2nn15silu_f32_kernelEPKfPfm:
.text._ZN8pygpukit3ops2nn15silu_f32_kernelEPKfPfm:
        /* <DEDUP_REMOVED lines=15> */
[----:B-1----:R-:W2:Y:S01]  /*00f0*/  LDG.E.CONSTANT R0, desc[UR4][R6.64] ;  /* 0x0000000406007981 */ /* 0x002ea2000c1e9900 */
[----:B------:R-:W-:Y:S01]  /*0100*/  IMAD.MOV.U32 R3, RZ, RZ, 0x3bbb989d ;  /* 0x3bbb989dff037424 */ /* 0x000fe200078e00ff */
[----:B------:R-:W-:Y:S01]  /*0110*/  BSSY.RECONVERGENT B0, `(.L_x_196) ;  /* 0x0000015000007945 */ /* 0x000fe20003800200 */
[----:B------:R-:W-:Y:S02]  /*0120*/  IMAD.MOV.U32 R8, RZ, RZ, 0x437c0000 ;  /* 0x437c0000ff087424 */ /* 0x000fe400078e00ff */
[----:B--2---:R-:W-:-:S04]  /*0130*/  FFMA.SAT R3, R0, -R3, 0.5 ;  /* 0x3f00000000037423 */ /* 0x004fc80000002803 */
        /* <DEDUP_REMOVED lines=16> */
[----:B------:R-:W-:Y:S05]  /*0240*/  CALL.REL.NOINC `($__internal_6_$__cuda_sm3x_div_rn_noftz_f32_slowpath) ;  /* 0x00000000001c7944 */ /* 0x000fea0003c00000 */
[----:B------:R-:W-:-:S07]  /*0250*/  IMAD.MOV.U32 R7, RZ, RZ, R0 ;  /* 0x000000ffff077224 */ /* 0x000fce00078e0000 */
.L_x_197:
[----:B------:R-:W-:Y:S05]  /*0260*/  BSYNC.RECONVERGENT B0 ;  /* 0x0000000000007941 */ /* 0x000fea0003800200 */
.L_x_196:
[----:B------:R-:W0:Y:S02]  /*0270*/  LDCU.64 UR6, c[0x0][0x388] ;  /* 0x00007100ff0677ac */ /* 0x000e240008000a00 */
[----:B0-----:R-:W-:-:S04]  /*0280*/  IADD3 R4, P0, PT, R4, UR6, RZ ;  /* 0x0000000604047c10 */ /* 0x001fc8000ff1e0ff */
[----:B------:R-:W-:-:S05]  /*0290*/  IADD3.X R5, PT, PT, R2, UR7, RZ, P0, !PT ;  /* 0x0000000702057c10 */ /* 0x000fca00087fe4ff */
[----:B------:R-:W-:Y:S01]  /*02a0*/  STG.E desc[UR4][R4.64], R7 ;  /* 0x0000000704007986 */ /* 0x000fe2000c101904 */
[----:B------:R-:W-:Y:S05]  /*02b0*/  EXIT ;  /* 0x000000000000794d */ /* 0x000fea0003800000 */
        .weak           $__internal_6_$__cuda_sm3x_div_rn_noftz_f32_slowpath
        .type           $__internal_6_$__cuda_sm3x_div_rn_noftz_f32_slowpath,@function
        .size           $__internal_6_$__cuda_sm3x_div_rn_noftz_f32_slowpath,(.L_x_680 - $__internal_6_$__cuda_sm3x_div_rn_noftz_f32_slowpath)
$__internal_6_$__cuda_sm3x_div_rn_noftz_f32_slowpath:
        /* <DEDUP_REMOVED lines=36> */
.L_x_199:
        /* <DEDUP_REMOVED lines=51> */
.L_x_206:
[----:B------:R-:W-:-:S04]  /*0830*/  LOP3.LUT R0, R0, 0x80000000, RZ, 0xc0, !PT ;  /* 0x8000000000007812 */ /* 0x000fc800078ec0ff */
[----:B------:R-:W-:Y:S01]  /*0840*/  LOP3.LUT R0, R0, 0x7f800000, RZ, 0xfc, !PT ;  /* 0x7f80000000007812 */ /* 0x000fe200078efcff */
[----:B------:R-:W-:Y:S06]  /*0850*/  BRA `(.L_x_207) ;  /* 0x0000000000047947 */ /* 0x000fec0003800000 */
.L_x_205:
[----:B------:R-:W-:-:S07]  /*0860*/  IMAD R0, R5, 0x800000, R0 ;  /* 0x0080000005007824 */ /* 0x000fce00078e0200 */
.L_x_207:
[----:B------:R-:W-:Y:S05]  /*0870*/  BSYNC.RECONVERGENT B2 ;  /* 0x0000000000027941 */ /* 0x000fea0003800200 */
.L_x_204:
[----:B------:R-:W-:Y:S05]  /*0880*/  BRA `(.L_x_208) ;  /* 0x0000000000207947 */ /* 0x000fea0003800000 */
.L_x_203:
[----:B------:R-:W-:-:S04]  /*0890*/  LOP3.LUT R0, R9, 0x80000000, R8, 0x48, !PT ;  /* 0x8000000009007812 */ /* 0x000fc800078e4808 */
[----:B------:R-:W-:Y:S01]  /*08a0*/  LOP3.LUT R0, R0, 0x7f800000, RZ, 0xfc, !PT ;  /* 0x7f80000000007812 */ /* 0x000fe200078efcff */
[----:B------:R-:W-:Y:S06]  /*08b0*/  BRA `(.L_x_208) ;  /* 0x0000000000147947 */ /* 0x000fec0003800000 */
.L_x_202:
[----:B------:R-:W-:Y:S01]  /*08c0*/  LOP3.LUT R0, R9, 0x80000000, R8, 0x48, !PT ;  /* 0x8000000009007812 */ /* 0x000fe200078e4808 */
[----:B------:R-:W-:Y:S06]  /*08d0*/  BRA `(.L_x_208) ;  /* 0x00000000000c7947 */ /* 0x000fec0003800000 */
.L_x_201:
[----:B------:R-:W0:Y:S01]  /*08e0*/  MUFU.RSQ R0, -QNAN ;  /* 0xffc0000000007908 */ /* 0x000e220000001400 */
[----:B------:R-:W-:Y:S05]  /*08f0*/  BRA `(.L_x_208) ;  /* 0x0000000000047947 */ /* 0x000fea0003800000 */
.L_x_200:
[----:B------:R-:W-:-:S07]  /*0900*/  FADD.FTZ R0, R0, R3 ;  /* 0x0000000300007221 */ /* 0x000fce0000010000 */
.L_x_208:
[----:B------:R-:W-:Y:S05]  /*0910*/  BSYNC.RECONVERGENT B1 ;  /* 0x0000000000017941 */ /* 0x000fea0003800200 */
.L_x_198:
[----:B------:R-:W-:-:S04]  /*0920*/  IMAD.MOV.U32 R7, RZ, RZ, 0x0 ;  /* 0x00000000ff077424 */ /* 0x000fc800078e00ff */
[----:B0-----:R-:W-:Y:S05]  /*0930*/  RET.REL.NODEC R6 `(_ZN8pygpukit3ops2nn15silu_f32_kernelEPKfPfm) ;  /* 0xfffffff406b07950 */ /* 0x001fea0003c3ffff */
.L_x_209:
        /* <DEDUP_REMOVED lines=12> */
.L_x_680:


//--------------------- .text._ZN8pygpukit3ops2nn15rope_f32_kernelEPfS2_PKfS4_iiii --------------------------
	.section	.text._ZN8pygpukit3ops2nn15rope_f32_kernelEPfS2_PKfS4_iiii,"ax",@progbits
	.align	128
        .global         _ZN8pygpukit3ops2nn15rope_f32_kernelEPfS2_PKfS4_iiii
        .type           _ZN8pygpukit3ops2nn15rope_f32_kernelEPfS2_PKfS4_iiii,@function
        .size           _ZN8pygpukit3ops2nn15rope_f32_kernelEPfS2_PKfS4_iiii,(.L_x_710 - _ZN8pygpukit3ops2nn15rope_f32_kernelEPfS2_PKfS4_iiii)
        .other          _ZN8pygpukit3ops2nn15rope_f32_kernelEPfS2_PKfS4_iiii,@"STO_CUDA_ENTRY STV_DEFAULT"
_ZN8pygpukit3ops2nn15rope_f32_kernelEPfS2_PKfS4_iiii:
.text._ZN8pygpukit3ops2nn15rope_f32_kernelEPfS2_PKfS4_iiii:
[----:B------:R-:W-:Y:S01]  /*0000*/  LDC R1, c[0x0][0x37c] ;  /* 0x0000df00ff017b82 */ /* 0x000fe20000000800 */
[----:B------:R-:W0:Y:S07]  /*0010*/  S2R R4, SR_TID.X ;  /* 0x0000000000047919 */ /* 0x000e2e0000002100 */
[----:B------:R-:W1:Y:S01]  /*0020*/  LDC.64 R2, c[0x0][0x3a8] ;  /* 0x0000ea00ff027b82 */ /* 0x000e620000000a00 */
[----:B------:R-:W-:Y:S07]  /*0030*/  BSSY.RECONVERGENT B0, `(.L_x_210) ;  /* 0x0000058000007945 */ /* 0x000fee0003800200 */
[----:B------:R-:W2:Y:S08]  /*0040*/  LDC.64 R6, c[0x0][0x3a0] ;  /* 0x0000e800ff067b82 */ /* 0x000eb00000000a00 */
[----:B------:R-:W0:Y:S08]  /*0050*/  S2UR UR4, SR_CTAID.X ;  /* 0x00000000000479c3 */ /* 0x000e300000002500 */
[----:B------:R-:W0:Y:S01]  /*0060*/  LDC R5, c[0x0][0x360] ;  /* 0x0000d800ff057b82 */ /* 0x000e220000000800 */
[----:B-1----:R-:W-:-:S04]  /*0070*/  LEA.HI R0, R3, R3, RZ, 0x1 ;  /* 0x0000000303007211 */ /* 0x002fc800078f08ff */
[----:B------:R-:W-:Y:S01]  /*0080*/  SHF.R.S32.HI R0, RZ, 0x1, R0 ;  /* 0x00000001ff007819 */ /* 0x000fe20000011400 */
[----:B--2---:R-:W-:Y:S02]  /*0090*/  IMAD R9, R7, R6, RZ ;  /* 0x0000000607097224 */ /* 0x004fe400078e02ff */
[----:B------:R-:W-:-:S04]  /*00a0*/  IMAD R11, R6, R2, RZ ;  /* 0x00000002060b7224 */ /* 0x000fc800078e02ff */
[C---:B------:R-:W-:Y:S02]  /*00b0*/  IMAD R6, R0.reuse, R11, RZ ;  /* 0x0000000b00067224 */ /* 0x040fe400078e02ff */
[----:B0-----:R-:W-:Y:S01]  /*00c0*/  IMAD R5, R5, UR4, R4 ;  /* 0x0000000405057c24 */ /* 0x001fe2000f8e0204 */
[----:B------:R-:W0:Y:S01]  /*00d0*/  LDCU.64 UR4, c[0x0][0x358] ;  /* 0x00006b00ff0477ac */ /* 0x000e220008000a00 */
[----:B------:R-:W-:-:S03]  /*00e0*/  IMAD R4, R0, R9, RZ ;  /* 0x0000000900047224 */ /* 0x000fc600078e02ff */
[C---:B------:R-:W-:Y:S02]  /*00f0*/  ISETP.GE.AND P0, PT, R5.reuse, R6, PT ;  /* 0x000000060500720c */ /* 0x040fe40003f06270 */
[----:B------:R-:W-:-:S13]  /*0100*/  ISETP.GE.AND P1, PT, R5, R4, PT ;  /* 0x000000040500720c */ /* 0x000fda0003f26270 */
[----:B0-----:R-:W-:Y:S05]  /*0110*/  @P1 BRA `(.L_x_211) ;  /* 0x0000000400241947 */ /* 0x001fea0003800000 */
[-C--:B------:R-:W-:Y:S02]  /*0120*/  IABS R11, R0.reuse ;  /* 0x00000000000b7213 */ /* 0x080fe40000000000 */
[----:B------:R-:W-:Y:S02]  /*0130*/  IABS R10, R7 ;  /* 0x00000007000a7213 */ /* 0x000fe40000000000 */
[----:B------:R-:W0:Y:S01]  /*0140*/  I2F.RP R6, R11 ;  /* 0x0000000b00067306 */ /* 0x000e220000209400 */
[----:B------:R-:W-:Y:S02]  /*0150*/  IABS R12, R5 ;  /* 0x00000005000c7213 */ /* 0x000fe40000000000 */
[----:B------:R-:W-:-:S05]  /*0160*/  IABS R14, R0 ;  /* 0x00000000000e7213 */ /* 0x000fca0000000000 */
[----:B0-----:R-:W0:Y:S02]  /*0170*/  MUFU.RCP R6, R6 ;  /* 0x0000000600067308 */ /* 0x001e240000001000 */
[----:B0-----:R-:W-:-:S06]  /*0180*/  IADD3 R8, PT, PT, R6, 0xffffffe, RZ ;  /* 0x0ffffffe06087810 */ /* 0x001fcc0007ffe0ff */
[----:B------:R0:W1:Y:S02]  /*0190*/  F2I.FTZ.U32.TRUNC.NTZ R9, R8 ;  /* 0x0000000800097305 */ /* 0x000064000021f000 */
[----:B0-----:R-:W-:Y:S02]  /*01a0*/  IMAD.MOV.U32 R8, RZ, RZ, RZ ;  /* 0x000000ffff087224 */ /* 0x001fe400078e00ff */
[----:B-1----:R-:W-:-:S04]  /*01b0*/  IMAD.MOV R4, RZ, RZ, -R9 ;  /* 0x000000ffff047224 */ /* 0x002fc800078e0a09 */
[----:B------:R-:W-:Y:S01]  /*01c0*/  IMAD R13, R4, R11, RZ ;  /* 0x0000000b040d7224 */ /* 0x000fe200078e02ff */
[----:B------:R-:W-:-:S03]  /*01d0*/  MOV R4, R10 ;  /* 0x0000000a00047202 */ /* 0x000fc60000000f00 */
[----:B------:R-:W-:Y:S01]  /*01e0*/  IMAD.HI.U32 R9, R9, R13, R8 ;  /* 0x0000000d09097227 */ /* 0x000fe200078e0008 */
[----:B------:R-:W0:Y:S01]  /*01f0*/  I2F.RP R10, R4 ;  /* 0x00000004000a7306 */ /* 0x000e220000209400 */
[----:B------:R-:W-:Y:S02]  /*0200*/  MOV R8, R12 ;  /* 0x0000000c00087202 */ /* 0x000fe40000000f00 */
[----:B------:R-:W-:-:S03]  /*0210*/  IMAD.MOV R13, RZ, RZ, -R14 ;  /* 0x000000ffff0d7224 */ /* 0x000fc600078e0a0e */
[----:B------:R-:W-:-:S04]  /*0220*/  IMAD.HI.U32 R6, R9, R8, RZ ;  /* 0x0000000809067227 */ /* 0x000fc800078e00ff */
[----:B------:R-:W-:Y:S02]  /*0230*/  IMAD R8, R6, R13, R8 ;  /* 0x0000000d06087224 */ /* 0x000fe400078e0208 */
[----:B------:R-:W1:Y:S03]  /*0240*/  LDC.64 R12, c[0x0][0x398] ;  /* 0x0000e600ff0c7b82 */ /* 0x000e660000000a00 */
[----:B------:R-:W-:Y:S01]  /*0250*/  ISETP.GT.U32.AND P3, PT, R11, R8, PT ;  /* 0x000000080b00720c */ /* 0x000fe20003f64070 */
[----:B0-----:R-:W0:-:S12]  /*0260*/  MUFU.RCP R10, R10 ;  /* 0x0000000a000a7308 */ /* 0x001e180000001000 */
[-C--:B------:R-:W-:Y:S02]  /*0270*/  @!P3 IADD3 R8, PT, PT, R8, -R11.reuse, RZ ;  /* 0x8000000b0808b210 */ /* 0x080fe40007ffe0ff */
[----:B------:R-:W-:Y:S02]  /*0280*/  @!P3 IADD3 R6, PT, PT, R6, 0x1, RZ ;  /* 0x000000010606b810 */ /* 0x000fe40007ffe0ff */
[----:B------:R-:W-:Y:S01]  /*0290*/  ISETP.GE.U32.AND P1, PT, R8, R11, PT ;  /* 0x0000000b0800720c */ /* 0x000fe20003f26070 */
[----:B0-----:R-:W-:Y:S01]  /*02a0*/  VIADD R9, R10, 0xffffffe ;  /* 0x0ffffffe0a097836 */ /* 0x001fe20000000000 */
[----:B------:R-:W-:Y:S02]  /*02b0*/  LOP3.LUT R8, R5, R0, RZ, 0x3c, !PT ;  /* 0x0000000005087212 */ /* 0x000fe400078e3cff */
[----:B------:R-:W-:Y:S02]  /*02c0*/  ISETP.NE.AND P3, PT, R0, RZ, PT ;  /* 0x000000ff0000720c */ /* 0x000fe40003f65270 */
[----:B------:R-:W-:Y:S01]  /*02d0*/  ISETP.GE.AND P2, PT, R8, RZ, PT ;  /* 0x000000ff0800720c */ /* 0x000fe20003f46270 */
[----:B------:R-:W0:Y:S01]  /*02e0*/  F2I.FTZ.U32.TRUNC.NTZ R9, R9 ;  /* 0x0000000900097305 */ /* 0x000e22000021f000 */
[----:B------:R-:W-:-:S05]  /*02f0*/  IMAD.MOV.U32 R8, RZ, RZ, RZ ;  /* 0x000000ffff087224 */ /* 0x000fca00078e00ff */
[----:B------:R-:W-:-:S05]  /*0300*/  @P1 VIADD R6, R6, 0x1 ;  /* 0x0000000106061836 */ /* 0x000fca0000000000 */
[----:B------:R-:W-:Y:S01]  /*0310*/  MOV R16, R6 ;  /* 0x0000000600107202 */ /* 0x000fe20000000f00 */
[----:B0-----:R-:W-:-:S03]  /*0320*/  IMAD.MOV R11, RZ, RZ, -R9 ;  /* 0x000000ffff0b7224 */ /* 0x001fc600078e0a09 */
[----:B------:R-:W-:Y:S02]  /*0330*/  @!P2 IADD3 R16, PT, PT, -R16, RZ, RZ ;  /* 0x000000ff1010a210 */ /* 0x000fe40007ffe1ff */
[----:B------:R-:W-:Y:S01]  /*0340*/  @!P3 LOP3.LUT R16, RZ, R0, RZ, 0x33, !PT ;  /* 0x00000000ff10b212 */ /* 0x000fe200078e33ff */
[----:B------:R-:W-:-:S03]  /*0350*/  IMAD R11, R11, R4, RZ ;  /* 0x000000040b0b7224 */ /* 0x000fc600078e02ff */
[----:B------:R-:W-:Y:S01]  /*0360*/  IABS R6, R16 ;  /* 0x0000001000067213 */ /* 0x000fe20000000000 */
[----:B------:R-:W-:Y:S01]  /*0370*/  IMAD.HI.U32 R8, R9, R11, R8 ;  /* 0x0000000b09087227 */ /* 0x000fe200078e0008 */
[----:B------:R-:W-:Y:S01]  /*0380*/  IADD3 R14, PT, PT, -R16, RZ, RZ ;  /* 0x000000ff100e7210 */ /* 0x000fe20007ffe1ff */
[----:B------:R-:W0:Y:S01]  /*0390*/  LDC.64 R10, c[0x0][0x380] ;  /* 0x0000e000ff0a7b82 */ /* 0x000e220000000a00 */
[----:B------:R-:W-:-:S03]  /*03a0*/  MOV R9, R6 ;  /* 0x0000000600097202 */ /* 0x000fc60000000f00 */
[----:B------:R-:W-:Y:S02]  /*03b0*/  IMAD R14, R0, R14, R5 ;  /* 0x0000000e000e7224 */ /* 0x000fe400078e0205 */
[----:B------:R-:W-:-:S04]  /*03c0*/  IMAD.HI.U32 R6, R8, R9, RZ ;  /* 0x0000000908067227 */ /* 0x000fc800078e00ff */
[----:B------:R-:W-:Y:S02]  /*03d0*/  IMAD.MOV R8, RZ, RZ, -R6 ;  /* 0x000000ffff087224 */ /* 0x000fe400078e0a06 */
[----:B------:R-:W-:Y:S02]  /*03e0*/  IMAD R15, R16, R3, R14 ;  /* 0x00000003100f7224 */ /* 0x000fe400078e020e */
[----:B------:R-:W-:-:S05]  /*03f0*/  IMAD R9, R4, R8, R9 ;  /* 0x0000000804097224 */ /* 0x000fca00078e0209 */
[----:B------:R-:W-:-:S13]  /*0400*/  ISETP.GT.U32.AND P3, PT, R4, R9, PT ;  /* 0x000000090400720c */ /* 0x000fda0003f64070 */
[-C--:B------:R-:W-:Y:S01]  /*0410*/  @!P3 IADD3 R9, PT, PT, R9, -R4.reuse, RZ ;  /* 0x800000040909b210 */ /* 0x080fe20007ffe0ff */
[----:B------:R-:W-:Y:S01]  /*0420*/  @!P3 VIADD R6, R6, 0x1 ;  /* 0x000000010606b836 */ /* 0x000fe20000000000 */
[----:B------:R-:W-:Y:S02]  /*0430*/  ISETP.NE.AND P3, PT, R7, RZ, PT ;  /* 0x000000ff0700720c */ /* 0x000fe40003f65270 */
[----:B------:R-:W-:Y:S02]  /*0440*/  ISETP.GE.U32.AND P1, PT, R9, R4, PT ;  /* 0x000000040900720c */ /* 0x000fe40003f26070 */
[----:B------:R-:W-:Y:S01]  /*0450*/  LOP3.LUT R4, R16, R7, RZ, 0x3c, !PT ;  /* 0x0000000710047212 */ /* 0x000fe200078e3cff */
[----:B------:R-:W2:Y:S03]  /*0460*/  LDC.64 R8, c[0x0][0x390] ;  /* 0x0000e400ff087b82 */ /* 0x000ea60000000a00 */
[----:B------:R-:W-:-:S07]  /*0470*/  ISETP.GE.AND P2, PT, R4, RZ, PT ;  /* 0x000000ff0400720c */ /* 0x000fce0003f46270 */
[----:B------:R-:W-:-:S05]  /*0480*/  @P1 VIADD R6, R6, 0x1 ;  /* 0x0000000106061836 */ /* 0x000fca0000000000 */
[----:B------:R-:W-:-:S05]  /*0490*/  MOV R4, R6 ;  /* 0x0000000600047202 */ /* 0x000fca0000000f00 */
[----:B------:R-:W-:Y:S01]  /*04a0*/  @!P2 IMAD.MOV R4, RZ, RZ, -R4 ;  /* 0x000000ffff04a224 */ /* 0x000fe200078e0a04 */
[----:B------:R-:W-:Y:S01]  /*04b0*/  @!P3 LOP3.LUT R4, RZ, R7, RZ, 0x33, !PT ;  /* 0x00000007ff04b212 */ /* 0x000fe200078e33ff */
[----:B0-----:R-:W-:-:S04]  /*04c0*/  IMAD.WIDE R6, R15, 0x4, R10 ;  /* 0x000000040f067825 */ /* 0x001fc800078e020a */
[----:B------:R-:W-:Y:S02]  /*04d0*/  IMAD R15, R4, R3, R14 ;  /* 0x00000003040f7224 */ /* 0x000fe400078e020e */
[----:B------:R-:W-:Y:S01]  /*04e0*/  IMAD.WIDE R10, R0, 0x4, R6 ;  /* 0x00000004000a7825 */ /* 0x000fe200078e0206 */
[----:B------:R-:W3:Y:S03]  /*04f0*/  LDG.E R4, desc[UR4][R6.64] ;  /* 0x0000000406047981 */ /* 0x000ee6000c1e1900 */
[C---:B-1----:R-:W-:Y:S01]  /*0500*/  IMAD.WIDE R12, R15.reuse, 0x4, R12 ;  /* 0x000000040f0c7825 */ /* 0x042fe200078e020c */
[----:B------:R-:W4:Y:S03]  /*0510*/  LDG.E R14, desc[UR4][R10.64] ;  /* 0x000000040a0e7981 */ /* 0x000f26000c1e1900 */
[----:B--2---:R-:W-:-:S02]  /*0520*/  IMAD.WIDE R8, R15, 0x4, R8 ;  /* 0x000000040f087825 */ /* 0x004fc400078e0208 */
[----:B------:R-:W4:Y:S04]  /*0530*/  LDG.E.CONSTANT R13, desc[UR4][R12.64] ;  /* 0x000000040c0d7981 */ /* 0x000f28000c1e9900 */
[----:B------:R-:W2:Y:S01]  /*0540*/  LDG.E.CONSTANT R9, desc[UR4][R8.64] ;  /* 0x0000000408097981 */ /* 0x000ea2000c1e9900 */
[-C--:B----4-:R-:W-:Y:S01]  /*0550*/  FMUL R15, R14, R13.reuse ;  /* 0x0000000d0e0f7220 */ /* 0x090fe20000400000 */
[----:B---3--:R-:W-:-:S03]  /*0560*/  FMUL R17, R4, R13 ;  /* 0x0000000d04117220 */ /* 0x008fc60000400000 */
[-C--:B--2---:R-:W-:Y:S01]  /*0570*/  FFMA R15, R4, R9.reuse, -R15 ;  /* 0x00000009040f7223 */ /* 0x084fe2000000080f */
[----:B------:R-:W-:-:S04]  /*0580*/  FFMA R17, R14, R9, R17 ;  /* 0x000000090e117223 */ /* 0x000fc80000000011 */
[----:B------:R0:W-:Y:S04]  /*0590*/  STG.E desc[UR4][R6.64], R15 ;  /* 0x0000000f06007986 */ /* 0x0001e8000c101904 */
[----:B------:R0:W-:Y:S02]  /*05a0*/  STG.E desc[UR4][R10.64], R17 ;  /* 0x000000110a007986 */ /* 0x0001e4000c101904 */
.L_x_211:
[----:B------:R-:W-:Y:S05]  /*05b0*/  BSYNC.RECONVERGENT B0 ;  /* 0x0000000000007941 */ /* 0x000fea0003800200 */
.L_x_210:
[----:B------:R-:W-:Y:S05]  /*05c0*/  @P0 EXIT ;  /* 0x000000000000094d */ /* 0x000fea0003800000 */
[----:B------:R-:W-:Y:S02]  /*05d0*/  IABS R9, R0 ;  /* 0x0000000000097213 */ /* 0x000fe40000000000 */
[----:B------:R-:W-:Y:S02]  /*05e0*/  IABS R12, R2 ;  /* 0x00000002000c7213 */ /* 0x000fe40000000000 */
[----:B------:R-:W1:Y:S01]  /*05f0*/  I2F.RP R8, R9 ;  /* 0x0000000900087306 */ /* 0x000e620000209400 */
[----:B0-----:R-:W-:-:S07]  /*0600*/  IABS R10, R5 ;  /* 0x00000005000a7213 */ /* 0x001fce0000000000 */
[----:B-1----:R-:W0:Y:S02]  /*0610*/  MUFU.RCP R8, R8 ;  /* 0x0000000800087308 */ /* 0x002e240000001000 */
[----:B0-----:R-:W-:-:S06]  /*0620*/  IADD3 R6, PT, PT, R8, 0xffffffe, RZ ;  /* 0x0ffffffe08067810 */ /* 0x001fcc0007ffe0ff */
[----:B------:R0:W1:Y:S02]  /*0630*/  F2I.FTZ.U32.TRUNC.NTZ R7, R6 ;  /* 0x0000000600077305 */ /* 0x000064000021f000 */
[----:B0-----:R-:W-:Y:S02]  /*0640*/  IMAD.MOV.U32 R6, RZ, RZ, RZ ;  /* 0x000000ffff067224 */ /* 0x001fe400078e00ff */
[----:B-1----:R-:W-:-:S04]  /*0650*/  IMAD.MOV R4, RZ, RZ, -R7 ;  /* 0x000000ffff047224 */ /* 0x002fc800078e0a07 */
[----:B------:R-:W-:Y:S01]  /*0660*/  IMAD R11, R4, R9, RZ ;  /* 0x00000009040b7224 */ /* 0x000fe200078e02ff */
[----:B------:R-:W-:Y:S02]  /*0670*/  MOV R4, R12 ;  /* 0x0000000c00047202 */ /* 0x000fe40000000f00 */
[----:B------:R-:W-:Y:S01]  /*0680*/  IABS R12, R0 ;  /* 0x00000000000c7213 */ /* 0x000fe20000000000 */
[----:B------:R-:W-:Y:S01]  /*0690*/  IMAD.HI.U32 R11, R7, R11, R6 ;  /* 0x0000000b070b7227 */ /* 0x000fe200078e0006 */
[----:B------:R-:W0:Y:S01]  /*06a0*/  I2F.RP R8, R4 ;  /* 0x0000000400087306 */ /* 0x000e220000209400 */
[----:B------:R-:W-:Y:S02]  /*06b0*/  MOV R6, R10 ;  /* 0x0000000a00067202 */ /* 0x000fe40000000f00 */
[----:B------:R-:W-:-:S03]  /*06c0*/  IMAD.MOV R7, RZ, RZ, -R12 ;  /* 0x000000ffff077224 */ /* 0x000fc600078e0a0c */
[----:B------:R-:W-:-:S04]  /*06d0*/  IMAD.HI.U32 R13, R11, R6, RZ ;  /* 0x000000060b0d7227 */ /* 0x000fc800078e00ff */
[----:B------:R-:W-:Y:S01]  /*06e0*/  IMAD R10, R13, R7, R6 ;  /* 0x000000070d0a7224 */ /* 0x000fe200078e0206 */
[----:B0-----:R-:W0:Y:S04]  /*06f0*/  MUFU.RCP R8, R8 ;  /* 0x0000000800087308 */ /* 0x001e280000001000 */
[----:B------:R-:W-:-:S13]  /*0700*/  ISETP.GT.U32.AND P0, PT, R9, R10, PT ;  /* 0x0000000a0900720c */ /* 0x000fda0003f04070 */
[-C--:B------:R-:W-:Y:S01]  /*0710*/  @!P0 IADD3 R10, PT, PT, R10, -R9.reuse, RZ ;  /* 0x800000090a0a8210 */ /* 0x080fe20007ffe0ff */
[----:B------:R-:W-:Y:S01]  /*0720*/  @!P0 VIADD R13, R13, 0x1 ;  /* 0x000000010d0d8836 */ /* 0x000fe20000000000 */
[----:B------:R-:W-:Y:S02]  /*0730*/  ISETP.NE.AND P0, PT, R0, RZ, PT ;  /* 0x000000ff0000720c */ /* 0x000fe40003f05270 */
[----:B0-----:R-:W-:Y:S02]  /*0740*/  IADD3 R6, PT, PT, R8, 0xffffffe, RZ ;  /* 0x0ffffffe08067810 */ /* 0x001fe40007ffe0ff */
[----:B------:R-:W-:Y:S02]  /*0750*/  ISETP.GE.U32.AND P1, PT, R10, R9, PT ;  /* 0x000000090a00720c */ /* 0x000fe40003f26070 */
[----:B------:R-:W-:Y:S01]  /*0760*/  LOP3.LUT R9, R5, R0, RZ, 0x3c, !PT ;  /* 0x0000000005097212 */ /* 0x000fe200078e3cff */
[----:B------:R0:W1:Y:S01]  /*0770*/  F2I.FTZ.U32.TRUNC.NTZ R7, R6 ;  /* 0x0000000600077305 */ /* 0x000062000021f000 */
[----:B------:R-:W2:Y:S02]  /*0780*/  LDC.64 R10, c[0x0][0x388] ;  /* 0x0000e200ff0a7b82 */ /* 0x000ea40000000a00 */
[----:B------:R-:W-:Y:S01]  /*0790*/  ISETP.GE.AND P2, PT, R9, RZ, PT ;  /* 0x000000ff0900720c */ /* 0x000fe20003f46270 */
[----:B0-----:R-:W-:-:S06]  /*07a0*/  HFMA2 R6, -RZ, RZ, 0, 0 ;  /* 0x00000000ff067431 */ /* 0x001fcc00000001ff */
[----:B------:R-:W-:Y:S02]  /*07b0*/  @P1 IADD3 R13, PT, PT, R13, 0x1, RZ ;  /* 0x000000010d0d1810 */ /* 0x000fe40007ffe0ff */
[----:B-1----:R-:W-:-:S04]  /*07c0*/  IADD3 R9, PT, PT, RZ, -R7, RZ ;  /* 0x80000007ff097210 */ /* 0x002fc80007ffe0ff */
[----:B------:R-:W-:Y:S01]  /*07d0*/  @!P2 IMAD.MOV R13, RZ, RZ, -R13 ;  /* 0x000000ffff0da224 */ /* 0x000fe200078e0a0d */
[----:B------:R-:W-:Y:S01]  /*07e0*/  @!P0 LOP3.LUT R13, RZ, R0, RZ, 0x33, !PT ;  /* 0x00000000ff0d8212 */ /* 0x000fe200078e33ff */
[----:B------:R-:W-:-:S03]  /*07f0*/  IMAD R9, R9, R4, RZ ;  /* 0x0000000409097224 */ /* 0x000fc600078e02ff */
[----:B------:R-:W-:Y:S01]  /*0800*/  IABS R8, R13 ;  /* 0x0000000d00087213 */ /* 0x000fe20000000000 */
[----:B------:R-:W-:-:S03]  /*0810*/  IMAD.HI.U32 R6, R7, R9, R6 ;  /* 0x0000000907067227 */ /* 0x000fc600078e0006 */
[----:B------:R-:W-:Y:S02]  /*0820*/  MOV R7, R8 ;  /* 0x0000000800077202 */ /* 0x000fe40000000f00 */
[----:B------:R-:W0:Y:S03]  /*0830*/  LDC.64 R8, c[0x0][0x398] ;  /* 0x0000e600ff087b82 */ /* 0x000e260000000a00 */
[----:B------:R-:W-:-:S04]  /*0840*/  IMAD.HI.U32 R12, R6, R7, RZ ;  /* 0x00000007060c7227 */ /* 0x000fc800078e00ff */
[----:B------:R-:W-:-:S04]  /*0850*/  IMAD.MOV R6, RZ, RZ, -R12 ;  /* 0x000000ffff067224 */ /* 0x000fc800078e0a0c */
[----:B------:R-:W-:-:S05]  /*0860*/  IMAD R7, R4, R6, R7 ;  /* 0x0000000604077224 */ /* 0x000fca00078e0207 */
[----:B------:R-:W-:-:S13]  /*0870*/  ISETP.GT.U32.AND P1, PT, R4, R7, PT ;  /* 0x000000070400720c */ /* 0x000fda0003f24070 */
[-C--:B------:R-:W-:Y:S02]  /*0880*/  @!P1 IADD3 R7, PT, PT, R7, -R4.reuse, RZ ;  /* 0x8000000407079210 */ /* 0x080fe40007ffe0ff */
[----:B------:R-:W-:Y:S02]  /*0890*/  @!P1 IADD3 R12, PT, PT, R12, 0x1, RZ ;  /* 0x000000010c0c9810 */ /* 0x000fe40007ffe0ff */
[----:B------:R-:W-:Y:S02]  /*08a0*/  ISETP.GE.U32.AND P0, PT, R7, R4, PT ;  /* 0x000000040700720c */ /* 0x000fe40003f06070 */
[----:B------:R-:W-:Y:S01]  /*08b0*/  LOP3.LUT R4, R13, R2, RZ, 0x3c, !PT ;  /* 0x000000020d047212 */ /* 0x000fe200078e3cff */
[----:B------:R-:W1:Y:S01]  /*08c0*/  LDC.64 R6, c[0x0][0x390] ;  /* 0x0000e400ff067b82 */ /* 0x000e620000000a00 */
[----:B------:R-:W-:Y:S02]  /*08d0*/  ISETP.NE.AND P1, PT, R2, RZ, PT ;  /* 0x000000ff0200720c */ /* 0x000fe40003f25270 */
[----:B------:R-:W-:Y:S01]  /*08e0*/  ISETP.GE.AND P2, PT, R4, RZ, PT ;  /* 0x000000ff0400720c */ /* 0x000fe20003f46270 */
[----:B------:R-:W-:-:S04]  /*08f0*/  IMAD.MOV R4, RZ, RZ, -R13 ;  /* 0x000000ffff047224 */ /* 0x000fc800078e0a0d */
[----:B------:R-:W-:Y:S02]  /*0900*/  IMAD R14, R0, R4, R5 ;  /* 0x00000004000e7224 */ /* 0x000fe400078e0205 */
[----:B------:R-:W-:Y:S02]  /*0910*/  @P0 IADD3 R12, PT, PT, R12, 0x1, RZ ;  /* 0x000000010c0c0810 */ /* 0x000fe40007ffe0ff */
[----:B------:R-:W-:-:S04]  /*0920*/  IMAD R5, R13, R3, R14 ;  /* 0x000000030d057224 */ /* 0x000fc800078e020e */
[----:B------:R-:W-:Y:S01]  /*0930*/  @!P2 IADD3 R12, PT, PT, -R12, RZ, RZ ;  /* 0x000000ff0c0ca210 */ /* 0x000fe20007ffe1ff */
[----:B--2---:R-:W-:Y:S01]  /*0940*/  IMAD.WIDE R4, R5, 0x4, R10 ;  /* 0x0000000405047825 */ /* 0x004fe200078e020a */
[----:B------:R-:W-:-:S05]  /*0950*/  @!P1 LOP3.LUT R12, RZ, R2, RZ, 0x33, !PT ;  /* 0x00000002ff0c9212 */ /* 0x000fca00078e33ff */
[----:B------:R-:W-:Y:S02]  /*0960*/  IMAD R11, R12, R3, R14 ;  /* 0x000000030c0b7224 */ /* 0x000fe400078e020e */
[----:B------:R-:W-:Y:S02]  /*0970*/  IMAD.WIDE R2, R0, 0x4, R4 ;  /* 0x0000000400027825 */ /* 0x000fe400078e0204 */
[----:B------:R-:W2:Y:S02]  /*0980*/  LDG.E R0, desc[UR4][R4.64] ;  /* 0x0000000404007981 */ /* 0x000ea4000c1e1900 */
[C---:B0-----:R-:W-:Y:S02]  /*0990*/  IMAD.WIDE R8, R11.reuse, 0x4, R8 ;  /* 0x000000040b087825 */ /* 0x041fe400078e0208 */
[----:B------:R-:W3:Y:S02]  /*09a0*/  LDG.E R10, desc[UR4][R2.64] ;  /* 0x00000004020a7981 */ /* 0x000ee4000c1e1900 */
[----:B-1----:R-:W-:-:S02]  /*09b0*/  IMAD.WIDE R6, R11, 0x4, R6 ;  /* 0x000000040b067825 */ /* 0x002fc400078e0206 */
[----:B------:R-:W3:Y:S04]  /*09c0*/  LDG.E.CONSTANT R9, desc[UR4][R8.64] ;  /* 0x0000000408097981 */ /* 0x000ee8000c1e9900 */
[----:B------:R-:W4:Y:S01]  /*09d0*/  LDG.E.CONSTANT R7, desc[UR4][R6.64] ;  /* 0x0000000406077981 */ /* 0x000f22000c1e9900 */
[-C--:B---3--:R-:W-:Y:S01]  /*09e0*/  FMUL R11, R10, R9.reuse ;  /* 0x000000090a0b7220 */ /* 0x088fe20000400000 */
[----:B--2---:R-:W-:-:S03]  /*09f0*/  FMUL R13, R0, R9 ;  /* 0x00000009000d7220 */ /* 0x004fc60000400000 */
[-C--:B----4-:R-:W-:Y:S01]  /*0a00*/  FFMA R11, R0, R7.reuse, -R11 ;  /* 0x00000007000b7223 */ /* 0x090fe2000000080b */
[----:B------:R-:W-:-:S04]  /*0a10*/  FFMA R13, R10, R7, R13 ;  /* 0x000000070a0d7223 */ /* 0x000fc8000000000d */
[----:B------:R-:W-:Y:S04]  /*0a20*/  STG.E desc[UR4][R4.64], R11 ;  /* 0x0000000b04007986 */ /* 0x000fe8000c101904 */
[----:B------:R-:W-:Y:S01]  /*0a30*/  STG.E desc[UR4][R2.64], R13 ;  /* 0x0000000d02007986 */ /* 0x000fe2000c101904 */
[----:B------:R-:W-:Y:S05]  /*0a40*/  EXIT ;  /* 0x000000000000794d */ /* 0x000fea0003800000 */
.L_x_212:
        /* <DEDUP_REMOVED lines=11> */
.L_x_710:


//--------------------- .text._ZN8pygpukit3ops2nn16copy_bf16_kernelEPK13__nv_bfloat16PS2_m --------------------------
	.section	.text._ZN8pygpukit3ops2nn16copy_bf16_kernelEPK13__nv_bfloat16PS2_m,"ax",@progbits
	.align	128
        .global         _ZN8pygpukit3ops2nn16copy_bf16_kernelEPK13__nv_bfloat16PS2_m
        .type           _ZN8pygpukit3ops2nn16copy_bf16_kernelEPK13__nv_bfloat16PS2_m,@function
        .size           _ZN8pygpukit3ops2nn16copy_bf16_kernelEPK13__nv_bfloat16PS2_m,(.L_x_711 - _ZN8pygpukit3ops2nn16copy_bf16_kernelEPK13__nv_bfloat16PS2_m)
        .other          _ZN8pygpukit3ops2nn16copy_bf16_kernelEPK13__nv_bfloat16PS2_m,@"STO_CUDA_ENTRY STV_DEFAULT"
_ZN8pygpukit3ops2nn16copy_bf16_kernelEPK13__nv_bfloat16PS2_m:
.text._ZN8pygpukit3ops2nn16copy_bf16_kernelEPK13__nv_bfloat16PS2_m:
        /* <DEDUP_REMOVED lines=9> */
[----:B------:R-:W0:Y:S01]  /*0090*/  LDCU.128 UR8, c[0x0][0x380] ;  /* 0x00007000ff0877ac */ /* 0x000e220008000c00 */
[----:B------:R-:W-:Y:S01]  /*00a0*/  IMAD.SHL.U32 R4, R0, 0x2, RZ ;  /* 0x0000000200047824 */ /* 0x000fe200078e00ff */
[----:B------:R-:W-:Y:S01]  /*00b0*/  SHF.R.U32.HI R0, RZ, 0x1f, R0 ;  /* 0x0000001fff007819 */ /* 0x000fe20000011600 */
[----:B------:R-:W1:Y:S03]  /*00c0*/  LDCU.64 UR4, c[0x0][0x358] ;  /* 0x00006b00ff0477ac */ /* 0x000e660008000a00 */
[----:B0-----:R-:W-:-:S04]  /*00d0*/  IADD3 R2, P0, PT, R4, UR8, RZ ;  /* 0x0000000804027c10 */ /* 0x001fc8000ff1e0ff */
[----:B------:R-:W-:-:S06]  /*00e0*/  IADD3.X R3, PT, PT, R0, UR9, RZ, P0, !PT ;  /* 0x0000000900037c10 */ /* 0x000fcc00087fe4ff */
[----:B-1----:R-:W2:Y:S01]  /*00f0*/  LDG.E.U16.CONSTANT R3, desc[UR4][R2.64] ;  /* 0x0000000402037981 */ /* 0x002ea2000c1e9500 */
[----:B------:R-:W-:-:S04]  /*0100*/  IADD3 R4, P0, PT, R4, UR10, RZ ;  /* 0x0000000a04047c10 */ /* 0x000fc8000ff1e0ff */
[----:B------:R-:W-:-:S05]  /*0110*/  IADD3.X R5, PT, PT, R0, UR11, RZ, P0, !PT ;  /* 0x0000000b00057c10 */ /* 0x000fca00087fe4ff */
[----:B--2---:R-:W-:Y:S01]  /*0120*/  STG.E.U16 desc[UR4][R4.64], R3 ;  /* 0x0000000304007986 */ /* 0x004fe2000c101504 */
[----:B------:R-:W-:Y:S05]  /*0130*/  EXIT ;  /* 0x000000000000794d */ /* 0x000fea0003800000 */
.L_x_213:
        /* <DEDUP_REMOVED lines=12> */
.L_x_711:


//--------------------- .text._ZN8pygpukit3ops2nn15copy_f16_kernelEPK6__halfPS2_m --------------------------
	.section	.text._ZN8pygpukit3ops2nn15copy_f16_kernelEPK6__halfPS2_m,"ax",@progbits
	.align	128
        .global         _ZN8pygpukit3ops2nn15copy_f16_kernelEPK6__halfPS2_m
        .type           _ZN8pygpukit3ops2nn15copy_f16_kernelEPK6__halfPS2_m,@function
        .size           _ZN8pygpukit3ops2nn15copy_f16_kernelEPK6__halfPS2_m,(.L_x_712 - _ZN8pygpukit3ops2nn15copy_f16_kernelEPK6__halfPS2_m)
        .other          _ZN8pygpukit3ops2nn15copy_f16_kernelEPK6__halfPS2_m,@"STO_CUDA_ENTRY STV_DEFAULT"
_ZN8pygpukit3ops2nn15copy_f16_kernelEPK6__halfPS2_m:
.text._ZN8pygpukit3ops2nn15copy_f16_kernelEPK6__halfPS2_m:
        /* <DEDUP_REMOVED lines=20> */
.L_x_214:
        /* <DEDUP_REMOVED lines=12> */
.L_x_712:


//--------------------- .text._ZN8pygpukit3ops2nn15copy_f32_kernelEPKfPfm --------------------------
	.section	.text._ZN8pygpukit3ops2nn15copy_f32_kernelEPKfPfm,"ax",@progbits
	.align	128
        .global         _ZN8pygpukit3ops2nn15copy_f32_kernelEPKfPfm
        .type           _ZN8pygpukit3ops2nn15copy_f32_kernelEPKfPfm,@function
        .size           _ZN8pygpukit3ops2nn15copy_f32_kernelEPKfPfm,(.L_x_713 - _ZN8pygpukit3ops2nn15copy_f32_kernelEPKfPfm)
        .other          _ZN8pygpukit3ops2nn15copy_f32_kernelEPKfPfm,@"STO_CUDA_ENTRY STV_DEFAULT"
_ZN8pygpukit3ops2nn15copy_f32_kernelEPKfPfm:
.text._ZN8pygpukit3ops2nn15copy_f32_kernelEPKfPfm:
        /* <DEDUP_REMOVED lines=15> */
[----:B-1----:R-:W2:Y:S01]  /*00f0*/  LDG.E.CONSTANT R3, desc[UR4][R2.64] ;  /* 0x0000000402037981 */ /* 0x002ea2000c1e9900 */
[----:B------:R-:W-:-:S04]  /*0100*/  IADD3 R4, P0, PT, R4, UR10, RZ ;  /* 0x0000000a04047c10 */ /* 0x000fc8000ff1e0ff */
[----:B------:R-:W-:-:S05]  /*0110*/  IADD3.X R5, PT, PT, R0, UR11, RZ, P0, !PT ;  /* 0x0000000b00057c10 */ /* 0x000fca00087fe4ff */
[----:B--2---:R-:W-:Y:S01]  /*0120*/  STG.E desc[UR4][R4.64], R3 ;  /* 0x0000000304007986 */ /* 0x004fe2000c101904 */
[----:B------:R-:W-:Y:S05]  /*0130*/  EXIT ;  /* 0x000000000000794d */ /* 0x000fea0003800000 */
.L_x_215:
        /* <DEDUP_REMOVED lines=12> */
.L_x_713:


//--------------------- .text._ZN8pygpukit3ops2nn25transpose_021_bf16_kernelEPK13__nv_bfloat16PS2_mmm --------------------------
	.section	.text._ZN8pygpukit3ops2nn25transpose_021_bf16_kernelEPK13__nv_bfloat16PS2_mmm,"ax",@progbits
	.align	128
        .global         _ZN8pygpukit3ops2nn25transpose_021_bf16_kernelEPK13__nv_bfloat16PS2_mmm
        .type           _ZN8pygpukit3ops2nn25transpose_021_bf16_kernelEPK13__nv_bfloat16PS2_mmm,@function
        .size           _ZN8pygpukit3ops2nn25transpose_021_bf16_kernelEPK13__nv_bfloat16PS2_mmm,(.L_x_681 - _ZN8pygpukit3ops2nn25transpose_021_bf16_kernelEPK13__nv_bfloat16PS2_mmm)
        .other          _ZN8pygpukit3ops2nn25transpose_021_bf16_kernelEPK13__nv_bfloat16PS2_mmm,@"STO_CUDA_ENTRY STV_DEFAULT"
_ZN8pygpukit3ops2nn25transpose_021_bf16_kernelEPK13__nv_bfloat16PS2_mmm:
.text._ZN8pygpukit3ops2nn25transpose_021_bf16_kernelEPK13__nv_bfloat16PS2_mmm:
[----:B------:R-:W-:Y:S01]  /*0000*/  LDC R1, c[0x0][0x37c] ;  /* 0x0000df00ff017b82 */ /* 0x000fe20000000800 */
[----:B------:R-:W0:Y:S01]  /*0010*/  LDCU.128 UR8, c[0x0][0x390] ;  /* 0x00007200ff0877ac */ /* 0x000e220008000c00 */
[----:B------:R-:W1:Y:S06]  /*0020*/  S2R R3, SR_TID.X ;  /* 0x0000000000037919 */ /* 0x000e6c0000002100 */
[----:B------:R-:W1:Y:S01]  /*0030*/  S2UR UR7, SR_CTAID.X ;  /* 0x00000000000779c3 */ /* 0x000e620000002500 */
[----:B------:R-:W2:Y:S07]  /*0040*/  LDCU.64 UR12, c[0x0][0x3a0] ;  /* 0x00007400ff0c77ac */ /* 0x000eae0008000a00 */
[----:B------:R-:W1:Y:S01]  /*0050*/  LDC R2, c[0x0][0x360] ;  /* 0x0000d800ff027b82 */ /* 0x000e620000000800 */
[----:B0-----:R-:W-:-:S02]  /*0060*/  UIMAD UR6, UR11, UR8, URZ ;  /* 0x000000080b0672a4 */ /* 0x001fc4000f8e02ff */
[----:B------:R-:W-:Y:S02]  /*0070*/  UIMAD.WIDE.U32 UR4, UR10, UR8, URZ ;  /* 0x000000080a0472a5 */ /* 0x000fe4000f8e00ff */
[----:B------:R-:W-:Y:S02]  /*0080*/  UIMAD UR6, UR10, UR9, UR6 ;  /* 0x000000090a0672a4 */ /* 0x000fe4000f8e0206 */
[----:B--2---:R-:W-:Y:S02]  /*0090*/  UIMAD.WIDE.U32 UR8, UR4, UR12, URZ ;  /* 0x0000000c040872a5 */ /* 0x004fe4000f8e00ff */
[----:B------:R-:W-:-:S04]  /*00a0*/  UIADD3 UR5, UPT, UPT, UR5, UR6, URZ ;  /* 0x0000000605057290 */ /* 0x000fc8000fffe0ff */
[----:B------:R-:W-:-:S04]  /*00b0*/  UIMAD UR5, UR5, UR12, URZ ;  /* 0x0000000c050572a4 */ /* 0x000fc8000f8e02ff */
[----:B------:R-:W-:Y:S01]  /*00c0*/  UIMAD UR4, UR4, UR13, UR5 ;  /* 0x0000000d040472a4 */ /* 0x000fe2000f8e0205 */
[----:B-1----:R-:W-:-:S03]  /*00d0*/  IMAD R2, R2, UR7, R3 ;  /* 0x0000000702027c24 */ /* 0x002fc6000f8e0203 */
[----:B------:R-:W-:Y:S02]  /*00e0*/  UIADD3 UR4, UPT, UPT, UR9, UR4, URZ ;  /* 0x0000000409047290 */ /* 0x000fe4000fffe0ff */
[----:B------:R-:W-:-:S04]  /*00f0*/  ISETP.LT.U32.AND P0, PT, R2, UR8, PT ;  /* 0x0000000802007c0c */ /* 0x000fc8000bf01070 */
[----:B------:R-:W-:-:S04]  /*0100*/  MOV R0, UR4 ;  /* 0x0000000400007c02 */ /* 0x000fc80008000f00 */
[----:B------:R-:W-:-:S13]  /*0110*/  ISETP.GT.U32.AND.EX P0, PT, R0, RZ, PT, P0 ;  /* 0x000000ff0000720c */ /* 0x000fda0003f04100 */
[----:B------:R-:W-:Y:S05]  /*0120*/  @!P0 EXIT ;  /* 0x000000000000894d */ /* 0x000fea0003800000 */
[----:B------:R-:W-:-:S09]  /*0130*/  UISETP.NE.U32.AND UP0, UPT, UR13, URZ, UPT ;  /* 0x000000ff0d00728c */ /* 0x000fd2000bf05070 */
[----:B------:R-:W-:Y:S05]  /*0140*/  BRA.U UP0, `(.L_x_216) ;  /* 0x00000001005c7547 */ /* 0x000fea000b800000 */
[----:B------:R-:W0:Y:S01]  /*0150*/  I2F.U32.RP R0, UR12 ;  /* 0x0000000c00007d06 */ /* 0x000e220008209000 */
[----:B------:R-:W-:-:S07]  /*0160*/  ISETP.NE.U32.AND P2, PT, RZ, UR12, PT ;  /* 0x0000000cff007c0c */ /* 0x000fce000bf45070 */
[----:B0-----:R-:W0:Y:S02]  /*0170*/  MUFU.RCP R0, R0 ;  /* 0x0000000000007308 */ /* 0x001e240000001000 */
[----:B0-----:R-:W-:-:S06]  /*0180*/  VIADD R4, R0, 0xffffffe ;  /* 0x0ffffffe00047836 */ /* 0x001fcc0000000000 */
[----:B------:R0:W1:Y:S02]  /*0190*/  F2I.FTZ.U32.TRUNC.NTZ R5, R4 ;  /* 0x0000000400057305 */ /* 0x000064000021f000 */
[----:B0-----:R-:W-:Y:S01]  /*01a0*/  IMAD.MOV.U32 R4, RZ, RZ, RZ ;  /* 0x000000ffff047224 */ /* 0x001fe200078e00ff */
[----:B-1----:R-:W-:-:S05]  /*01b0*/  IADD3 R7, PT, PT, RZ, -R5, RZ ;  /* 0x80000005ff077210 */ /* 0x002fca0007ffe0ff */
[----:B------:R-:W-:-:S04]  /*01c0*/  IMAD R7, R7, UR12, RZ ;  /* 0x0000000c07077c24 */ /* 0x000fc8000f8e02ff */
[----:B------:R-:W-:-:S04]  /*01d0*/  IMAD.HI.U32 R5, R5, R7, R4 ;  /* 0x0000000705057227 */ /* 0x000fc800078e0004 */
[----:B------:R-:W-:Y:S02]  /*01e0*/  IMAD.MOV.U32 R7, RZ, RZ, RZ ;  /* 0x000000ffff077224 */ /* 0x000fe400078e00ff */
[----:B------:R-:W-:-:S05]  /*01f0*/  IMAD.HI.U32 R4, R5, R2, RZ ;  /* 0x0000000205047227 */ /* 0x000fca00078e00ff */
[----:B------:R-:W-:-:S05]  /*0200*/  IADD3 R5, PT, PT, -R4, RZ, RZ ;  /* 0x000000ff04057210 */ /* 0x000fca0007ffe1ff */
[----:B------:R-:W-:-:S05]  /*0210*/  IMAD R5, R5, UR12, R2 ;  /* 0x0000000c05057c24 */ /* 0x000fca000f8e0202 */
[----:B------:R-:W-:-:S13]  /*0220*/  ISETP.GE.U32.AND P0, PT, R5, UR12, PT ;  /* 0x0000000c05007c0c */ /* 0x000fda000bf06070 */
[----:B------:R-:W-:Y:S01]  /*0230*/  @P0 VIADD R5, R5, -UR12 ;  /* 0x8000000c05050c36 */ /* 0x000fe20008000000 */
[----:B------:R-:W-:-:S04]  /*0240*/  @P0 IADD3 R4, PT, PT, R4, 0x1, RZ ;  /* 0x0000000104040810 */ /* 0x000fc80007ffe0ff */
[----:B------:R-:W-:-:S13]  /*0250*/  ISETP.GE.U32.AND P1, PT, R5, UR12, PT ;  /* 0x0000000c05007c0c */ /* 0x000fda000bf26070 */
[----:B------:R-:W-:Y:S01]  /*0260*/  @P1 VIADD R4, R4, 0x1 ;  /* 0x0000000104041836 */ /* 0x000fe20000000000 */
[----:B------:R-:W-:-:S04]  /*0270*/  @!P2 LOP3.LUT R4, RZ, UR12, RZ, 0x33, !PT ;  /* 0x0000000cff04ac12 */ /* 0x000fc8000f8e33ff */
[----:B------:R-:W-:-:S05]  /*0280*/  IADD3 R5, PT, PT, -R4, RZ, RZ ;  /* 0x000000ff04057210 */ /* 0x000fca0007ffe1ff */
[----:B------:R-:W-:Y:S02]  /*0290*/  IMAD R6, R5, UR12, R2 ;  /* 0x0000000c05067c24 */ /* 0x000fe4000f8e0202 */
[----:B------:R-:W-:Y:S01]  /*02a0*/  HFMA2 R5, -RZ, RZ, 0, 0 ;  /* 0x00000000ff057431 */ /* 0x000fe200000001ff */
[----:B------:R-:W-:Y:S06]  /*02b0*/  BRA `(.L_x_217) ;  /* 0x00000000003c7947 */ /* 0x000fec0003800000 */
.L_x_216:
[----:B------:R-:W-:Y:S01]  /*02c0*/  IMAD.MOV.U32 R9, RZ, RZ, R2 ;  /* 0x000000ffff097224 */ /* 0x000fe200078e0002 */
[----:B------:R-:W-:Y:S01]  /*02d0*/  MOV R0, RZ ;  /* 0x000000ff00007202 */ /* 0x000fe20000000f00 */
[----:B------:R-:W0:Y:S01]  /*02e0*/  LDCU.64 UR4, c[0x0][0x3a0] ;  /* 0x00007400ff0477ac */ /* 0x000e220008000a00 */
[----:B------:R-:W-:-:S07]  /*02f0*/  MOV R8, 0x310 ;  /* 0x0000031000087802 */ /* 0x000fce0000000f00 */
[----:B0-----:R-:W-:Y:S05]  /*0300*/  CALL.REL.NOINC `($__internal_7_$__cuda_sm20_div_u64) ;  /* 0x0000000400287944 */ /* 0x001fea0003c00000 */
[----:B------:R-:W0:Y:S01]  /*0310*/  LDCU.64 UR4, c[0x0][0x3a0] ;  /* 0x00007400ff0477ac */ /* 0x000e220008000a00 */
[----:B------:R-:W-:Y:S01]  /*0320*/  IADD3 R5, P0, PT, RZ, -R0, RZ ;  /* 0x80000000ff057210 */ /* 0x000fe20007f1e0ff */
[----:B------:R-:W-:-:S04]  /*0330*/  HFMA2 R3, -RZ, RZ, 0, 0 ;  /* 0x00000000ff037431 */ /* 0x000fc800000001ff */
[----:B------:R-:W-:-:S04]  /*0340*/  IMAD.X R4, RZ, RZ, ~R11, P0 ;  /* 0x000000ffff047224 */ /* 0x000fc800000e0e0b */
[----:B0-----:R-:W-:Y:S02]  /*0350*/  IMAD R4, R4, UR4, RZ ;  /* 0x0000000404047c24 */ /* 0x001fe4000f8e02ff */
[----:B------:R-:W-:-:S04]  /*0360*/  IMAD.WIDE.U32 R6, R5, UR4, R2 ;  /* 0x0000000405067c25 */ /* 0x000fc8000f8e0002 */
[----:B------:R-:W-:Y:S01]  /*0370*/  IMAD R5, R5, UR5, R4 ;  /* 0x0000000505057c24 */ /* 0x000fe2000f8e0204 */
[----:B------:R-:W-:-:S03]  /*0380*/  MOV R4, R0 ;  /* 0x0000000000047202 */ /* 0x000fc60000000f00 */
[----:B------:R-:W-:Y:S02]  /*0390*/  IMAD.IADD R7, R7, 0x1, R5 ;  /* 0x0000000107077824 */ /* 0x000fe400078e0205 */
[----:B------:R-:W-:-:S07]  /*03a0*/  IMAD.MOV.U32 R5, RZ, RZ, R11 ;  /* 0x000000ffff057224 */ /* 0x000fce00078e000b */
.L_x_217:
[----:B------:R-:W0:Y:S01]  /*03b0*/  LDCU UR4, c[0x0][0x39c] ;  /* 0x00007380ff0477ac */ /* 0x000e220008000800 */
[----:B------:R-:W1:Y:S01]  /*03c0*/  LDCU.64 UR6, c[0x0][0x358] ;  /* 0x00006b00ff0677ac */ /* 0x000e620008000a00 */
[----:B0-----:R-:W-:-:S09]  /*03d0*/  UISETP.NE.U32.AND UP0, UPT, UR4, URZ, UPT ;  /* 0x000000ff0400728c */ /* 0x001fd2000bf05070 */
[----:B-1----:R-:W-:Y:S05]  /*03e0*/  BRA.U UP0, `(.L_x_218) ;  /* 0x0000000100647547 */ /* 0x002fea000b800000 */
[----:B------:R-:W0:Y:S01]  /*03f0*/  LDCU UR4, c[0x0][0x398] ;  /* 0x00007300ff0477ac */ /* 0x000e220008000800 */
[----:B------:R-:W-:Y:S01]  /*0400*/  MOV R10, RZ ;  /* 0x000000ff000a7202 */ /* 0x000fe20000000f00 */
[----:B0-----:R-:W0:Y:S01]  /*0410*/  I2F.U32.RP R0, UR4 ;  /* 0x0000000400007d06 */ /* 0x001e220008209000 */
[----:B------:R-:W-:-:S07]  /*0420*/  ISETP.NE.U32.AND P2, PT, RZ, UR4, PT ;  /* 0x00000004ff007c0c */ /* 0x000fce000bf45070 */
[----:B0-----:R-:W0:Y:S02]  /*0430*/  MUFU.RCP R0, R0 ;  /* 0x0000000000007308 */ /* 0x001e240000001000 */
[----:B0-----:R-:W-:-:S06]  /*0440*/  IADD3 R8, PT, PT, R0, 0xffffffe, RZ ;  /* 0x0ffffffe00087810 */ /* 0x001fcc0007ffe0ff */
[----:B------:R0:W1:Y:S02]  /*0450*/  F2I.FTZ.U32.TRUNC.NTZ R9, R8 ;  /* 0x0000000800097305 */ /* 0x000064000021f000 */
[----:B0-----:R-:W-:Y:S02]  /*0460*/  HFMA2 R8, -RZ, RZ, 0, 0 ;  /* 0x00000000ff087431 */ /* 0x001fe400000001ff */
[----:B-1----:R-:W-:-:S04]  /*0470*/  IMAD.MOV R5, RZ, RZ, -R9 ;  /* 0x000000ffff057224 */ /* 0x002fc800078e0a09 */
[----:B------:R-:W-:-:S04]  /*0480*/  IMAD R5, R5, UR4, RZ ;  /* 0x0000000405057c24 */ /* 0x000fc8000f8e02ff */
[----:B------:R-:W-:-:S06]  /*0490*/  IMAD.HI.U32 R9, R9, R5, R8 ;  /* 0x0000000509097227 */ /* 0x000fcc00078e0008 */
[----:B------:R-:W-:-:S04]  /*04a0*/  IMAD.HI.U32 R9, R9, R4, RZ ;  /* 0x0000000409097227 */ /* 0x000fc800078e00ff */
[----:B------:R-:W-:-:S04]  /*04b0*/  IMAD.MOV R5, RZ, RZ, -R9 ;  /* 0x000000ffff057224 */ /* 0x000fc800078e0a09 */
[----:B------:R-:W-:-:S05]  /*04c0*/  IMAD R5, R5, UR4, R4 ;  /* 0x0000000405057c24 */ /* 0x000fca000f8e0204 */
[----:B------:R-:W-:-:S13]  /*04d0*/  ISETP.GE.U32.AND P0, PT, R5, UR4, PT ;  /* 0x0000000405007c0c */ /* 0x000fda000bf06070 */
[----:B------:R-:W-:Y:S01]  /*04e0*/  @P0 IADD3 R5, PT, PT, R5, -UR4, RZ ;  /* 0x8000000405050c10 */ /* 0x000fe2000fffe0ff */
[----:B------:R-:W-:-:S03]  /*04f0*/  @P0 VIADD R9, R9, 0x1 ;  /* 0x0000000109090836 */ /* 0x000fc60000000000 */
[----:B------:R-:W-:Y:S01]  /*0500*/  ISETP.GE.U32.AND P1, PT, R5, UR4, PT ;  /* 0x0000000405007c0c */ /* 0x000fe2000bf26070 */
[----:B------:R-:W-:-:S12]  /*0510*/  HFMA2 R5, -RZ, RZ, 0, 0 ;  /* 0x00000000ff057431 */ /* 0x000fd800000001ff */
[----:B------:R-:W-:Y:S02]  /*0520*/  @P1 IADD3 R9, PT, PT, R9, 0x1, RZ ;  /* 0x0000000109091810 */ /* 0x000fe40007ffe0ff */
[----:B------:R-:W-:-:S05]  /*0530*/  @!P2 LOP3.LUT R9, RZ, UR4, RZ, 0x33, !PT ;  /* 0x00000004ff09ac12 */ /* 0x000fca000f8e33ff */
[----:B------:R-:W-:-:S04]  /*0540*/  IMAD.MOV R13, RZ, RZ, -R9 ;  /* 0x000000ffff0d7224 */ /* 0x000fc800078e0a09 */
[----:B------:R-:W-:Y:S02]  /*0550*/  IMAD R13, R13, UR4, R4 ;  /* 0x000000040d0d7c24 */ /* 0x000fe4000f8e0204 */
[----:B------:R-:W-:Y:S01]  /*0560*/  IMAD.MOV.U32 R4, RZ, RZ, R9 ;  /* 0x000000ffff047224 */ /* 0x000fe200078e0009 */
[----:B------:R-:W-:Y:S06]  /*0570*/  BRA `(.L_x_219) ;  /* 0x00000000003c7947 */ /* 0x000fec0003800000 */
.L_x_218:
[----:B------:R-:W-:Y:S01]  /*0580*/  IMAD.MOV.U32 R9, RZ, RZ, R4 ;  /* 0x000000ffff097224 */ /* 0x000fe200078e0004 */
[----:B------:R-:W-:Y:S01]  /*0590*/  MOV R0, R5 ;  /* 0x0000000500007202 */ /* 0x000fe20000000f00 */
[----:B------:R-:W0:Y:S01]  /*05a0*/  LDCU.64 UR4, c[0x0][0x398] ;  /* 0x00007300ff0477ac */ /* 0x000e220008000a00 */
[----:B------:R-:W-:-:S07]  /*05b0*/  MOV R8, 0x5d0 ;  /* 0x000005d000087802 */ /* 0x000fce0000000f00 */
[----:B0-----:R-:W-:Y:S05]  /*05c0*/  CALL.REL.NOINC `($__internal_7_$__cuda_sm20_div_u64) ;  /* 0x0000000000787944 */ /* 0x001fea0003c00000 */
[----:B------:R-:W0:Y:S01]  /*05d0*/  LDCU.64 UR4, c[0x0][0x398] ;  /* 0x00007300ff0477ac */ /* 0x000e220008000a00 */
[----:B------:R-:W-:-:S05]  /*05e0*/  IADD3 R9, P0, PT, RZ, -R0, RZ ;  /* 0x80000000ff097210 */ /* 0x000fca0007f1e0ff */
[----:B------:R-:W-:-:S04]  /*05f0*/  IMAD.X R8, RZ, RZ, ~R11, P0 ;  /* 0x000000ffff087224 */ /* 0x000fc800000e0e0b */
[----:B0-----:R-:W-:Y:S02]  /*0600*/  IMAD R8, R8, UR4, RZ ;  /* 0x0000000408087c24 */ /* 0x001fe4000f8e02ff */
[----:B------:R-:W-:-:S04]  /*0610*/  IMAD.WIDE.U32 R4, R9, UR4, R4 ;  /* 0x0000000409047c25 */ /* 0x000fc8000f8e0004 */
[----:B------:R-:W-:Y:S01]  /*0620*/  IMAD R9, R9, UR5, R8 ;  /* 0x0000000509097c24 */ /* 0x000fe2000f8e0208 */
[----:B------:R-:W-:Y:S02]  /*0630*/  MOV R13, R4 ;  /* 0x00000004000d7202 */ /* 0x000fe40000000f00 */
[----:B------:R-:W-:Y:S01]  /*0640*/  MOV R4, R0 ;  /* 0x0000000000047202 */ /* 0x000fe20000000f00 */
[----:B------:R-:W-:Y:S02]  /*0650*/  IMAD.IADD R10, R5, 0x1, R9 ;  /* 0x00000001050a7824 */ /* 0x000fe400078e0209 */
[----:B------:R-:W-:-:S07]  /*0660*/  IMAD.MOV.U32 R5, RZ, RZ, R11 ;  /* 0x000000ffff057224 */ /* 0x000fce00078e000b */
.L_x_219:
[----:B------:R-:W0:Y:S01]  /*0670*/  LDCU.128 UR8, c[0x0][0x380] ;  /* 0x00007000ff0877ac */ /* 0x000e220008000c00 */
[----:B------:R-:W1:Y:S01]  /*0680*/  LDCU.64 UR4, c[0x0][0x390] ;  /* 0x00007200ff0477ac */ /* 0x000e620008000a00 */
[----:B0-----:R-:W-:-:S04]  /*0690*/  LEA R8, P0, R2, UR8, 0x1 ;  /* 0x0000000802087c11 */ /* 0x001fc8000f8008ff */
[----:B------:R-:W-:Y:S01]  /*06a0*/  LEA.HI.X R9, R2, UR9, RZ, 0x1, P0 ;  /* 0x0000000902097c11 */ /* 0x000fe200080f0cff */
[----:B------:R-:W0:Y:S05]  /*06b0*/  LDCU.64 UR8, c[0x0][0x3a0] ;  /* 0x00007400ff0877ac */ /* 0x000e2a0008000a00 */
[----:B------:R-:W2:Y:S01]  /*06c0*/  LDG.E.U16.CONSTANT R9, desc[UR6][R8.64] ;  /* 0x0000000608097981 */ /* 0x000ea2000c1e9500 */
[----:B------:R-:W-:Y:S01]  /*06d0*/  MOV R2, R4 ;  /* 0x0000000400027202 */ /* 0x000fe20000000f00 */
[----:B------:R-:W-:Y:S02]  /*06e0*/  IMAD.MOV.U32 R3, RZ, RZ, R5 ;  /* 0x000000ffff037224 */ /* 0x000fe400078e0005 */
[----:B-1----:R-:W-:-:S02]  /*06f0*/  IMAD R10, R10, UR4, RZ ;  /* 0x000000040a0a7c24 */ /* 0x002fc4000f8e02ff */
[----:B------:R-:W-:-:S04]  /*0700*/  IMAD.WIDE.U32 R2, R13, UR4, R2 ;  /* 0x000000040d027c25 */ /* 0x000fc8000f8e0002 */
[----:B------:R-:W-:Y:S02]  /*0710*/  IMAD R13, R13, UR5, R10 ;  /* 0x000000050d0d7c24 */ /* 0x000fe4000f8e020a */
[----:B0-----:R-:W-:-:S03]  /*0720*/  IMAD.WIDE.U32 R4, R2, UR8, R6 ;  /* 0x0000000802047c25 */ /* 0x001fc6000f8e0006 */
[----:B------:R-:W-:-:S05]  /*0730*/  IADD3 R0, PT, PT, R3, R13, RZ ;  /* 0x0000000d03007210 */ /* 0x000fca0007ffe0ff */
[----:B------:R-:W-:-:S04]  /*0740*/  IMAD R3, R0, UR8, RZ ;  /* 0x0000000800037c24 */ /* 0x000fc8000f8e02ff */
[----:B------:R-:W-:Y:S01]  /*0750*/  IMAD R3, R2, UR9, R3 ;  /* 0x0000000902037c24 */ /* 0x000fe2000f8e0203 */
[----:B------:R-:W-:-:S03]  /*0760*/  LEA R2, P0, R4, UR10, 0x1 ;  /* 0x0000000a04027c11 */ /* 0x000fc6000f8008ff */
[----:B------:R-:W-:-:S05]  /*0770*/  IMAD.IADD R3, R5, 0x1, R3 ;  /* 0x0000000105037824 */ /* 0x000fca00078e0203 */
[----:B------:R-:W-:-:S05]  /*0780*/  LEA.HI.X R3, R4, UR11, R3, 0x1, P0 ;  /* 0x0000000b04037c11 */ /* 0x000fca00080f0c03 */
[----:B--2---:R-:W-:Y:S01]  /*0790*/  STG.E.U16 desc[UR6][R2.64], R9 ;  /* 0x0000000902007986 */ /* 0x004fe2000c101506 */
[----:B------:R-:W-:Y:S05]  /*07a0*/  EXIT ;  /* 0x000000000000794d */ /* 0x000fea0003800000 */
        .weak           $__internal_7_$__cuda_sm20_div_u64
        .type           $__internal_7_$__cuda_sm20_div_u64,@function
        .size           $__internal_7_$__cuda_sm20_div_u64,(.L_x_681 - $__internal_7_$__cuda_sm20_div_u64)
$__internal_7_$__cuda_sm20_div_u64:
[----:B------:R-:W0:Y:S08]  /*07b0*/  I2F.U64.RP R14, UR4 ;  /* 0x00000004000e7d12 */ /* 0x000e300008309000 */
[----:B0-----:R-:W0:Y:S02]  /*07c0*/  MUFU.RCP R14, R14 ;  /* 0x0000000e000e7308 */ /* 0x001e240000001000 */
[----:B0-----:R-:W-:-:S06]  /*07d0*/  IADD3 R10, PT, PT, R14, 0x1ffffffe, RZ ;  /* 0x1ffffffe0e0a7810 */ /* 0x001fcc0007ffe0ff */
[----:B------:R-:W0:Y:S02]  /*07e0*/  F2I.U64.TRUNC R10, R10 ;  /* 0x0000000a000a7311 */ /* 0x000e24000020d800 */
[----:B0-----:R-:W-:-:S04]  /*07f0*/  IMAD.WIDE.U32 R12, R10, UR4, RZ ;  /* 0x000000040a0c7c25 */ /* 0x001fc8000f8e00ff */
[----:B------:R-:W-:Y:S01]  /*0800*/  IMAD R13, R10, UR5, R13 ;  /* 0x000000050a0d7c24 */ /* 0x000fe2000f8e020d */
[----:B------:R-:W-:-:S03]  /*0810*/  IADD3 R15, P0, PT, RZ, -R12, RZ ;  /* 0x8000000cff0f7210 */ /* 0x000fc60007f1e0ff */
[----:B------:R-:W-:Y:S02]  /*0820*/  IMAD R13, R11, UR4, R13 ;  /* 0x000000040b0d7c24 */ /* 0x000fe4000f8e020d */
[----:B------:R-:W-:-:S04]  /*0830*/  IMAD.HI.U32 R12, R10, R15, RZ ;  /* 0x0000000f0a0c7227 */ /* 0x000fc800078e00ff */
[----:B------:R-:W-:Y:S01]  /*0840*/  IMAD.X R17, RZ, RZ, ~R13, P0 ;  /* 0x000000ffff117224 */ /* 0x000fe200000e0e0d */
[----:B------:R-:W-:-:S03]  /*0850*/  MOV R13, R10 ;  /* 0x0000000a000d7202 */ /* 0x000fc60000000f00 */
[-C--:B------:R-:W-:Y:S02]  /*0860*/  IMAD R19, R11, R17.reuse, RZ ;  /* 0x000000110b137224 */ /* 0x080fe400078e02ff */
[----:B------:R-:W-:-:S04]  /*0870*/  IMAD.WIDE.U32 R12, P0, R10, R17, R12 ;  /* 0x000000110a0c7225 */ /* 0x000fc8000780000c */
[----:B------:R-:W-:-:S04]  /*0880*/  IMAD.HI.U32 R17, R11, R17, RZ ;  /* 0x000000110b117227 */ /* 0x000fc800078e00ff */
[----:B------:R-:W-:-:S05]  /*0890*/  IMAD.HI.U32 R12, P1, R11, R15, R12 ;  /* 0x0000000f0b0c7227 */ /* 0x000fca000782000c */
[----:B------:R-:W-:Y:S01]  /*08a0*/  IADD3 R13, P2, PT, R19, R12, RZ ;  /* 0x0000000c130d7210 */ /* 0x000fe20007f5e0ff */
[----:B------:R-:W-:-:S04]  /*08b0*/  IMAD.X R12, R17, 0x1, R11, P0 ;  /* 0x00000001110c7824 */ /* 0x000fc800000e060b */
[----:B------:R-:W-:Y:S01]  /*08c0*/  IMAD.WIDE.U32 R10, R13, UR4, RZ ;  /* 0x000000040d0a7c25 */ /* 0x000fe2000f8e00ff */
[----:B------:R-:W-:-:S03]  /*08d0*/  IADD3.X R15, PT, PT, RZ, RZ, R12, P2, P1 ;  /* 0x000000ffff0f7210 */ /* 0x000fc600017e240c */
[----:B------:R-:W-:Y:S01]  /*08e0*/  IMAD R12, R13, UR5, R11 ;  /* 0x000000050d0c7c24 */ /* 0x000fe2000f8e020b */
[----:B------:R-:W-:-:S03]  /*08f0*/  IADD3 R11, P0, PT, RZ, -R10, RZ ;  /* 0x8000000aff0b7210 */ /* 0x000fc60007f1e0ff */
[----:B------:R-:W-:Y:S02]  /*0900*/  IMAD R10, R15, UR4, R12 ;  /* 0x000000040f0a7c24 */ /* 0x000fe4000f8e020c */
[----:B------:R-:W-:-:S03]  /*0910*/  IMAD.HI.U32 R12, R13, R11, RZ ;  /* 0x0000000b0d0c7227 */ /* 0x000fc600078e00ff */
[----:B------:R-:W-:-:S05]  /*0920*/  IADD3.X R10, PT, PT, RZ, ~R10, RZ, P0, !PT ;  /* 0x8000000aff0a7210 */ /* 0x000fca00007fe4ff */
[----:B------:R-:W-:-:S04]  /*0930*/  IMAD.WIDE.U32 R12, P0, R13, R10, R12 ;  /* 0x0000000a0d0c7225 */ /* 0x000fc8000780000c */
[C---:B------:R-:W-:Y:S02]  /*0940*/  IMAD R14, R15.reuse, R10, RZ ;  /* 0x0000000a0f0e7224 */ /* 0x040fe400078e02ff */
[----:B------:R-:W-:-:S04]  /*0950*/  IMAD.HI.U32 R13, P1, R15, R11, R12 ;  /* 0x0000000b0f0d7227 */ /* 0x000fc8000782000c */
[----:B------:R-:W-:Y:S02]  /*0960*/  HFMA2 R11, -RZ, RZ, 0, 0 ;  /* 0x00000000ff0b7431 */ /* 0x000fe400000001ff */
[----:B------:R-:W-:Y:S01]  /*0970*/  IMAD.HI.U32 R10, R15, R10, RZ ;  /* 0x0000000a0f0a7227 */ /* 0x000fe200078e00ff */
[----:B------:R-:W-:-:S03]  /*0980*/  IADD3 R13, P2, PT, R14, R13, RZ ;  /* 0x0000000d0e0d7210 */ /* 0x000fc60007f5e0ff */
[----:B------:R-:W-:Y:S02]  /*0990*/  IMAD.X R15, R10, 0x1, R15, P0 ;  /* 0x000000010a0f7824 */ /* 0x000fe400000e060f */
[----:B------:R-:W-:-:S03]  /*09a0*/  IMAD.HI.U32 R10, R13, R9, RZ ;  /* 0x000000090d0a7227 */ /* 0x000fc600078e00ff */
[----:B------:R-:W-:Y:S01]  /*09b0*/  IADD3.X R15, PT, PT, RZ, RZ, R15, P2, P1 ;  /* 0x000000ffff0f7210 */ /* 0x000fe200017e240f */
[----:B------:R-:W-:-:S04]  /*09c0*/  IMAD.WIDE.U32 R10, R13, R0, R10 ;  /* 0x000000000d0a7225 */ /* 0x000fc800078e000a */
[C---:B------:R-:W-:Y:S02]  /*09d0*/  IMAD R13, R15.reuse, R0, RZ ;  /* 0x000000000f0d7224 */ /* 0x040fe400078e02ff */
[----:B------:R-:W-:-:S04]  /*09e0*/  IMAD.HI.U32 R10, P0, R15, R9, R10 ;  /* 0x000000090f0a7227 */ /* 0x000fc8000780000a */
[----:B------:R-:W-:Y:S01]  /*09f0*/  IMAD.HI.U32 R12, R15, R0, RZ ;  /* 0x000000000f0c7227 */ /* 0x000fe200078e00ff */
[----:B------:R-:W-:-:S03]  /*0a00*/  IADD3 R13, P1, PT, R13, R10, RZ ;  /* 0x0000000a0d0d7210 */ /* 0x000fc60007f3e0ff */
[----:B------:R-:W-:Y:S02]  /*0a10*/  IMAD.X R12, RZ, RZ, R12, P0 ;  /* 0x000000ffff0c7224 */ /* 0x000fe400000e060c */
[----:B------:R-:W-:-:S03]  /*0a20*/  IMAD.WIDE.U32 R10, R13, UR4, RZ ;  /* 0x000000040d0a7c25 */ /* 0x000fc6000f8e00ff */
[----:B------:R-:W-:Y:S01]  /*0a30*/  IADD3.X R12, PT, PT, RZ, R12, RZ, P1, !PT ;  /* 0x0000000cff0c7210 */ /* 0x000fe20000ffe4ff */
[----:B------:R-:W-:Y:S01]  /*0a40*/  IMAD R11, R13, UR5, R11 ;  /* 0x000000050d0b7c24 */ /* 0x000fe2000f8e020b */
[----:B------:R-:W-:-:S03]  /*0a50*/  IADD3 R15, P1, PT, -R10, R9, RZ ;  /* 0x000000090a0f7210 */ /* 0x000fc60007f3e1ff */
[----:B------:R-:W-:Y:S01]  /*0a60*/  IMAD R11, R12, UR4, R11 ;  /* 0x000000040c0b7c24 */ /* 0x000fe2000f8e020b */
[C---:B------:R-:W-:Y:S02]  /*0a70*/  ISETP.GE.U32.AND P0, PT, R15.reuse, UR4, PT ;  /* 0x000000040f007c0c */ /* 0x040fe4000bf06070 */
[----:B------:R-:W-:Y:S02]  /*0a80*/  IADD3 R10, P2, PT, R15, -UR4, RZ ;  /* 0x800000040f0a7c10 */ /* 0x000fe4000ff5e0ff */
[----:B------:R-:W-:Y:S02]  /*0a90*/  IADD3.X R14, PT, PT, ~R11, R0, RZ, P1, !PT ;  /* 0x000000000b0e7210 */ /* 0x000fe40000ffe5ff */
[----:B------:R-:W-:Y:S02]  /*0aa0*/  IADD3 R0, P1, PT, R13, 0x1, RZ ;  /* 0x000000010d007810 */ /* 0x000fe40007f3e0ff */
[C---:B------:R-:W-:Y:S02]  /*0ab0*/  ISETP.GE.U32.AND.EX P0, PT, R14.reuse, UR5, PT, P0 ;  /* 0x000000050e007c0c */ /* 0x040fe4000bf06100 */
[----:B------:R-:W-:Y:S01]  /*0ac0*/  IADD3.X R11, PT, PT, R14, ~UR5, RZ, P2, !PT ;  /* 0x800000050e0b7c10 */ /* 0x000fe200097fe4ff */
[----:B------:R-:W-:Y:S01]  /*0ad0*/  IMAD.X R9, RZ, RZ, R12, P1 ;  /* 0x000000ffff097224 */ /* 0x000fe200008e060c */
[----:B------:R-:W-:-:S02]  /*0ae0*/  SEL R10, R10, R15, P0 ;  /* 0x0000000f0a0a7207 */ /* 0x000fc40000000000 */
[----:B------:R-:W-:Y:S02]  /*0af0*/  SEL R13, R0, R13, P0 ;  /* 0x0000000d000d7207 */ /* 0x000fe40000000000 */
[----:B------:R-:W-:Y:S02]  /*0b00*/  SEL R11, R11, R14, P0 ;  /* 0x0000000e0b0b7207 */ /* 0x000fe40000000000 */
[----:B------:R-:W-:Y:S02]  /*0b10*/  SEL R12, R9, R12, P0 ;  /* 0x0000000c090c7207 */ /* 0x000fe40000000000 */
[----:B------:R-:W-:Y:S02]  /*0b20*/  ISETP.GE.U32.AND P0, PT, R10, UR4, PT ;  /* 0x000000040a007c0c */ /* 0x000fe4000bf06070 */
[----:B------:R-:W-:Y:S02]  /*0b30*/  IADD3 R0, P2, PT, R13, 0x1, RZ ;  /* 0x000000010d007810 */ /* 0x000fe40007f5e0ff */
[----:B------:R-:W-:-:S02]  /*0b40*/  ISETP.GE.U32.AND.EX P0, PT, R11, UR5, PT, P0 ;  /* 0x000000050b007c0c */ /* 0x000fc4000bf06100 */
[----:B------:R-:W-:Y:S02]  /*0b50*/  ISETP.NE.U32.AND P1, PT, RZ, UR4, PT ;  /* 0x00000004ff007c0c */ /* 0x000fe4000bf25070 */
[-C--:B------:R-:W-:Y:S02]  /*0b60*/  IADD3.X R11, PT, PT, RZ, R12.reuse, RZ, P2, !PT ;  /* 0x0000000cff0b7210 */ /* 0x080fe400017fe4ff */
[----:B------:R-:W-:Y:S02]  /*0b70*/  MOV R9, 0x0 ;  /* 0x0000000000097802 */ /* 0x000fe40000000f00 */
[----:B------:R-:W-:Y:S02]  /*0b80*/  ISETP.NE.AND.EX P1, PT, RZ, UR5, PT, P1 ;  /* 0x00000005ff007c0c */ /* 0x000fe4000bf25310 */
[----:B------:R-:W-:Y:S02]  /*0b90*/  SEL R0, R0, R13, P0 ;  /* 0x0000000d00007207 */ /* 0x000fe40000000000 */
[----:B------:R-:W-:-:S02]  /*0ba0*/  SEL R11, R11, R12, P0 ;  /* 0x0000000c0b0b7207 */ /* 0x000fc40000000000 */
[----:B------:R-:W-:Y:S02]  /*0bb0*/  SEL R0, R0, 0xffffffff, P1 ;  /* 0xffffffff00007807 */ /* 0x000fe40000800000 */
[----:B------:R-:W-:Y:S01]  /*0bc0*/  SEL R11, R11, 0xffffffff, P1 ;  /* 0xffffffff0b0b7807 */ /* 0x000fe20000800000 */
[----:B------:R-:W-:Y:S06]  /*0bd0*/  RET.REL.NODEC R8 `(_ZN8pygpukit3ops2nn25transpose_021_bf16_kernelEPK13__nv_bfloat16PS2_mmm) ;  /* 0xfffffff408087950 */ /* 0x000fec0003c3ffff */
.L_x_220:
        /* <DEDUP_REMOVED lines=10> */
.L_x_681:


//--------------------- .text._ZN8pygpukit3ops2nn24transpose_021_f16_kernelEPK6__halfPS2_mmm --------------------------
	.section	.text._ZN8pygpukit3ops2nn24transpose_021_f16_kernelEPK6__halfPS2_mmm,"ax",@progbits
	.align	128
        .global         _ZN8pygpukit3ops2nn24transpose_021_f16_kernelEPK6__halfPS2_mmm
        .type           _ZN8pygpukit3ops2nn24transpose_021_f16_kernelEPK6__halfPS2_mmm,@function
        .size           _ZN8pygpukit3ops2nn24transpose_021_f16_kernelEPK6__halfPS2_mmm,(.L_x_682 - _ZN8pygpukit3ops2nn24transpose_021_f16_kernelEPK6__halfPS2_mmm)
        .other          _ZN8pygpukit3ops2nn24transpose_021_f16_kernelEPK6__halfPS2_mmm,@"STO_CUDA_ENTRY STV_DEFAULT"
_ZN8pygpukit3ops2nn24transpose_021_f16_kernelEPK6__halfPS2_mmm:
.text._ZN8pygpukit3ops2nn24transpose_021_f16_kernelEPK6__halfPS2_mmm:
        /* <DEDUP_REMOVED lines=44> */
.L_x_221:
[----:B------:R-:W-:Y:S01]  /*02c0*/  IMAD.MOV.U32 R9, RZ, RZ, R2 ;  /* 0x000000ffff097224 */ /* 0x000fe200078e0002 */
[----:B------:R-:W-:Y:S01]  /*02d0*/  MOV R0, RZ ;  /* 0x000000ff00007202 */ /* 0x000fe20000000f00 */
[----:B------:R-:W0:Y:S01]  /*02e0*/  LDCU.64 UR4, c[0x0][0x3a0] ;  /* 0x00007400ff0477ac */ /* 0x000e220008000a00 */
[----:B------:R-:W-:-:S07]  /*02f0*/  MOV R8, 0x310 ;  /* 0x0000031000087802 */ /* 0x000fce0000000f00 */
[----:B0-----:R-:W-:Y:S05]  /*0300*/  CALL.REL.NOINC `($__internal_8_$__cuda_sm20_div_u64) ;  /* 0x0000000400287944 */ /* 0x001fea0003c00000 */
        /* <DEDUP_REMOVED lines=10> */
.L_x_222:
        /* <DEDUP_REMOVED lines=29> */
.L_x_223:
[----:B------:R-:W-:Y:S01]  /*0580*/  IMAD.MOV.U32 R9, RZ, RZ, R4 ;  /* 0x000000ffff097224 */ /* 0x000fe200078e0004 */
[----:B------:R-:W-:Y:S01]  /*0590*/  MOV R0, R5 ;  /* 0x0000000500007202 */ /* 0x000fe20000000f00 */
[----:B------:R-:W0:Y:S01]  /*05a0*/  LDCU.64 UR4, c[0x0][0x398] ;  /* 0x00007300ff0477ac */ /* 0x000e220008000a00 */
[----:B------:R-:W-:-:S07]  /*05b0*/  MOV R8, 0x5d0 ;  /* 0x000005d000087802 */ /* 0x000fce0000000f00 */
[----:B0-----:R-:W-:Y:S05]  /*05c0*/  CALL.REL.NOINC `($__internal_8_$__cuda_sm20_div_u64) ;  /* 0x0000000000787944 */ /* 0x001fea0003c00000 */
        /* <DEDUP_REMOVED lines=10> */
.L_x_224:
        /* <DEDUP_REMOVED lines=20> */
        .weak           $__internal_8_$__cuda_sm20_div_u64
        .type           $__internal_8_$__cuda_sm20_div_u64,@function
        .size           $__internal_8_$__cuda_sm20_div_u64,(.L_x_682 - $__internal_8_$__cuda_sm20_div_u64)
$__internal_8_$__cuda_sm20_div_u64:
        /* <DEDUP_REMOVED lines=66> */
[----:B------:R-:W-:Y:S06]  /*0bd0*/  RET.REL.NODEC R8 `(_ZN8pygpukit3ops2nn24transpose_021_f16_kernelEPK6__halfPS2_mmm) ;  /* 0xfffffff408087950 */ /* 0x000fec0003c3ffff */
.L_x_225:
        /* <DEDUP_REMOVED lines=10> */
.L_x_682:


//--------------------- .text._ZN8pygpukit3ops2nn24transpose_021_f32_kernelEPKfPfmmm --------------------------
	.section	.text._ZN8pygpukit3ops2nn24transpose_021_f32_kernelEPKfPfmmm,"ax",@progbits
	.align	128
        .global         _ZN8pygpukit3ops2nn24transpose_021_f32_kernelEPKfPfmmm
        .type           _ZN8pygpukit3ops2nn24transpose_021_f32_kernelEPKfPfmmm,@function
        .size           _ZN8pygpukit3ops2nn24transpose_021_f32_kernelEPKfPfmmm,(.L_x_683 - _ZN8pygpukit3ops2nn24transpose_021_f32_kernelEPKfPfmmm)
        .other          _ZN8pygpukit3ops2nn24transpose_021_f32_kernelEPKfPfmmm,@"STO_CUDA_ENTRY STV_DEFAULT"
_ZN8pygpukit3ops2nn24transpose_021_f32_kernelEPKfPfmmm:
.text._ZN8pygpukit3ops2nn24transpose_021_f32_kernelEPKfPfmmm:
        /* <DEDUP_REMOVED lines=44> */
.L_x_226:
[----:B------:R-:W-:Y:S01]  /*02c0*/  IMAD.MOV.U32 R9, RZ, RZ, R2 ;  /* 0x000000ffff097224 */ /* 0x000fe200078e0002 */
[----:B------:R-:W-:Y:S01]  /*02d0*/  MOV R0, RZ ;  /* 0x000000ff00007202 */ /* 0x000fe20000000f00 */
[----:B------:R-:W0:Y:S01]  /*02e0*/  LDCU.64 UR4, c[0x0][0x3a0] ;  /* 0x00007400ff0477ac */ /* 0x000e220008000a00 */
[----:B------:R-:W-:-:S07]  /*02f0*/  MOV R8, 0x310 ;  /* 0x0000031000087802 */ /* 0x000fce0000000f00 */
[----:B0-----:R-:W-:Y:S05]  /*0300*/  CALL.REL.NOINC `($__internal_9_$__cuda_sm20_div_u64) ;  /* 0x0000000400287944 */ /* 0x001fea0003c00000 */
        /* <DEDUP_REMOVED lines=10> */
.L_x_227:
        /* <DEDUP_REMOVED lines=29> */
.L_x_228:
[----:B------:R-:W-:Y:S01]  /*0580*/  IMAD.MOV.U32 R9, RZ, RZ, R4 ;  /* 0x000000ffff097224 */ /* 0x000fe200078e0004 */
[----:B------:R-:W-:Y:S01]  /*0590*/  MOV R0, R5 ;  /* 0x0000000500007202 */ /* 0x000fe20000000f00 */
[----:B------:R-:W0:Y:S01]  /*05a0*/  LDCU.64 UR4, c[0x0][0x398] ;  /* 0x00007300ff0477ac */ /* 0x000e220008000a00 */
[----:B------:R-:W-:-:S07]  /*05b0*/  MOV R8, 0x5d0 ;  /* 0x000005d000087802 */ /* 0x000fce0000000f00 */
[----:B0-----:R-:W-:Y:S05]  /*05c0*/  CALL.REL.NOINC `($__internal_9_$__cuda_sm20_div_u64) ;  /* 0x0000000000787944 */ /* 0x001fea0003c00000 */
        /* <DEDUP_REMOVED lines=10> */
.L_x_229:
[----:B------:R-:W0:Y:S01]  /*0670*/  LDCU.128 UR8, c[0x0][0x380] ;  /* 0x00007000ff0877ac */ /* 0x000e220008000c00 */
[----:B------:R-:W1:Y:S01]  /*0680*/  LDCU.64 UR4, c[0x0][0x390] ;  /* 0x00007200ff0477ac */ /* 0x000e620008000a00 */
[----:B0-----:R-:W-:-:S04]  /*0690*/  LEA R8, P0, R2, UR8, 0x2 ;  /* 0x0000000802087c11 */ /* 0x001fc8000f8010ff */
[----:B------:R-:W-:Y:S01]  /*06a0*/  LEA.HI.X R9, R2, UR9, RZ, 0x2, P0 ;  /* 0x0000000902097c11 */ /* 0x000fe200080f14ff */
[----:B------:R-:W0:Y:S05]  /*06b0*/  LDCU.64 UR8, c[0x0][0x3a0] ;  /* 0x00007400ff0877ac */ /* 0x000e2a0008000a00 */
[----:B------:R-:W2:Y:S01]  /*06c0*/  LDG.E.CONSTANT R9, desc[UR6][R8.64] ;  /* 0x0000000608097981 */ /* 0x000ea2000c1e9900 */
        /* <DEDUP_REMOVED lines=12> */
[----:B--2---:R-:W-:Y:S01]  /*0790*/  STG.E desc[UR6][R2.64], R9 ;  /* 0x0000000902007986 */ /* 0x004fe2000c101906 */
[----:B------:R-:W-:Y:S05]  /*07a0*/  EXIT ;  /* 0x000000000000794d */ /* 0x000fea0003800000 */
        .weak           $__internal_9_$__cuda_sm20_div_u64
        .type           $__internal_9_$__cuda_sm20_div_u64,@function
        .size           $__internal_9_$__cuda_sm20_div_u64,(.L_x_683 - $__internal_9_$__cuda_sm20_div_u64)
$__internal_9_$__cuda_sm20_div_u64:
        /* <DEDUP_REMOVED lines=66> */
[----:B------:R-:W-:Y:S06]  /*0bd0*/  RET.REL.NODEC R8 `(_ZN8pygpukit3ops2nn24transpose_021_f32_kernelEPKfPfmmm) ;  /* 0xfffffff408087950 */ /* 0x000fec0003c3ffff */
.L_x_230:
        /* <DEDUP_REMOVED lines=10> */
.L_x_683:


//--------------------- .text._ZN8pygpukit3ops2nn34repeat_interleave_axis1_f32_kernelEPKfPfmmmm --------------------------
	.section	.text._ZN8pygpukit3ops2nn34repeat_interleave_axis1_f32_kernelEPKfPfmmmm,"ax",@progbits
	.align	128
        .global         _ZN8pygpukit3ops2nn34repeat_interleave_axis1_f32_kernelEPKfPfmmmm
        .type           _ZN8pygpukit3ops2nn34repeat_interleave_axis1_f32_kernelEPKfPfmmmm,@function
        .size           _ZN8pygpukit3ops2nn34repeat_interleave_axis1_f32_kernelEPKfPfmmmm,(.L_x_684 - _ZN8pygpukit3ops2nn34repeat_interleave_axis1_f32_kernelEPKfPfmmmm)
        .other          _ZN8pygpukit3ops2nn34repeat_interleave_axis1_f32_kernelEPKfPfmmmm,@"STO_CUDA_ENTRY STV_DEFAULT"
_ZN8pygpukit3ops2nn34repeat_interleave_axis1_f32_kernelEPKfPfmmmm:
.text._ZN8pygpukit3ops2nn34repeat_interleave_axis1_f32_kernelEPKfPfmmmm:
[----:B------:R-:W-:Y:S01]  /*0000*/  LDC R1, c[0x0][0x37c] ;  /* 0x0000df00ff017b82 */ /* 0x000fe20000000800 */
[----:B------:R-:W0:Y:S01]  /*0010*/  LDCU.128 UR8, c[0x0][0x390] ;  /* 0x00007200ff0877ac */ /* 0x000e220008000c00 */
[----:B------:R-:W1:Y:S06]  /*0020*/  S2R R3, SR_TID.X ;  /* 0x0000000000037919 */ /* 0x000e6c0000002100 */
[----:B------:R-:W1:Y:S01]  /*0030*/  LDC R2, c[0x0][0x360] ;  /* 0x0000d800ff027b82 */ /* 0x000e620000000800 */
[----:B------:R-:W2:Y:S01]  /*0040*/  LDCU.128 UR12, c[0x0][0x3a0] ;  /* 0x00007400ff0c77ac */ /* 0x000ea20008000c00 */
[----:B0-----:R-:W-:-:S02]  /*0050*/  UIMAD UR6, UR11, UR8, URZ ;  /* 0x000000080b0672a4 */ /* 0x001fc4000f8e02ff */
[----:B------:R-:W-:-:S04]  /*0060*/  UIMAD.WIDE.U32 UR4, UR10, UR8, URZ ;  /* 0x000000080a0472a5 */ /* 0x000fc8000f8e00ff */
[----:B------:R-:W1:Y:S01]  /*0070*/  S2UR UR8, SR_CTAID.X ;  /* 0x00000000000879c3 */ /* 0x000e620000002500 */
[----:B------:R-:W-:-:S04]  /*0080*/  UIMAD UR6, UR10, UR9, UR6 ;  /* 0x000000090a0672a4 */ /* 0x000fc8000f8e0206 */
[----:B------:R-:W-:Y:S02]  /*0090*/  UIADD3 UR5, UPT, UPT, UR5, UR6, URZ ;  /* 0x0000000605057290 */ /* 0x000fe4000fffe0ff */
[----:B--2---:R-:W-:Y:S02]  /*00a0*/  UIMAD.WIDE.U32 UR6, UR4, UR12, URZ ;  /* 0x0000000c040672a5 */ /* 0x004fe4000f8e00ff */
[----:B------:R-:W-:-:S04]  /*00b0*/  UIMAD UR5, UR5, UR12, URZ ;  /* 0x0000000c050572a4 */ /* 0x000fc8000f8e02ff */
[----:B------:R-:W-:-:S04]  /*00c0*/  UIMAD UR4, UR4, UR13, UR5 ;  /* 0x0000000d040472a4 */ /* 0x000fc8000f8e0205 */
[----:B------:R-:W-:-:S04]  /*00d0*/  UIADD3 UR4, UPT, UPT, UR7, UR4, URZ ;  /* 0x0000000407047290 */ /* 0x000fc8000fffe0ff */
[----:B------:R-:W-:Y:S02]  /*00e0*/  UIMAD UR7, UR4, UR14, URZ ;  /* 0x0000000e040772a4 */ /* 0x000fe4000f8e02ff */
[----:B------:R-:W-:Y:S01]  /*00f0*/  UIMAD.WIDE.U32 UR4, UR6, UR14, URZ ;  /* 0x0000000e060472a5 */ /* 0x000fe2000f8e00ff */
[----:B-1----:R-:W-:Y:S01]  /*0100*/  IMAD R2, R2, UR8, R3 ;  /* 0x0000000802027c24 */ /* 0x002fe2000f8e0203 */
[----:B------:R-:W-:-:S04]  /*0110*/  UIMAD UR7, UR6, UR15, UR7 ;  /* 0x0000000f060772a4 */ /* 0x000fc8000f8e0207 */
[----:B------:R-:W-:Y:S01]  /*0120*/  UIADD3 UR5, UPT, UPT, UR5, UR7, URZ ;  /* 0x0000000705057290 */ /* 0x000fe2000fffe0ff */
[----:B------:R-:W-:-:S05]  /*0130*/  ISETP.LT.U32.AND P0, PT, R2, UR4, PT ;  /* 0x0000000402007c0c */ /* 0x000fca000bf01070 */
        /* <DEDUP_REMOVED lines=28> */
.L_x_231:
[----:B------:R-:W0:Y:S01]  /*0300*/  LDCU.64 UR4, c[0x0][0x3a0] ;  /* 0x00007400ff0477ac */ /* 0x000e220008000a00 */
[----:B------:R-:W-:Y:S01]  /*0310*/  IMAD.MOV.U32 R12, RZ, RZ, R2 ;  /* 0x000000ffff0c7224 */ /* 0x000fe200078e0002 */
[----:B------:R-:W-:Y:S02]  /*0320*/  MOV R13, RZ ;  /* 0x000000ff000d7202 */ /* 0x000fe40000000f00 */
[----:B------:R-:W-:Y:S02]  /*0330*/  MOV R6, 0x370 ;  /* 0x0000037000067802 */ /* 0x000fe40000000f00 */
[----:B0-----:R-:W-:Y:S01]  /*0340*/  MOV R10, UR4 ;  /* 0x00000004000a7c02 */ /* 0x001fe20008000f00 */
[----:B------:R-:W-:-:S07]  /*0350*/  IMAD.U32 R11, RZ, RZ, UR5 ;  /* 0x00000005ff0b7e24 */ /* 0x000fce000f8e00ff */
[----:B------:R-:W-:Y:S05]  /*0360*/  CALL.REL.NOINC `($__internal_10_$__cuda_sm20_div_u64) ;  /* 0x0000000400bc7944 */ /* 0x000fea0003c00000 */
[----:B------:R-:W0:Y:S01]  /*0370*/  LDCU.64 UR4, c[0x0][0x3a0] ;  /* 0x00007400ff0477ac */ /* 0x000e220008000a00 */
[----:B------:R-:W-:Y:S01]  /*0380*/  IADD3 R7, P0, PT, RZ, -R8, RZ ;  /* 0x80000008ff077210 */ /* 0x000fe20007f1e0ff */
[----:B------:R-:W-:-:S04]  /*0390*/  HFMA2 R3, -RZ, RZ, 0, 0 ;  /* 0x00000000ff037431 */ /* 0x000fc800000001ff */
[----:B------:R-:W-:-:S04]  /*03a0*/  IMAD.X R0, RZ, RZ, ~R9, P0 ;  /* 0x000000ffff007224 */ /* 0x000fc800000e0e09 */
[----:B0-----:R-:W-:Y:S02]  /*03b0*/  IMAD R0, R0, UR4, RZ ;  /* 0x0000000400007c24 */ /* 0x001fe4000f8e02ff */
[----:B------:R-:W-:-:S04]  /*03c0*/  IMAD.WIDE.U32 R4, R7, UR4, R2 ;  /* 0x0000000407047c25 */ /* 0x000fc8000f8e0002 */
[----:B------:R-:W-:Y:S02]  /*03d0*/  IMAD R7, R7, UR5, R0 ;  /* 0x0000000507077c24 */ /* 0x000fe4000f8e0200 */
[----:B------:R-:W-:Y:S02]  /*03e0*/  IMAD.MOV.U32 R0, RZ, RZ, R4 ;  /* 0x000000ffff007224 */ /* 0x000fe400078e0004 */
[----:B------:R-:W-:Y:S01]  /*03f0*/  IMAD.MOV.U32 R4, RZ, RZ, R8 ;  /* 0x000000ffff047224 */ /* 0x000fe200078e0008 */
[----:B------:R-:W-:Y:S02]  /*0400*/  IADD3 R7, PT, PT, R5, R7, RZ ;  /* 0x0000000705077210 */ /* 0x000fe40007ffe0ff */
[----:B------:R-:W-:-:S07]  /*0410*/  MOV R5, R9 ;  /* 0x0000000900057202 */ /* 0x000fce0000000f00 */
.L_x_232:
[----:B------:R-:W0:Y:S01]  /*0420*/  LDCU.64 UR8, c[0x0][0x3a8] ;  /* 0x00007500ff0877ac */ /* 0x000e220008000a00 */
[----:B------:R-:W0:Y:S02]  /*0430*/  LDCU.64 UR10, c[0x0][0x398] ;  /* 0x00007300ff0a77ac */ /* 0x000e240008000a00 */
[----:B0-----:R-:W-:Y:S02]  /*0440*/  UIMAD UR6, UR9, UR10, URZ ;  /* 0x0000000a090672a4 */ /* 0x001fe4000f8e02ff */
[----:B------:R-:W-:Y:S02]  /*0450*/  UIMAD.WIDE.U32 UR4, UR8, UR10, URZ ;  /* 0x0000000a080472a5 */ /* 0x000fe4000f8e00ff */
[----:B------:R-:W-:-:S04]  /*0460*/  UIMAD UR6, UR11, UR8, UR6 ;  /* 0x000000080b0672a4 */ /* 0x000fc8000f8e0206 */
[----:B------:R-:W-:-:S04]  /*0470*/  UIADD3 UR6, UPT, UPT, UR5, UR6, URZ ;  /* 0x0000000605067290 */ /* 0x000fc8000fffe0ff */
[----:B------:R-:W-:-:S09]  /*0480*/  UISETP.NE.U32.AND UP0, UPT, UR6, URZ, UPT ;  /* 0x000000ff0600728c */ /* 0x000fd2000bf05070 */
[----:B------:R-:W-:Y:S05]  /*0490*/  BRA.U UP0, `(.L_x_233) ;  /* 0x0000000100607547 */ /* 0x000fea000b800000 */
[----:B------:R-:W0:Y:S01]  /*04a0*/  I2F.U32.RP R5, UR4 ;  /* 0x0000000400057d06 */ /* 0x000e220008209000 */
[----:B------:R-:W-:Y:S01]  /*04b0*/  ISETP.NE.U32.AND P2, PT, RZ, UR4, PT ;  /* 0x00000004ff007c0c */ /* 0x000fe2000bf45070 */
[----:B------:R-:W-:-:S06]  /*04c0*/  IMAD.MOV.U32 R13, RZ, RZ, RZ ;  /* 0x000000ffff0d7224 */ /* 0x000fcc00078e00ff */
[----:B0-----:R-:W0:Y:S02]  /*04d0*/  MUFU.RCP R5, R5 ;  /* 0x0000000500057308 */ /* 0x001e240000001000 */
[----:B0-----:R-:W-:-:S06]  /*04e0*/  VIADD R8, R5, 0xffffffe ;  /* 0x0ffffffe05087836 */ /* 0x001fcc0000000000 */
[----:B------:R0:W1:Y:S02]  /*04f0*/  F2I.FTZ.U32.TRUNC.NTZ R9, R8 ;  /* 0x0000000800097305 */ /* 0x000064000021f000 */
[----:B0-----:R-:W-:Y:S01]  /*0500*/  IMAD.MOV.U32 R8, RZ, RZ, RZ ;  /* 0x000000ffff087224 */ /* 0x001fe200078e00ff */
[----:B-1----:R-:W-:-:S05]  /*0510*/  IADD3 R11, PT, PT, RZ, -R9, RZ ;  /* 0x80000009ff0b7210 */ /* 0x002fca0007ffe0ff */
[----:B------:R-:W-:-:S04]  /*0520*/  IMAD R11, R11, UR4, RZ ;  /* 0x000000040b0b7c24 */ /* 0x000fc8000f8e02ff */
[----:B------:R-:W-:-:S06]  /*0530*/  IMAD.HI.U32 R9, R9, R11, R8 ;  /* 0x0000000b09097227 */ /* 0x000fcc00078e0008 */
        /* <DEDUP_REMOVED lines=10> */
[----:B------:R-:W-:Y:S01]  /*05e0*/  IMAD R12, R5, UR4, R4 ;  /* 0x00000004050c7c24 */ /* 0x000fe2000f8e0204 */
[----:B------:R-:W-:Y:S01]  /*05f0*/  MOV R4, R9 ;  /* 0x0000000900047202 */ /* 0x000fe20000000f00 */
[----:B------:R-:W-:Y:S01]  /*0600*/  IMAD.MOV.U32 R5, RZ, RZ, RZ ;  /* 0x000000ffff057224 */ /* 0x000fe200078e00ff */
[----:B------:R-:W-:Y:S06]  /*0610*/  BRA `(.L_x_234) ;  /* 0x0000000000407947 */ /* 0x000fec0003800000 */
.L_x_233:
[----:B------:R-:W-:Y:S01]  /*0620*/  IMAD.U32 R11, RZ, RZ, UR5 ;  /* 0x00000005ff0b7e24 */ /* 0x000fe2000f8e00ff */
[----:B------:R-:W-:Y:S01]  /*0630*/  MOV R10, UR4 ;  /* 0x00000004000a7c02 */ /* 0x000fe20008000f00 */
[----:B------:R-:W-:Y:S01]  /*0640*/  IMAD.MOV.U32 R13, RZ, RZ, R5 ;  /* 0x000000ffff0d7224 */ /* 0x000fe200078e0005 */
[----:B------:R-:W-:Y:S02]  /*0650*/  MOV R12, R4 ;  /* 0x00000004000c7202 */ /* 0x000fe40000000f00 */
[----:B------:R-:W-:Y:S02]  /*0660*/  MOV R11, UR6 ;  /* 0x00000006000b7c02 */ /* 0x000fe40008000f00 */
[----:B------:R-:W-:-:S07]  /*0670*/  MOV R6, 0x690 ;  /* 0x0000069000067802 */ /* 0x000fce0000000f00 */
[----:B------:R-:W-:Y:S05]  /*0680*/  CALL.REL.NOINC `($__internal_10_$__cuda_sm20_div_u64) ;  /* 0x0000000000f47944 */ /* 0x000fea0003c00000 */
[----:B------:R-:W-:-:S05]  /*0690*/  IADD3 R13, P0, PT, RZ, -R8, RZ ;  /* 0x80000008ff0d7210 */ /* 0x000fca0007f1e0ff */
[----:B------:R-:W-:Y:S02]  /*06a0*/  IMAD.X R6, RZ, RZ, ~R9, P0 ;  /* 0x000000ffff067224 */ /* 0x000fe400000e0e09 */
[----:B------:R-:W-:-:S04]  /*06b0*/  IMAD.WIDE.U32 R4, R13, UR4, R4 ;  /* 0x000000040d047c25 */ /* 0x000fc8000f8e0004 */
[----:B------:R-:W-:Y:S01]  /*06c0*/  IMAD R6, R6, UR4, RZ ;  /* 0x0000000406067c24 */ /* 0x000fe2000f8e02ff */
[----:B------:R-:W-:Y:S02]  /*06d0*/  MOV R12, R4 ;  /* 0x00000004000c7202 */ /* 0x000fe40000000f00 */
[----:B------:R-:W-:Y:S01]  /*06e0*/  MOV R4, R8 ;  /* 0x0000000800047202 */ /* 0x000fe20000000f00 */
[----:B------:R-:W-:-:S04]  /*06f0*/  IMAD R13, R13, UR6, R6 ;  /* 0x000000060d0d7c24 */ /* 0x000fc8000f8e0206 */
[----:B------:R-:W-:Y:S02]  /*0700*/  IMAD.IADD R13, R5, 0x1, R13 ;  /* 0x00000001050d7824 */ /* 0x000fe400078e020d */
[----:B------:R-:W-:-:S07]  /*0710*/  IMAD.MOV.U32 R5, RZ, RZ, R9 ;  /* 0x000000ffff057224 */ /* 0x000fce00078e0009 */
.L_x_234:
[----:B------:R-:W0:Y:S01]  /*0720*/  LDCU UR6, c[0x0][0x3ac] ;  /* 0x00007580ff0677ac */ /* 0x000e220008000800 */
[----:B------:R-:W-:Y:S01]  /*0730*/  BSSY.RECONVERGENT B0, `(.L_x_235) ;  /* 0x000001f000007945 */ /* 0x000fe20003800200 */
[----:B------:R-:W1:Y:S01]  /*0740*/  LDCU.64 UR4, c[0x0][0x358] ;  /* 0x00006b00ff0477ac */ /* 0x000e620008000a00 */
[----:B0-----:R-:W-:-:S04]  /*0750*/  LOP3.LUT R6, R13, UR6, RZ, 0xfc, !PT ;  /* 0x000000060d067c12 */ /* 0x001fc8000f8efcff */
[----:B------:R-:W-:-:S13]  /*0760*/  ISETP.NE.U32.AND P0, PT, R6, RZ, PT ;  /* 0x000000ff0600720c */ /* 0x000fda0003f05070 */
[----:B-1----:R-:W-:Y:S05]  /*0770*/  @P0 BRA `(.L_x_236) ;  /* 0x0000000000540947 */ /* 0x002fea0003800000 */
[----:B------:R-:W0:Y:S02]  /*0780*/  LDCU UR6, c[0x0][0x3a8] ;  /* 0x00007500ff0677ac */ /* 0x000e240008000800 */
        /* <DEDUP_REMOVED lines=16> */
[----:B------:R-:W-:-:S12]  /*0890*/  IMAD.MOV.U32 R9, RZ, RZ, RZ ;  /* 0x000000ffff097224 */ /* 0x000fd800078e00ff */
[----:B------:R-:W-:Y:S02]  /*08a0*/  @P1 IADD3 R8, PT, PT, R8, 0x1, RZ ;  /* 0x0000000108081810 */ /* 0x000fe40007ffe0ff */
[----:B------:R-:W-:Y:S01]  /*08b0*/  @!P2 LOP3.LUT R8, RZ, UR6, RZ, 0x33, !PT ;  /* 0x00000006ff08ac12 */ /* 0x000fe2000f8e33ff */
[----:B------:R-:W-:Y:S06]  /*08c0*/  BRA `(.L_x_237) ;  /* 0x0000000000147947 */ /* 0x000fec0003800000 */
.L_x_236:
[----:B------:R-:W0:Y:S01]  /*08d0*/  LDCU.64 UR6, c[0x0][0x3a8] ;  /* 0x00007500ff0677ac */ /* 0x000e220008000a00 */
[----:B------:R-:W-:Y:S02]  /*08e0*/  MOV R6, 0x920 ;  /* 0x0000092000067802 */ /* 0x000fe40000000f00 */
[----:B0-----:R-:W-:Y:S01]  /*08f0*/  MOV R10, UR6 ;  /* 0x00000006000a7c02 */ /* 0x001fe20008000f00 */
[----:B------:R-:W-:-:S07]  /*0900*/  IMAD.U32 R11, RZ, RZ, UR7 ;  /* 0x00000007ff0b7e24 */ /* 0x000fce000f8e00ff */
[----:B------:R-:W-:Y:S05]  /*0910*/  CALL.REL.NOINC `($__internal_10_$__cuda_sm20_div_u64) ;  /* 0x0000000000507944 */ /* 0x000fea0003c00000 */
.L_x_237:
[----:B------:R-:W-:Y:S05]  /*0920*/  BSYNC.RECONVERGENT B0 ;  /* 0x0000000000007941 */ /* 0x000fea0003800200 */
.L_x_235:
[----:B------:R-:W0:Y:S01]  /*0930*/  LDCU.64 UR6, c[0x0][0x398] ;  /* 0x00007300ff0677ac */ /* 0x000e220008000a00 */
[----:B------:R-:W-:Y:S01]  /*0940*/  IMAD.MOV.U32 R6, RZ, RZ, R0 ;  /* 0x000000ffff067224 */ /* 0x000fe200078e0000 */
[----:B------:R-:W1:Y:S01]  /*0950*/  LDCU.64 UR12, c[0x0][0x3a0] ;  /* 0x00007400ff0c77ac */ /* 0x000e620008000a00 */
[----:B------:R-:W2:Y:S01]  /*0960*/  LDCU.128 UR8, c[0x0][0x380] ;  /* 0x00007000ff0877ac */ /* 0x000ea20008000c00 */
[----:B0-----:R-:W-:Y:S02]  /*0970*/  IMAD R3, R5, UR6, RZ ;  /* 0x0000000605037c24 */ /* 0x001fe4000f8e02ff */
[----:B------:R-:W-:-:S04]  /*0980*/  IMAD.WIDE.U32 R8, R4, UR6, R8 ;  /* 0x0000000604087c25 */ /* 0x000fc8000f8e0008 */
[----:B------:R-:W-:Y:S02]  /*0990*/  IMAD R3, R4, UR7, R3 ;  /* 0x0000000704037c24 */ /* 0x000fe4000f8e0203 */
[----:B-1----:R-:W-:-:S03]  /*09a0*/  IMAD.WIDE.U32 R4, R8, UR12, R6 ;  /* 0x0000000c08047c25 */ /* 0x002fc6000f8e0006 */
[----:B------:R-:W-:Y:S02]  /*09b0*/  IADD3 R3, PT, PT, R9, R3, RZ ;  /* 0x0000000309037210 */ /* 0x000fe40007ffe0ff */
[----:B--2---:R-:W-:-:S03]  /*09c0*/  LEA R6, P0, R4, UR8, 0x2 ;  /* 0x0000000804067c11 */ /* 0x004fc6000f8010ff */
[----:B------:R-:W-:-:S04]  /*09d0*/  IMAD R3, R3, UR12, RZ ;  /* 0x0000000c03037c24 */ /* 0x000fc8000f8e02ff */
[----:B------:R-:W-:-:S05]  /*09e0*/  IMAD R3, R8, UR13, R3 ;  /* 0x0000000d08037c24 */ /* 0x000fca000f8e0203 */
[----:B------:R-:W-:-:S04]  /*09f0*/  IADD3 R3, PT, PT, R5, R3, RZ ;  /* 0x0000000305037210 */ /* 0x000fc80007ffe0ff */
[----:B------:R-:W-:-:S06]  /*0a00*/  LEA.HI.X R7, R4, UR9, R3, 0x2, P0 ;  /* 0x0000000904077c11 */ /* 0x000fcc00080f1403 */
[----:B------:R-:W2:Y:S01]  /*0a10*/  LDG.E.CONSTANT R7, desc[UR4][R6.64] ;  /* 0x0000000406077981 */ /* 0x000ea2000c1e9900 */
[----:B------:R-:W-:-:S04]  /*0a20*/  LEA R4, P0, R2, UR10, 0x2 ;  /* 0x0000000a02047c11 */ /* 0x000fc8000f8010ff */
[----:B------:R-:W-:-:S05]  /*0a30*/  LEA.HI.X R5, R2, UR11, RZ, 0x2, P0 ;  /* 0x0000000b02057c11 */ /* 0x000fca00080f14ff */
[----:B--2---:R-:W-:Y:S01]  /*0a40*/  STG.E desc[UR4][R4.64], R7 ;  /* 0x0000000704007986 */ /* 0x004fe2000c101904 */
[----:B------:R-:W-:Y:S05]  /*0a50*/  EXIT ;  /* 0x000000000000794d */ /* 0x000fea0003800000 */
        .weak           $__internal_10_$__cuda_sm20_div_u64
        .type           $__internal_10_$__cuda_sm20_div_u64,@function
        .size           $__internal_10_$__cuda_sm20_div_u64,(.L_x_684 - $__internal_10_$__cuda_sm20_div_u64)
$__internal_10_$__cuda_sm20_div_u64:
[----:B------:R-:W0:Y:S08]  /*0a60*/  I2F.U64.RP R16, R10 ;  /* 0x0000000a00107312 */ /* 0x000e300000309000 */
[----:B0-----:R-:W0:Y:S02]  /*0a70*/  MUFU.RCP R16, R16 ;  /* 0x0000001000107308 */ /* 0x001e240000001000 */
[----:B0-----:R-:W-:-:S06]  /*0a80*/  VIADD R8, R16, 0x1ffffffe ;  /* 0x1ffffffe10087836 */ /* 0x001fcc0000000000 */
[----:B------:R-:W0:Y:S02]  /*0a90*/  F2I.U64.TRUNC R8, R8 ;  /* 0x0000000800087311 */ /* 0x000e24000020d800 */
[----:B0-----:R-:W-:-:S04]  /*0aa0*/  IMAD.WIDE.U32 R14, R8, R10, RZ ;  /* 0x0000000a080e7225 */ /* 0x001fc800078e00ff */
[----:B------:R-:W-:Y:S01]  /*0ab0*/  IMAD R15, R8, R11, R15 ;  /* 0x0000000b080f7224 */ /* 0x000fe200078e020f */
[----:B------:R-:W-:-:S03]  /*0ac0*/  IADD3 R17, P0, PT, RZ, -R14, RZ ;  /* 0x8000000eff117210 */ /* 0x000fc60007f1e0ff */
[----:B------:R-:W-:Y:S02]  /*0ad0*/  IMAD R15, R9, R10, R15 ;  /* 0x0000000a090f7224 */ /* 0x000fe400078e020f */
[----:B------:R-:W-:-:S03]  /*0ae0*/  IMAD.HI.U32 R14, R8, R17, RZ ;  /* 0x00000011080e7227 */ /* 0x000fc600078e00ff */
[----:B------:R-:W-:Y:S01]  /*0af0*/  IADD3.X R19, PT, PT, RZ, ~R15, RZ, P0, !PT ;  /* 0x8000000fff137210 */ /* 0x000fe200007fe4ff */
[----:B------:R-:W-:-:S04]  /*0b00*/  IMAD.MOV.U32 R15, RZ, RZ, R8 ;  /* 0x000000ffff0f7224 */ /* 0x000fc800078e0008 */
[----:B------:R-:W-:-:S04]  /*0b10*/  IMAD.WIDE.U32 R14, P0, R8, R19, R14 ;  /* 0x00000013080e7225 */ /* 0x000fc8000780000e */
[C---:B------:R-:W-:Y:S02]  /*0b20*/  IMAD R21, R9.reuse, R19, RZ ;  /* 0x0000001309157224 */ /* 0x040fe400078e02ff */
[----:B------:R-:W-:-:S04]  /*0b30*/  IMAD.HI.U32 R14, P1, R9, R17, R14 ;  /* 0x00000011090e7227 */ /* 0x000fc8000782000e */
[----:B------:R-:W-:Y:S01]  /*0b40*/  IMAD.HI.U32 R19, R9, R19, RZ ;  /* 0x0000001309137227 */ /* 0x000fe200078e00ff */
[----:B------:R-:W-:-:S04]  /*0b50*/  IADD3 R15, P2, PT, R21, R14, RZ ;  /* 0x0000000e150f7210 */ /* 0x000fc80007f5e0ff */
[----:B------:R-:W-:Y:S01]  /*0b60*/  IADD3.X R14, PT, PT, R19, R9, RZ, P0, !PT ;  /* 0x00000009130e7210 */ /* 0x000fe200007fe4ff */
[----:B------:R-:W-:-:S03]  /*0b70*/  IMAD.WIDE.U32 R8, R15, R10, RZ ;  /* 0x0000000a0f087225 */ /* 0x000fc600078e00ff */
[----:B------:R-:W-:Y:S01]  /*0b80*/  IADD3.X R17, PT, PT, RZ, RZ, R14, P2, P1 ;  /* 0x000000ffff117210 */ /* 0x000fe200017e240e */
[----:B------:R-:W-:Y:S01]  /*0b90*/  IMAD R9, R15, R11, R9 ;  /* 0x0000000b0f097224 */ /* 0x000fe200078e0209 */
[----:B------:R-:W-:-:S03]  /*0ba0*/  IADD3 R19, P0, PT, RZ, -R8, RZ ;  /* 0x80000008ff137210 */ /* 0x000fc60007f1e0ff */
[----:B------:R-:W-:Y:S02]  /*0bb0*/  IMAD R9, R17, R10, R9 ;  /* 0x0000000a11097224 */ /* 0x000fe400078e0209 */
[----:B------:R-:W-:-:S04]  /*0bc0*/  IMAD.HI.U32 R14, R15, R19, RZ ;  /* 0x000000130f0e7227 */ /* 0x000fc800078e00ff */
[----:B------:R-:W-:Y:S02]  /*0bd0*/  IMAD.X R8, RZ, RZ, ~R9, P0 ;  /* 0x000000ffff087224 */ /* 0x000fe400000e0e09 */
[----:B------:R-:W-:Y:S02]  /*0be0*/  IMAD.MOV.U32 R9, RZ, RZ, RZ ;  /* 0x000000ffff097224 */ /* 0x000fe400078e00ff */
[----:B------:R-:W-:-:S04]  /*0bf0*/  IMAD.WIDE.U32 R14, P0, R15, R8, R14 ;  /* 0x000000080f0e7225 */ /* 0x000fc8000780000e */
[C---:B------:R-:W-:Y:S02]  /*0c00*/  IMAD R16, R17.reuse, R8, RZ ;  /* 0x0000000811107224 */ /* 0x040fe400078e02ff */
[----:B------:R-:W-:-:S04]  /*0c10*/  IMAD.HI.U32 R15, P1, R17, R19, R14 ;  /* 0x00000013110f7227 */ /* 0x000fc8000782000e */
[----:B------:R-:W-:Y:S01]  /*0c20*/  IMAD.HI.U32 R8, R17, R8, RZ ;  /* 0x0000000811087227 */ /* 0x000fe200078e00ff */
[----:B------:R-:W-:-:S04]  /*0c30*/  IADD3 R15, P2, PT, R16, R15, RZ ;  /* 0x0000000f100f7210 */ /* 0x000fc80007f5e0ff */
[----:B------:R-:W-:Y:S01]  /*0c40*/  IADD3.X R17, PT, PT, R8, R17, RZ, P0, !PT ;  /* 0x0000001108117210 */ /* 0x000fe200007fe4ff */
[----:B------:R-:W-:-:S03]  /*0c50*/  IMAD.HI.U32 R8, R15, R12, RZ ;  /* 0x0000000c0f087227 */ /* 0x000fc600078e00ff */
[----:B------:R-:W-:Y:S01]  /*0c60*/  IADD3.X R17, PT, PT, RZ, RZ, R17, P2, P1 ;  /* 0x000000ffff117210 */ /* 0x000fe200017e2411 */
[----:B------:R-:W-:-:S04]  /*0c70*/  IMAD.WIDE.U32 R8, R15, R13, R8 ;  /* 0x0000000d0f087225 */ /* 0x000fc800078e0008 */
[C---:B------:R-:W-:Y:S02]  /*0c80*/  IMAD R15, R17.reuse, R13, RZ ;  /* 0x0000000d110f7224 */ /* 0x040fe400078e02ff */
[----:B------:R-:W-:-:S04]  /*0c90*/  IMAD.HI.U32 R8, P0, R17, R12, R8 ;  /* 0x0000000c11087227 */ /* 0x000fc80007800008 */
[----:B------:R-:W-:Y:S01]  /*0ca0*/  IMAD.HI.U32 R14, R17, R13, RZ ;  /* 0x0000000d110e7227 */ /* 0x000fe200078e00ff */
[----:B------:R-:W-:-:S04]  /*0cb0*/  IADD3 R15, P1, PT, R15, R8, RZ ;  /* 0x000000080f0f7210 */ /* 0x000fc80007f3e0ff */
[----:B------:R-:W-:Y:S01]  /*0cc0*/  IADD3.X R14, PT, PT, R14, RZ, RZ, P0, !PT ;  /* 0x000000ff0e0e7210 */ /* 0x000fe200007fe4ff */
[----:B------:R-:W-:-:S04]  /*0cd0*/  IMAD.WIDE.U32 R8, R15, R10, RZ ;  /* 0x0000000a0f087225 */ /* 0x000fc800078e00ff */
[----:B------:R-:W-:Y:S01]  /*0ce0*/  IMAD.X R17, RZ, RZ, R14, P1 ;  /* 0x000000ffff117224 */ /* 0x000fe200008e060e */
[----:B------:R-:W-:Y:S01]  /*0cf0*/  IADD3 R19, P1, PT, -R8, R12, RZ ;  /* 0x0000000c08137210 */ /* 0x000fe20007f3e1ff */
[----:B------:R-:W-:-:S03]  /*0d00*/  IMAD R9, R15, R11, R9 ;  /* 0x0000000b0f097224 */ /* 0x000fc600078e0209 */
[-C--:B------:R-:W-:Y:S01]  /*0d10*/  ISETP.GE.U32.AND P0, PT, R19, R10.reuse, PT ;  /* 0x0000000a1300720c */ /* 0x080fe20003f06070 */
[----:B------:R-:W-:Y:S01]  /*0d20*/  IMAD R8, R17, R10, R9 ;  /* 0x0000000a11087224 */ /* 0x000fe200078e0209 */
[----:B------:R-:W-:-:S04]  /*0d30*/  IADD3 R9, P2, PT, -R10, R19, RZ ;  /* 0x000000130a097210 */ /* 0x000fc80007f5e1ff */
[----:B------:R-:W-:Y:S02]  /*0d40*/  IADD3.X R16, PT, PT, ~R8, R13, RZ, P1, !PT ;  /* 0x0000000d08107210 */ /* 0x000fe40000ffe5ff */
[----:B------:R-:W-:Y:S02]  /*0d50*/  IADD3 R8, P1, PT, R15, 0x1, RZ ;  /* 0x000000010f087810 */ /* 0x000fe40007f3e0ff */
[C---:B------:R-:W-:Y:S01]  /*0d60*/  ISETP.GE.U32.AND.EX P0, PT, R16.reuse, R11, PT, P0 ;  /* 0x0000000b1000720c */ /* 0x040fe20003f06100 */
[----:B------:R-:W-:Y:S01]  /*0d70*/  IMAD.X R14, R16, 0x1, ~R11, P2 ;  /* 0x00000001100e7824 */ /* 0x000fe200010e0e0b */
[----:B------:R-:W-:Y:S02]  /*0d80*/  IADD3.X R12, PT, PT, RZ, R17, RZ, P1, !PT ;  /* 0x00000011ff0c7210 */ /* 0x000fe40000ffe4ff */
[----:B------:R-:W-:Y:S02]  /*0d90*/  SEL R15, R8, R15, P0 ;  /* 0x0000000f080f7207 */ /* 0x000fe40000000000 */
[----:B------:R-:W-:-:S02]  /*0da0*/  SEL R9, R9, R19, P0 ;  /* 0x0000001309097207 */ /* 0x000fc40000000000 */
[----:B------:R-:W-:Y:S02]  /*0db0*/  SEL R14, R14, R16, P0 ;  /* 0x000000100e0e7207 */ /* 0x000fe40000000000 */
[----:B------:R-:W-:Y:S02]  /*0dc0*/  SEL R12, R12, R17, P0 ;  /* 0x000000110c0c7207 */ /* 0x000fe40000000000 */
[----:B------:R-:W-:Y:S02]  /*0dd0*/  IADD3 R8, P2, PT, R15, 0x1, RZ ;  /* 0x000000010f087810 */ /* 0x000fe40007f5e0ff */
[----:B------:R-:W-:Y:S02]  /*0de0*/  ISETP.GE.U32.AND P0, PT, R9, R10, PT ;  /* 0x0000000a0900720c */ /* 0x000fe40003f06070 */
[----:B------:R-:W-:Y:S01]  /*0df0*/  ISETP.NE.U32.AND P1, PT, R10, RZ, PT ;  /* 0x000000ff0a00720c */ /* 0x000fe20003f25070 */
[----:B------:R-:W-:Y:S01]  /*0e00*/  IMAD.X R9, RZ, RZ, R12, P2 ;  /* 0x000000ffff097224 */ /* 0x000fe200010e060c */
[----:B------:R-:W-:-:S02]  /*0e10*/  ISETP.GE.U32.AND.EX P0, PT, R14, R11, PT, P0 ;  /* 0x0000000b0e00720c */ /* 0x000fc40003f06100 */
[----:B------:R-:W-:Y:S01]  /*0e20*/  ISETP.NE.AND.EX P1, PT, R11, RZ, PT, P1 ;  /* 0x000000ff0b00720c */ /* 0x000fe20003f25310 */
[----:B------:R-:W-:Y:S01]  /*0e30*/  HFMA2 R11, -RZ, RZ, 0, 0 ;  /* 0x00000000ff0b7431 */ /* 0x000fe200000001ff */
[----:B------:R-:W-:Y:S02]  /*0e40*/  MOV R10, R6 ;  /* 0x00000006000a7202 */ /* 0x000fe40000000f00 */
[----:B------:R-:W-:Y:S02]  /*0e50*/  SEL R8, R8, R15, P0 ;  /* 0x0000000f08087207 */ /* 0x000fe40000000000 */
[----:B------:R-:W-:Y:S02]  /*0e60*/  SEL R9, R9, R12, P0 ;  /* 0x0000000c09097207 */ /* 0x000fe40000000000 */
[----:B------:R-:W-:Y:S02]  /*0e70*/  SEL R8, R8, 0xffffffff, P1 ;  /* 0xffffffff08087807 */ /* 0x000fe40000800000 */
[----:B------:R-:W-:Y:S01]  /*0e80*/  SEL R9, R9, 0xffffffff, P1 ;  /* 0xffffffff09097807 */ /* 0x000fe20000800000 */
[----:B------:R-:W-:Y:S06]  /*0e90*/  RET.REL.NODEC R10 `(_ZN8pygpukit3ops2nn34repeat_interleave_axis1_f32_kernelEPKfPfmmmm) ;  /* 0xfffffff00a587950 */ /* 0x000fec0003c3ffff */
.L_x_238:
        /* <DEDUP_REMOVED lines=14> */
.L_x_684:


//--------------------- .text._ZN8pygpukit3ops2nn23concat_axis0_f32_kernelEPKfS3_Pfmmm --------------------------
	.section	.text._ZN8pygpukit3ops2nn23concat_axis0_f32_kernelEPKfS3_Pfmmm,"ax",@progbits
	.align	128
        .global         _ZN8pygpukit3ops2nn23concat_axis0_f32_kernelEPKfS3_Pfmmm
        .type           _ZN8pygpukit3ops2nn23concat_axis0_f32_kernelEPKfS3_Pfmmm,@function
        .size           _ZN8pygpukit3ops2nn23concat_axis0_f32_kernelEPKfS3_Pfmmm,(.L_x_718 - _ZN8pygpukit3ops2nn23concat_axis0_f32_kernelEPKfS3_Pfmmm)
        .other          _ZN8pygpukit3ops2nn23concat_axis0_f32_kernelEPKfS3_Pfmmm,@"STO_CUDA_ENTRY STV_DEFAULT"
_ZN8pygpukit3ops2nn23concat_axis0_f32_kernelEPKfS3_Pfmmm:
.text._ZN8pygpukit3ops2nn23concat_axis0_f32_kernelEPKfS3_Pfmmm:
[----:B------:R-:W-:Y:S01]  /*0000*/  LDC R1, c[0x0][0x37c] ;  /* 0x0000df00ff017b82 */ /* 0x000fe20000000800 */
[----:B------:R-:W0:Y:S01]  /*0010*/  LDCU.64 UR8, c[0x0][0x398] ;  /* 0x00007300ff0877ac */ /* 0x000e220008000a00 */
[----:B------:R-:W1:Y:S06]  /*0020*/  S2R R3, SR_TID.X ;  /* 0x0000000000037919 */ /* 0x000e6c0000002100 */
[----:B------:R-:W1:Y:S01]  /*0030*/  S2UR UR6, SR_CTAID.X ;  /* 0x00000000000679c3 */ /* 0x000e620000002500 */
[----:B------:R-:W0:Y:S07]  /*0040*/  LDCU.128 UR12, c[0x0][0x3a0] ;  /* 0x00007400ff0c77ac */ /* 0x000e2e0008000c00 */
[----:B------:R-:W1:Y:S01]  /*0050*/  LDC R0, c[0x0][0x360] ;  /* 0x0000d800ff007b82 */ /* 0x000e620000000800 */
[----:B0-----:R-:W-:-:S04]  /*0060*/  UIADD3 UR4, UP0, UPT, UR8, UR12, URZ ;  /* 0x0000000c08047290 */ /* 0x001fc8000ff1e0ff */
[----:B------:R-:W-:Y:S02]  /*0070*/  UIADD3.X UR5, UPT, UPT, UR9, UR13, URZ, UP0, !UPT ;  /* 0x0000000d09057290 */ /* 0x000fe400087fe4ff */
[----:B------:R-:W-:Y:S02]  /*0080*/  UIMAD.WIDE.U32 UR10, UR4, UR14, URZ ;  /* 0x0000000e040a72a5 */ /* 0x000fe4000f8e00ff */
[----:B------:R-:W-:-:S04]  /*0090*/  UIMAD UR5, UR5, UR14, URZ ;  /* 0x0000000e050572a4 */ /* 0x000fc8000f8e02ff */
[----:B------:R-:W-:Y:S01]  /*00a0*/  UIMAD UR4, UR4, UR15, UR5 ;  /* 0x0000000f040472a4 */ /* 0x000fe2000f8e0205 */
[----:B-1----:R-:W-:Y:S01]  /*00b0*/  IMAD R0, R0, UR6, R3 ;  /* 0x0000000600007c24 */ /* 0x002fe2000f8e0203 */
[----:B------:R-:W-:Y:S02]  /*00c0*/  UIMAD UR6, UR15, UR8, URZ ;  /* 0x000000080f0672a4 */ /* 0x000fe4000f8e02ff */
[----:B------:R-:W-:Y:S02]  /*00d0*/  UIADD3 UR4, UPT, UPT, UR11, UR4, URZ ;  /* 0x000000040b047290 */ /* 0x000fe4000fffe0ff */
[----:B------:R-:W-:Y:S01]  /*00e0*/  ISETP.LT.U32.AND P0, PT, R0, UR10, PT ;  /* 0x0000000a00007c0c */ /* 0x000fe2000bf01070 */
[----:B------:R-:W-:-:S03]  /*00f0*/  UIMAD UR6, UR14, UR9, UR6 ;  /* 0x000000090e0672a4 */ /* 0x000fc6000f8e0206 */
[----:B------:R-:W-:Y:S01]  /*0100*/  IMAD.U32 R2, RZ, RZ, UR4 ;  /* 0x00000004ff027e24 */ /* 0x000fe2000f8e00ff */
[----:B------:R-:W-:-:S04]  /*0110*/  UIMAD.WIDE.U32 UR4, UR14, UR8, URZ ;  /* 0x000000080e0472a5 */ /* 0x000fc8000f8e00ff */
[----:B------:R-:W-:-:S13]  /*0120*/  ISETP.GT.U32.AND.EX P0, PT, R2, RZ, PT, P0 ;  /* 0x000000ff0200720c */ /* 0x000fda0003f04100 */
[----:B------:R-:W-:Y:S05]  /*0130*/  @!P0 EXIT ;  /* 0x000000000000894d */ /* 0x000fea0003800000 */
[----:B------:R-:W-:Y:S01]  /*0140*/  UIADD3 UR6, UPT, UPT, UR5, UR6, URZ ;  /* 0x0000000605067290 */ /* 0x000fe2000fffe0ff */
[----:B------:R-:W-:Y:S01]  /*0150*/  ISETP.GE.U32.AND P0, PT, R0, UR4, PT ;  /* 0x0000000400007c0c */ /* 0x000fe2000bf06070 */
[----:B------:R-:W0:Y:S04]  /*0160*/  LDCU.64 UR8, c[0x0][0x358] ;  /* 0x00006b00ff0877ac */ /* 0x000e280008000a00 */
[----:B------:R-:W-:-:S13]  /*0170*/  ISETP.GE.U32.AND.EX P0, PT, RZ, UR6, PT, P0 ;  /* 0x00000006ff007c0c */ /* 0x000fda000bf06100 */
[----:B------:R-:W-:Y:S05]  /*0180*/  @P0 BRA `(.L_x_239) ;  /* 0x00000000002c0947 */ /* 0x000fea0003800000 */
[----:B------:R-:W1:Y:S01]  /*0190*/  LDCU.64 UR10, c[0x0][0x380] ;  /* 0x00007000ff0a77ac */ /* 0x000e620008000a00 */
[----:B------:R-:W-:Y:S01]  /*01a0*/  IMAD.SHL.U32 R4, R0, 0x4, RZ ;  /* 0x0000000400047824 */ /* 0x000fe200078e00ff */
[----:B------:R-:W-:-:S04]  /*01b0*/  SHF.R.U32.HI R0, RZ, 0x1e, R0 ;  /* 0x0000001eff007819 */ /* 0x000fc80000011600 */
[----:B-1----:R-:W-:-:S04]  /*01c0*/  IADD3 R2, P0, PT, R4, UR10, RZ ;  /* 0x0000000a04027c10 */ /* 0x002fc8000ff1e0ff */
[----:B------:R-:W-:Y:S01]  /*01d0*/  IADD3.X R3, PT, PT, R0, UR11, RZ, P0, !PT ;  /* 0x0000000b00037c10 */ /* 0x000fe200087fe4ff */
[----:B------:R-:W1:Y:S05]  /*01e0*/  LDCU.64 UR10, c[0x0][0x390] ;  /* 0x00007200ff0a77ac */ /* 0x000e6a0008000a00 */
[----:B0-----:R-:W2:Y:S01]  /*01f0*/  LDG.E.CONSTANT R3, desc[UR8][R2.64] ;  /* 0x0000000802037981 */ /* 0x001ea2000c1e9900 */
[----:B-1----:R-:W-:-:S04]  /*0200*/  IADD3 R4, P0, PT, R4, UR10, RZ ;  /* 0x0000000a04047c10 */ /* 0x002fc8000ff1e0ff */
[----:B------:R-:W-:-:S05]  /*0210*/  IADD3.X R5, PT, PT, R0, UR11, RZ, P0, !PT ;  /* 0x0000000b00057c10 */ /* 0x000fca00087fe4ff */
[----:B--2---:R-:W-:Y:S01]  /*0220*/  STG.E desc[UR8][R4.64], R3 ;  /* 0x0000000304007986 */ /* 0x004fe2000c101908 */
[----:B------:R-:W-:Y:S05]  /*0230*/  EXIT ;  /* 0x000000000000794d */ /* 0x000fea0003800000 */
.L_x_239:
[----:B------:R-:W1:Y:S01]  /*0240*/  LDCU.64 UR10, c[0x0][0x388] ;  /* 0x00007100ff0a77ac */ /* 0x000e620008000a00 */
[----:B------:R-:W-:-:S05]  /*0250*/  IADD3 R3, P0, PT, R0, -UR4, RZ ;  /* 0x8000000400037c10 */ /* 0x000fca000ff1e0ff */
[----:B------:R-:W-:Y:S01]  /*0260*/  IMAD.X R4, RZ, RZ, ~UR6, P0 ;  /* 0x80000006ff047e24 */ /* 0x000fe200080e06ff */
[----:B-1----:R-:W-:-:S04]  /*0270*/  LEA R2, P0, R3, UR10, 0x2 ;  /* 0x0000000a03027c11 */ /* 0x002fc8000f8010ff */
[----:B------:R-:W-:Y:S01]  /*0280*/  LEA.HI.X R3, R3, UR11, R4, 0x2, P0 ;  /* 0x0000000b03037c11 */ /* 0x000fe200080f1404 */
[----:B------:R-:W1:Y:S05]  /*0290*/  LDCU.64 UR10, c[0x0][0x390] ;  /* 0x00007200ff0a77ac */ /* 0x000e6a0008000a00 */
[----:B0-----:R-:W2:Y:S01]  /*02a0*/  LDG.E.CONSTANT R3, desc[UR8][R2.64] ;  /* 0x0000000802037981 */ /* 0x001ea2000c1e9900 */
[----:B-1----:R-:W-:-:S04]  /*02b0*/  LEA R4, P0, R0, UR10, 0x2 ;  /* 0x0000000a00047c11 */ /* 0x002fc8000f8010ff */
[----:B------:R-:W-:-:S05]  /*02c0*/  LEA.HI.X R5, R0, UR11, RZ, 0x2, P0 ;  /* 0x0000000b00057c11 */ /* 0x000fca00080f14ff */
[----:B--2---:R-:W-:Y:S01]  /*02d0*/  STG.E desc[UR8][R4.64], R3 ;  /* 0x0000000304007986 */ /* 0x004fe2000c101908 */
[----:B------:R-:W-:Y:S05]  /*02e0*/  EXIT ;  /* 0x000000000000794d */ /* 0x000fea0003800000 */
.L_x_240:
        /* <DEDUP_REMOVED lines=9> */
.L_x_718:


//--------------------- .text._ZN8pygpukit3ops2nn21transpose_bf16_kernelEPK13__nv_bfloat16PS2_ii --------------------------
	.section	.text._ZN8pygpukit3ops2nn21transpose_bf16_kernelEPK13__nv_bfloat16PS2_ii,"ax",@progbits
	.align	128
        .global         _ZN8pygpukit3ops2nn21transpose_bf16_kernelEPK13__nv_bfloat16PS2_ii
        .type           _ZN8pygpukit3ops2nn21transpose_bf16_kernelEPK13__nv_bfloat16PS2_ii,@function
        .size           _ZN8pygpukit3ops2nn21transpose_bf16_kernelEPK13__nv_bfloat16PS2_ii,(.L_x_719 - _ZN8pygpukit3ops2nn21transpose_bf16_kernelEPK13__nv_bfloat16PS2_ii)
        .other          _ZN8pygpukit3ops2nn21transpose_bf16_kernelEPK13__nv_bfloat16PS2_ii,@"STO_CUDA_ENTRY STV_DEFAULT"
_ZN8pygpukit3ops2nn21transpose_bf16_kernelEPK13__nv_bfloat16PS2_ii:
.text._ZN8pygpukit3ops2nn21transpose_bf16_kernelEPK13__nv_bfloat16PS2_ii:
[----:B------:R-:W-:Y:S01]  /*0000*/  LDC R1, c[0x0][0x37c] ;  /* 0x0000df00ff017b82 */ /* 0x000fe20000000800 */
[----:B------:R-:W0:Y:S01]  /*0010*/  S2R R0, SR_TID.Y ;  /* 0x0000000000007919 */ /* 0x000e220000002200 */
[----:B------:R-:W1:Y:S01]  /*0020*/  LDCU.64 UR8, c[0x0][0x390] ;  /* 0x00007200ff0877ac */ /* 0x000e620008000a00 */
[----:B------:R-:W0:Y:S01]  /*0030*/  S2R R11, SR_CTAID.Y ;  /* 0x00000000000b7919 */ /* 0x000e220000002600 */
[----:B------:R-:W2:Y:S01]  /*0040*/  LDCU.64 UR6, c[0x0][0x358] ;  /* 0x00006b00ff0677ac */ /* 0x000ea20008000a00 */
[----:B------:R-:W3:Y:S01]  /*0050*/  S2R R9, SR_CTAID.X ;  /* 0x0000000000097919 */ /* 0x000ee20000002500 */
[----:B------:R-:W3:Y:S01]  /*0060*/  S2R R8, SR_TID.X ;  /* 0x0000000000087919 */ /* 0x000ee20000002100 */
[----:B0-----:R-:W-:-:S04]  /*0070*/  LEA R15, R11, R0, 0x5 ;  /* 0x000000000b0f7211 */ /* 0x001fc800078e28ff */
[C---:B------:R-:W-:Y:S01]  /*0080*/  IADD3 R19, PT, PT, R15.reuse, 0x10, RZ ;  /* 0x000000100f137810 */ /* 0x040fe20007ffe0ff */
[C---:B------:R-:W-:Y:S01]  /*0090*/  VIADD R17, R15.reuse, 0x8 ;  /* 0x000000080f117836 */ /* 0x040fe20000000000 */
[C---:B-1----:R-:W-:Y:S01]  /*00a0*/  ISETP.GE.AND P0, PT, R15.reuse, UR8, PT ;  /* 0x000000080f007c0c */ /* 0x042fe2000bf06270 */
[----:B------:R-:W-:Y:S01]  /*00b0*/  VIADD R21, R15, 0x18 ;  /* 0x000000180f157836 */ /* 0x000fe20000000000 */
[----:B---3--:R-:W-:Y:S02]  /*00c0*/  LEA R14, R9, R8, 0x5 ;  /* 0x00000008090e7211 */ /* 0x008fe400078e28ff */
[----:B------:R-:W-:Y:S02]  /*00d0*/  ISETP.GE.AND P1, PT, R17, UR8, PT ;  /* 0x0000000811007c0c */ /* 0x000fe4000bf26270 */
[----:B------:R-:W-:Y:S02]  /*00e0*/  ISETP.GE.AND P2, PT, R19, UR8, PT ;  /* 0x0000000813007c0c */ /* 0x000fe4000bf46270 */
[----:B------:R-:W-:-:S02]  /*00f0*/  ISETP.GE.AND P4, PT, R21, UR8, PT ;  /* 0x0000000815007c0c */ /* 0x000fc4000bf86270 */
[C---:B------:R-:W-:Y:S02]  /*0100*/  ISETP.GE.OR P0, PT, R14.reuse, UR9, P0 ;  /* 0x000000090e007c0c */ /* 0x040fe40008706670 */
[C---:B------:R-:W-:Y:S02]  /*0110*/  ISETP.GE.OR P1, PT, R14.reuse, UR9, P1 ;  /* 0x000000090e007c0c */ /* 0x040fe40008f26670 */
[C---:B------:R-:W-:Y:S02]  /*0120*/  ISETP.GE.OR P2, PT, R14.reuse, UR9, P2 ;  /* 0x000000090e007c0c */ /* 0x040fe40009746670 */
[----:B------:R-:W-:-:S07]  /*0130*/  ISETP.GE.OR P4, PT, R14, UR9, P4 ;  /* 0x000000090e007c0c */ /* 0x000fce000a786670 */
[----:B------:R-:W0:Y:S01]  /*0140*/  @!P0 LDC.64 R12, c[0x0][0x380] ;  /* 0x0000e000ff0c8b82 */ /* 0x000e220000000a00 */
[----:B------:R-:W-:-:S07]  /*0150*/  @!P0 IMAD R15, R15, UR9, R14 ;  /* 0x000000090f0f8c24 */ /* 0x000fce000f8e020e */
[----:B------:R-:W1:Y:S08]  /*0160*/  @!P1 LDC.64 R6, c[0x0][0x380] ;  /* 0x0000e000ff069b82 */ /* 0x000e700000000a00 */
[----:B------:R-:W3:Y:S08]  /*0170*/  @!P2 LDC.64 R4, c[0x0][0x380] ;  /* 0x0000e000ff04ab82 */ /* 0x000ef00000000a00 */
[----:B------:R-:W4:Y:S01]  /*0180*/  @!P4 LDC.64 R2, c[0x0][0x380] ;  /* 0x0000e000ff02cb82 */ /* 0x000f220000000a00 */
[----:B------:R-:W-:-:S02]  /*0190*/  @!P1 IMAD R17, R17, UR9, R14 ;  /* 0x0000000911119c24 */ /* 0x000fc4000f8e020e */
[--C-:B------:R-:W-:Y:S02]  /*01a0*/  @!P2 IMAD R19, R19, UR9, R14.reuse ;  /* 0x000000091313ac24 */ /* 0x100fe4000f8e020e */
[----:B------:R-:W-:Y:S02]  /*01b0*/  @!P4 IMAD R21, R21, UR9, R14 ;  /* 0x000000091515cc24 */ /* 0x000fe4000f8e020e */
[----:B0-----:R-:W-:-:S04]  /*01c0*/  @!P0 IMAD.WIDE R12, R15, 0x2, R12 ;  /* 0x000000020f0c8825 */ /* 0x001fc800078e020c */
[----:B-1----:R-:W-:Y:S01]  /*01d0*/  @!P1 IMAD.WIDE R6, R17, 0x2, R6 ;  /* 0x0000000211069825 */ /* 0x002fe200078e0206 */
[----:B--2---:R0:W2:Y:S03]  /*01e0*/  @!P0 LDG.E.U16.CONSTANT R10, desc[UR6][R12.64] ;  /* 0x000000060c0a8981 */ /* 0x0040a6000c1e9500 */
[----:B---3--:R-:W-:Y:S01]  /*01f0*/  @!P2 IMAD.WIDE R4, R19, 0x2, R4 ;  /* 0x000000021304a825 */ /* 0x008fe200078e0204 */
[----:B------:R1:W3:Y:S04]  /*0200*/  @!P1 LDG.E.U16.CONSTANT R14, desc[UR6][R6.64] ;  /* 0x00000006060e9981 */ /* 0x0002e8000c1e9500 */
[----:B------:R5:W3:Y:S01]  /*0210*/  @!P2 LDG.E.U16.CONSTANT R16, desc[UR6][R4.64] ;  /* 0x000000060410a981 */ /* 0x000ae2000c1e9500 */
[----:B----4-:R-:W-:-:S05]  /*0220*/  @!P4 IMAD.WIDE R2, R21, 0x2, R2 ;  /* 0x000000021502c825 */ /* 0x010fca00078e0202 */
[----:B------:R-:W4:Y:S01]  /*0230*/  @!P4 LDG.E.U16.CONSTANT R18, desc[UR6][R2.64] ;  /* 0x000000060212c981 */ /* 0x000f22000c1e9500 */
[----:B------:R-:W1:Y:S01]  /*0240*/  S2UR UR5, SR_CgaCtaId ;  /* 0x00000000000579c3 */ /* 0x000e620000008800 */
[----:B------:R-:W-:Y:S01]  /*0250*/  UMOV UR4, 0x400 ;  /* 0x0000040000047882 */ /* 0x000fe20000000000 */
[----:B0-----:R-:W-:Y:S01]  /*0260*/  IMAD R12, R9, 0x20, R0 ;  /* 0x00000020090c7824 */ /* 0x001fe200078e0200 */
[----:B------:R-:W-:Y:S01]  /*0270*/  LEA R11, R11, R8, 0x5 ;  /* 0x000000080b0b7211 */ /* 0x000fe200078e28ff */
[----:B-1----:R-:W-:-:S06]  /*0280*/  ULEA UR4, UR5, UR4, 0x18 ;  /* 0x0000000405047291 */ /* 0x002fcc000f8ec0ff */
[----:B------:R-:W-:-:S05]  /*0290*/  LEA R13, R8, UR4, 0x1 ;  /* 0x00000004080d7c11 */ /* 0x000fca000f8e08ff */
[--C-:B------:R-:W-:Y:S01]  /*02a0*/  IMAD R9, R0, 0x42, R13.reuse ;  /* 0x0000004200097824 */ /* 0x100fe200078e020d */
[----:B------:R-:W-:Y:S02]  /*02b0*/  ISETP.GE.AND P3, PT, R11, UR8, PT ;  /* 0x000000080b007c0c */ /* 0x000fe4000bf66270 */
[C---:B------:R-:W-:Y:S02]  /*02c0*/  IADD3 R20, PT, PT, R12.reuse, 0x8, RZ ;  /* 0x000000080c147810 */ /* 0x040fe40007ffe0ff */
[C---:B------:R-:W-:Y:S02]  /*02d0*/  IADD3 R22, PT, PT, R12.reuse, 0x10, RZ ;  /* 0x000000100c167810 */ /* 0x040fe40007ffe0ff */
[----:B------:R-:W-:Y:S02]  /*02e0*/  ISETP.GE.OR P6, PT, R12, UR9, P3 ;  /* 0x000000090c007c0c */ /* 0x000fe40009fc6670 */
[----:B------:R-:W-:Y:S01]  /*02f0*/  ISETP.GE.OR P5, PT, R20, UR9, P3 ;  /* 0x0000000914007c0c */ /* 0x000fe20009fa6670 */
[----:B------:R-:W-:-:S05]  /*0300*/  IMAD R13, R8, 0x40, R13 ;  /* 0x00000040080d7824 */ /* 0x000fca00078e020d */
[----:B------:R-:W-:-:S05]  /*0310*/  LEA R13, R0, R13, 0x1 ;  /* 0x0000000d000d7211 */ /* 0x000fca00078e08ff */
[----:B------:R-:W0:Y:S08]  /*0320*/  @!P6 LDC.64 R6, c[0x0][0x388] ;  /* 0x0000e200ff06eb82 */ /* 0x000e300000000a00 */
[----:B-----5:R-:W1:Y:S01]  /*0330*/  @!P5 LDC.64 R4, c[0x0][0x388] ;  /* 0x0000e200ff04db82 */ /* 0x020e620000000a00 */
[C---:B------:R-:W-:Y:S01]  /*0340*/  IADD3 R0, PT, PT, R12.reuse, 0x18, RZ ;  /* 0x000000180c007810 */ /* 0x040fe20007ffe0ff */
[----:B------:R-:W-:-:S02]  /*0350*/  @!P6 IMAD R15, R12, UR8, R11 ;  /* 0x000000080c0fec24 */ /* 0x000fc4000f8e020b */
[----:B------:R-:W-:Y:S02]  /*0360*/  @!P5 IMAD R19, R20, UR8, R11 ;  /* 0x000000081413dc24 */ /* 0x000fe4000f8e020b */
[----:B0-----:R-:W-:-:S04]  /*0370*/  @!P6 IMAD.WIDE R6, R15, 0x2, R6 ;  /* 0x000000020f06e825 */ /* 0x001fc800078e0206 */
[----:B-1----:R-:W-:Y:S01]  /*0380*/  @!P5 IMAD.WIDE R4, R19, 0x2, R4 ;  /* 0x000000021304d825 */ /* 0x002fe200078e0204 */
[----:B--2---:R-:W-:Y:S04]  /*0390*/  @!P0 STS.U16 [R9], R10 ;  /* 0x0000000a09008388 */ /* 0x004fe80000000400 */
[----:B---3--:R-:W-:Y:S04]  /*03a0*/  @!P1 STS.U16 [R9+0x210], R14 ;  /* 0x0002100e09009388 */ /* 0x008fe80000000400 */
[----:B------:R-:W-:Y:S04]  /*03b0*/  @!P2 STS.U16 [R9+0x420], R16 ;  /* 0x000420100900a388 */ /* 0x000fe80000000400 */
[----:B----4-:R0:W-:Y:S01]  /*03c0*/  @!P4 STS.U16 [R9+0x630], R18 ;  /* 0x000630120900c388 */ /* 0x0101e20000000400 */
[----:B------:R-:W-:Y:S01]  /*03d0*/  BAR.SYNC.DEFER_BLOCKING 0x0 ;  /* 0x0000000000007b1d */ /* 0x000fe20000010000 */
[----:B------:R-:W-:-:S13]  /*03e0*/  ISETP.GE.OR P0, PT, R22, UR9, P3 ;  /* 0x0000000916007c0c */ /* 0x000fda0009f06670 */
[----:B------:R-:W1:Y:S01]  /*03f0*/  @!P0 LDC.64 R2, c[0x0][0x388] ;  /* 0x0000e200ff028b82 */ /* 0x000e620000000a00 */
[----:B------:R-:W2:Y:S04]  /*0400*/  @!P6 LDS.U16 R17, [R13] ;  /* 0x000000000d11e984 */ /* 0x000ea80000000400 */
[----:B------:R-:W3:Y:S04]  /*0410*/  @!P5 LDS.U16 R21, [R13+0x10] ;  /* 0x000010000d15d984 */ /* 0x000ee80000000400 */
[----:B------:R-:W4:Y:S01]  /*0420*/  @!P0 LDS.U16 R23, [R13+0x20] ;  /* 0x000020000d178984 */ /* 0x000f220000000400 */
[----:B------:R-:W-:Y:S01]  /*0430*/  ISETP.GE.OR P3, PT, R0, UR9, P3 ;  /* 0x0000000900007c0c */ /* 0x000fe20009f66670 */
[----:B0-----:R-:W-:-:S04]  /*0440*/  @!P0 IMAD R9, R22, UR8, R11 ;  /* 0x0000000816098c24 */ /* 0x001fc8000f8e020b */
[----:B-1----:R-:W-:Y:S01]  /*0450*/  @!P0 IMAD.WIDE R2, R9, 0x2, R2 ;  /* 0x0000000209028825 */ /* 0x002fe200078e0202 */
[----:B--2---:R0:W-:Y:S04]  /*0460*/  @!P6 STG.E.U16 desc[UR6][R6.64], R17 ;  /* 0x000000110600e986 */ /* 0x0041e8000c101506 */
[----:B---3--:R0:W-:Y:S04]  /*0470*/  @!P5 STG.E.U16 desc[UR6][R4.64], R21 ;  /* 0x000000150400d986 */ /* 0x0081e8000c101506 */
[----:B----4-:R0:W-:Y:S01]  /*0480*/  @!P0 STG.E.U16 desc[UR6][R2.64], R23 ;  /* 0x0000001702008986 */ /* 0x0101e2000c101506 */
[----:B------:R-:W-:Y:S05]  /*0490*/  @P3 EXIT ;  /* 0x000000000000394d */ /* 0x000fea0003800000 */
[----:B------:R-:W1:Y:S01]  /*04a0*/  LDS.U16 R13, [R13+0x30] ;  /* 0x000030000d0d7984 */ /* 0x000e620000000400 */
[----:B0-----:R-:W0:Y:S01]  /*04b0*/  LDC.64 R2, c[0x0][0x388] ;  /* 0x0000e200ff027b82 */ /* 0x001e220000000a00 */
[----:B------:R-:W-:-:S04]  /*04c0*/  IMAD R11, R0, UR8, R11 ;  /* 0x00000008000b7c24 */ /* 0x000fc8000f8e020b */
[----:B0-----:R-:W-:-:S05]  /*04d0*/  IMAD.WIDE R2, R11, 0x2, R2 ;  /* 0x000000020b027825 */ /* 0x001fca00078e0202 */
[----:B-1----:R-:W-:Y:S01]  /*04e0*/  STG.E.U16 desc[UR6][R2.64], R13 ;  /* 0x0000000d02007986 */ /* 0x002fe2000c101506 */
[----:B------:R-:W-:Y:S05]  /*04f0*/  EXIT ;  /* 0x000000000000794d */ /* 0x000fea0003800000 */
.L_x_241:
        /* <DEDUP_REMOVED lines=16> */
.L_x_719:


//--------------------- .text._ZN8pygpukit3ops2nn20transpose_f16_kernelEPK6__halfPS2_ii --------------------------
	.section	.text._ZN8pygpukit3ops2nn20transpose_f16_kernelEPK6__halfPS2_ii,"ax",@progbits
	.align	128
        .global         _ZN8pygpukit3ops2nn20transpose_f16_kernelEPK6__halfPS2_ii
        .type           _ZN8pygpukit3ops2nn20transpose_f16_kernelEPK6__halfPS2_ii,@function
        .size           _ZN8pygpukit3ops2nn20transpose_f16_kernelEPK6__halfPS2_ii,(.L_x_720 - _ZN8pygpukit3ops2nn20transpose_f16_kernelEPK6__halfPS2_ii)
        .other          _ZN8pygpukit3ops2nn20transpose_f16_kernelEPK6__halfPS2_ii,@"STO_CUDA_ENTRY STV_DEFAULT"
_ZN8pygpukit3ops2nn20transpose_f16_kernelEPK6__halfPS2_ii:
.text._ZN8pygpukit3ops2nn20transpose_f16_kernelEPK6__halfPS2_ii:
        /* <DEDUP_REMOVED lines=80> */
.L_x_242:
        /* <DEDUP_REMOVED lines=16> */
.L_x_720:


//--------------------- .text._ZN8pygpukit3ops2nn20transpose_f64_kernelEPKdPdii --------------------------
	.section	.text._ZN8pygpukit3ops2nn20transpose_f64_kernelEPKdPdii,"ax",@progbits
	.align	128
        .global         _ZN8pygpukit3ops2nn20transpose_f64_kernelEPKdPdii
        .type           _ZN8pygpukit3ops2nn20transpose_f64_kernelEPKdPdii,@function
        .size           _ZN8pygpukit3ops2nn20transpose_f64_kernelEPKdPdii,(.L_x_721 - _ZN8pygpukit3ops2nn20transpose_f64_kernelEPKdPdii)
        .other          _ZN8pygpukit3ops2nn20transpose_f64_kernelEPKdPdii,@"STO_CUDA_ENTRY STV_DEFAULT"
_ZN8pygpukit3ops2nn20transpose_f64_kernelEPKdPdii:
.text._ZN8pygpukit3ops2nn20transpose_f64_kernelEPKdPdii:
        /* <DEDUP_REMOVED lines=29> */
[----:B-1----:R-:W-:Y:S02]  /*01d0*/  @!P4 IMAD.WIDE R16, R17, 0x8, R6 ;  /* 0x000000081110c825 */ /* 0x002fe400078e0206 */
[----:B--2---:R-:W2:Y:S02]  /*01e0*/  @!P0 LDG.E.64.CONSTANT R2, desc[UR6][R2.64] ;  /* 0x0000000602028981 */ /* 0x004ea4000c1e9b00 */
[----:B---3--:R-:W-:Y:S02]  /*01f0*/  @!P1 IMAD.WIDE R18, R19, 0x8, R12 ;  /* 0x0000000813129825 */ /* 0x008fe400078e020c */
[----:B------:R-:W3:Y:S04]  /*0200*/  @!P4 LDG.E.64.CONSTANT R16, desc[UR6][R16.64] ;  /* 0x000000061010c981 */ /* 0x000ee8000c1e9b00 */
[----:B------:R0:W5:Y:S01]  /*0210*/  @!P1 LDG.E.64.CONSTANT R6, desc[UR6][R18.64] ;  /* 0x0000000612069981 */ /* 0x000162000c1e9b00 */
[----:B----4-:R-:W-:-:S05]  /*0220*/  @!P2 IMAD.WIDE R10, R21, 0x8, R10 ;  /* 0x00000008150aa825 */ /* 0x010fca00078e020a */
[----:B------:R-:W4:Y:S01]  /*0230*/  @!P2 LDG.E.64.CONSTANT R12, desc[UR6][R10.64] ;  /* 0x000000060a0ca981 */ /* 0x000f22000c1e9b00 */
[----:B------:R-:W1:Y:S01]  /*0240*/  S2UR UR5, SR_CgaCtaId ;  /* 0x00000000000579c3 */ /* 0x000e620000008800 */
[----:B------:R-:W-:Y:S01]  /*0250*/  UMOV UR4, 0x400 ;  /* 0x0000040000047882 */ /* 0x000fe20000000000 */
[----:B------:R-:W-:Y:S01]  /*0260*/  LEA R5, R5, R4, 0x5 ;  /* 0x0000000405057211 */ /* 0x000fe200078e28ff */
[----:B------:R-:W-:Y:S01]  /*0270*/  IMAD R14, R9, 0x20, R0 ;  /* 0x00000020090e7824 */ /* 0x000fe200078e0200 */
[----:B-1----:R-:W-:-:S06]  /*0280*/  ULEA UR4, UR5, UR4, 0x18 ;  /* 0x0000000405047291 */ /* 0x002fcc000f8ec0ff */
[----:B------:R-:W-:-:S05]  /*0290*/  LEA R15, R4, UR4, 0x3 ;  /* 0x00000004040f7c11 */ /* 0x000fca000f8e18ff */
[--C-:B------:R-:W-:Y:S01]  /*02a0*/  IMAD R21, R0, 0x108, R15.reuse ;  /* 0x0000010800157824 */ /* 0x100fe200078e020f */
[----:B------:R-:W-:Y:S02]  /*02b0*/  ISETP.GE.AND P3, PT, R5, UR8, PT ;  /* 0x0000000805007c0c */ /* 0x000fe4000bf66270 */
[C---:B0-----:R-:W-:Y:S02]  /*02c0*/  IADD3 R18, PT, PT, R14.reuse, 0x8, RZ ;  /* 0x000000080e127810 */ /* 0x041fe40007ffe0ff */
[C---:B------:R-:W-:Y:S02]  /*02d0*/  IADD3 R20, PT, PT, R14.reuse, 0x10, RZ ;  /* 0x000000100e147810 */ /* 0x040fe40007ffe0ff */
[----:B------:R-:W-:Y:S02]  /*02e0*/  ISETP.GE.OR P6, PT, R14, UR9, P3 ;  /* 0x000000090e007c0c */ /* 0x000fe40009fc6670 */
[----:B------:R-:W-:Y:S01]  /*02f0*/  ISETP.GE.OR P5, PT, R18, UR9, P3 ;  /* 0x0000000912007c0c */ /* 0x000fe20009fa6670 */
[----:B------:R-:W-:-:S05]  /*0300*/  IMAD R15, R4, 0x100, R15 ;  /* 0x00000100040f7824 */ /* 0x000fca00078e020f */
[----:B------:R-:W-:-:S05]  /*0310*/  LEA R0, R0, R15, 0x3 ;  /* 0x0000000f00007211 */ /* 0x000fca00078e18ff */
[----:B------:R-:W0:Y:S08]  /*0320*/  @!P6 LDC.64 R26, c[0x0][0x388] ;  /* 0x0000e200ff1aeb82 */ /* 0x000e300000000a00 */
[----:B------:R-:W1:Y:S01]  /*0330*/  @!P5 LDC.64 R24, c[0x0][0x388] ;  /* 0x0000e200ff18db82 */ /* 0x000e620000000a00 */
[----:B------:R-:W-:Y:S01]  /*0340*/  IADD3 R4, PT, PT, R14, 0x18, RZ ;  /* 0x000000180e047810 */ /* 0x000fe20007ffe0ff */
[----:B--2---:R-:W-:Y:S04]  /*0350*/  @!P0 STS.64 [R21], R2 ;  /* 0x0000000215008388 */ /* 0x004fe80000000a00 */
[----:B---3--:R-:W-:Y:S04]  /*0360*/  @!P4 STS.64 [R21+0x18c0], R16 ;  /* 0x0018c0101500c388 */ /* 0x008fe80000000a00 */
[----:B-----5:R2:W-:Y:S04]  /*0370*/  @!P1 STS.64 [R21+0x840], R6 ;  /* 0x0008400615009388 */ /* 0x0205e80000000a00 */
[----:B----4-:R3:W-:Y:S01]  /*0380*/  @!P2 STS.64 [R21+0x1080], R12 ;  /* 0x0010800c1500a388 */ /* 0x0107e20000000a00 */
[----:B------:R-:W-:Y:S01]  /*0390*/  BAR.SYNC.DEFER_BLOCKING 0x0 ;  /* 0x0000000000007b1d */ /* 0x000fe20000010000 */
[----:B------:R-:W-:-:S13]  /*03a0*/  ISETP.GE.OR P0, PT, R20, UR9, P3 ;  /* 0x0000000914007c0c */ /* 0x000fda0009f06670 */
[----:B------:R-:W4:Y:S01]  /*03b0*/  @!P0 LDC.64 R22, c[0x0][0x388] ;  /* 0x0000e200ff168b82 */ /* 0x000f220000000a00 */
[----:B------:R-:W5:Y:S04]  /*03c0*/  @!P6 LDS.64 R10, [R0] ;  /* 0x00000000000ae984 */ /* 0x000f680000000a00 */
[----:B------:R-:W5:Y:S04]  /*03d0*/  @!P5 LDS.64 R8, [R0+0x40] ;  /* 0x000040000008d984 */ /* 0x000f680000000a00 */
[----:B------:R-:W5:Y:S01]  /*03e0*/  @!P0 LDS.64 R2, [R0+0x80] ;  /* 0x0000800000028984 */ /* 0x000f620000000a00 */
[----:B------:R-:W-:Y:S01]  /*03f0*/  ISETP.GE.OR P3, PT, R4, UR9, P3 ;  /* 0x0000000904007c0c */ /* 0x000fe20009f66670 */
[----:B--2---:R-:W-:-:S02]  /*0400*/  @!P6 IMAD R7, R14, UR8, R5 ;  /* 0x000000080e07ec24 */ /* 0x004fc4000f8e0205 */
[--C-:B---3--:R-:W-:Y:S02]  /*0410*/  @!P5 IMAD R13, R18, UR8, R5.reuse ;  /* 0x00000008120ddc24 */ /* 0x108fe4000f8e0205 */
[----:B------:R-:W-:Y:S02]  /*0420*/  @!P0 IMAD R15, R20, UR8, R5 ;  /* 0x00000008140f8c24 */ /* 0x000fe4000f8e0205 */
[----:B0-----:R-:W-:-:S04]  /*0430*/  @!P6 IMAD.WIDE R26, R7, 0x8, R26 ;  /* 0x00000008071ae825 */ /* 0x001fc800078e021a */
[----:B-1----:R-:W-:-:S04]  /*0440*/  @!P5 IMAD.WIDE R24, R13, 0x8, R24 ;  /* 0x000000080d18d825 */ /* 0x002fc800078e0218 */
[----:B----4-:R-:W-:Y:S01]  /*0450*/  @!P0 IMAD.WIDE R22, R15, 0x8, R22 ;  /* 0x000000080f168825 */ /* 0x010fe200078e0216 */
[----:B-----5:R0:W-:Y:S04]  /*0460*/  @!P6 STG.E.64 desc[UR6][R26.64], R10 ;  /* 0x0000000a1a00e986 */ /* 0x0201e8000c101b06 */
[----:B------:R0:W-:Y:S04]  /*0470*/  @!P5 STG.E.64 desc[UR6][R24.64], R8 ;  /* 0x000000081800d986 */ /* 0x0001e8000c101b06 */
[----:B------:R0:W-:Y:S01]  /*0480*/  @!P0 STG.E.64 desc[UR6][R22.64], R2 ;  /* 0x0000000216008986 */ /* 0x0001e2000c101b06 */
[----:B------:R-:W-:Y:S05]  /*0490*/  @P3 EXIT ;  /* 0x000000000000394d */ /* 0x000fea0003800000 */
[----:B0-----:R-:W0:Y:S01]  /*04a0*/  LDS.64 R2, [R0+0xc0] ;  /* 0x0000c00000027984 */ /* 0x001e220000000a00 */
[----:B------:R-:W1:Y:S01]  /*04b0*/  LDC.64 R6, c[0x0][0x388] ;  /* 0x0000e200ff067b82 */ /* 0x000e620000000a00 */
[----:B------:R-:W-:-:S04]  /*04c0*/  IMAD R5, R4, UR8, R5 ;  /* 0x0000000804057c24 */ /* 0x000fc8000f8e0205 */
[----:B-1----:R-:W-:-:S05]  /*04d0*/  IMAD.WIDE R4, R5, 0x8, R6 ;  /* 0x0000000805047825 */ /* 0x002fca00078e0206 */
[----:B0-----:R-:W-:Y:S01]  /*04e0*/  STG.E.64 desc[UR6][R4.64], R2 ;  /* 0x0000000204007986 */ /* 0x001fe2000c101b06 */
[----:B------:R-:W-:Y:S05]  /*04f0*/  EXIT ;  /* 0x000000000000794d */ /* 0x000fea0003800000 */
.L_x_243:
        /* <DEDUP_REMOVED lines=16> */
.L_x_721:


//--------------------- .text._ZN8pygpukit3ops2nn20transpose_f32_kernelEPKfPfii --------------------------
	.section	.text._ZN8pygpukit3ops2nn20transpose_f32_kernelEPKfPfii,"ax",@progbits
	.align	128
        .global         _ZN8pygpukit3ops2nn20transpose_f32_kernelEPKfPfii
        .type           _ZN8pygpukit3ops2nn20transpose_f32_kernelEPKfPfii,@function
        .size           _ZN8pygpukit3ops2nn20transpose_f32_kernelEPKfPfii,(.L_x_722 - _ZN8pygpukit3ops2nn20transpose_f32_kernelEPKfPfii)
        .other          _ZN8pygpukit3ops2nn20transpose_f32_kernelEPKfPfii,@"STO_CUDA_ENTRY STV_DEFAULT"
_ZN8pygpukit3ops2nn20transpose_f32_kernelEPKfPfii:
.text._ZN8pygpukit3ops2nn20transpose_f32_kernelEPKfPfii:
        /* <DEDUP_REMOVED lines=30> */
[----:B--2---:R0:W2:Y:S03]  /*01e0*/  @!P0 LDG.E.CONSTANT R10, desc[UR6][R12.64] ;  /* 0x000000060c0a8981 */ /* 0x0040a6000c1e9900 */
[----:B---3--:R-:W-:Y:S01]  /*01f0*/  @!P2 IMAD.WIDE R4, R19, 0x4, R4 ;  /* 0x000000041304a825 */ /* 0x008fe200078e0204 */
[----:B------:R1:W3:Y:S04]  /*0200*/  @!P1 LDG.E.CONSTANT R14, desc[UR6][R6.64] ;  /* 0x00000006060e9981 */ /* 0x0002e8000c1e9900 */
[----:B------:R5:W3:Y:S01]  /*0210*/  @!P2 LDG.E.CONSTANT R16, desc[UR6][R4.64] ;  /* 0x000000060410a981 */ /* 0x000ae2000c1e9900 */
[----:B----4-:R-:W-:-:S05]  /*0220*/  @!P4 IMAD.WIDE R2, R21, 0x4, R2 ;  /* 0x000000041502c825 */ /* 0x010fca00078e0202 */
[----:B------:R-:W4:Y:S01]  /*0230*/  @!P4 LDG.E.CONSTANT R18, desc[UR6][R2.64] ;  /* 0x000000060212c981 */ /* 0x000f22000c1e9900 */
        /* <DEDUP_REMOVED lines=21> */
[----:B--2---:R-:W-:Y:S04]  /*0390*/  @!P0 STS [R9], R10 ;  /* 0x0000000a09008388 */ /* 0x004fe80000000800 */
[----:B---3--:R-:W-:Y:S04]  /*03a0*/  @!P1 STS [R9+0x420], R14 ;  /* 0x0004200e09009388 */ /* 0x008fe80000000800 */
[----:B------:R-:W-:Y:S04]  /*03b0*/  @!P2 STS [R9+0x840], R16 ;  /* 0x000840100900a388 */ /* 0x000fe80000000800 */
[----:B----4-:R0:W-:Y:S01]  /*03c0*/  @!P4 STS [R9+0xc60], R18 ;  /* 0x000c60120900c388 */ /* 0x0101e20000000800 */
[----:B------:R-:W-:Y:S01]  /*03d0*/  BAR.SYNC.DEFER_BLOCKING 0x0 ;  /* 0x0000000000007b1d */ /* 0x000fe20000010000 */
[----:B------:R-:W-:-:S13]  /*03e0*/  ISETP.GE.OR P0, PT, R22, UR9, P3 ;  /* 0x0000000916007c0c */ /* 0x000fda0009f06670 */
[----:B------:R-:W1:Y:S01]  /*03f0*/  @!P0 LDC.64 R2, c[0x0][0x388] ;  /* 0x0000e200ff028b82 */ /* 0x000e620000000a00 */
[----:B------:R-:W2:Y:S04]  /*0400*/  @!P6 LDS R15, [R13] ;  /* 0x000000000d0fe984 */ /* 0x000ea80000000800 */
[----:B------:R-:W3:Y:S04]  /*0410*/  @!P5 LDS R19, [R13+0x20] ;  /* 0x000020000d13d984 */ /* 0x000ee80000000800 */
[----:B------:R-:W4:Y:S01]  /*0420*/  @!P0 LDS R23, [R13+0x40] ;  /* 0x000040000d178984 */ /* 0x000f220000000800 */
[----:B------:R-:W-:Y:S01]  /*0430*/  ISETP.GE.OR P3, PT, R0, UR9, P3 ;  /* 0x0000000900007c0c */ /* 0x000fe20009f66670 */
[----:B0-----:R-:W-:-:S04]  /*0440*/  @!P0 IMAD R9, R22, UR8, R11 ;  /* 0x0000000816098c24 */ /* 0x001fc8000f8e020b */
[----:B-1----:R-:W-:Y:S01]  /*0450*/  @!P0 IMAD.WIDE R2, R9, 0x4, R2 ;  /* 0x0000000409028825 */ /* 0x002fe200078e0202 */
[----:B--2---:R0:W-:Y:S04]  /*0460*/  @!P6 STG.E desc[UR6][R6.64], R15 ;  /* 0x0000000f0600e986 */ /* 0x0041e8000c101906 */
[----:B---3--:R0:W-:Y:S04]  /*0470*/  @!P5 STG.E desc[UR6][R4.64], R19 ;  /* 0x000000130400d986 */ /* 0x0081e8000c101906 */
[----:B----4-:R0:W-:Y:S01]  /*0480*/  @!P0 STG.E desc[UR6][R2.64], R23 ;  /* 0x0000001702008986 */ /* 0x0101e2000c101906 */
[----:B------:R-:W-:Y:S05]  /*0490*/  @P3 EXIT ;  /* 0x000000000000394d */ /* 0x000fea0003800000 */
[----:B------:R-:W1:Y:S01]  /*04a0*/  LDS R13, [R13+0x60] ;  /* 0x000060000d0d7984 */ /* 0x000e620000000800 */
[----:B0-----:R-:W0:Y:S01]  /*04b0*/  LDC.64 R2, c[0x0][0x388] ;  /* 0x0000e200ff027b82 */ /* 0x001e220000000a00 */
[----:B------:R-:W-:-:S04]  /*04c0*/  IMAD R11, R0, UR8, R11 ;  /* 0x00000008000b7c24 */ /* 0x000fc8000f8e020b */
[----:B0-----:R-:W-:-:S05]  /*04d0*/  IMAD.WIDE R2, R11, 0x4, R2 ;  /* 0x000000040b027825 */ /* 0x001fca00078e0202 */
[----:B-1----:R-:W-:Y:S01]  /*04e0*/  STG.E desc[UR6][R2.64], R13 ;  /* 0x0000000d02007986 */ /* 0x002fe2000c101906 */
[----:B------:R-:W-:Y:S05]  /*04f0*/  EXIT ;  /* 0x000000000000794d */ /* 0x000fea0003800000 */
.L_x_244:
        /* <DEDUP_REMOVED lines=16> */
.L_x_722:


//--------------------- .text._ZN8pygpukit3ops2nn19softmax_bf16_kernelEPK13__nv_bfloat16PS2_mm --------------------------
	.section	.text._ZN8pygpukit3ops2nn19softmax_bf16_kernelEPK13__nv_bfloat16PS2_mm,"ax",@progbits
	.align	128
        .global         _ZN8pygpukit3ops2nn19softmax_bf16_kernelEPK13__nv_bfloat16PS2_mm
        .type           _ZN8pygpukit3ops2nn19softmax_bf16_kernelEPK13__nv_bfloat16PS2_mm,@function
        .size           _ZN8pygpukit3ops2nn19softmax_bf16_kernelEPK13__nv_bfloat16PS2_mm,(.L_x_685 - _ZN8pygpukit3ops2nn19softmax_bf16_kernelEPK13__nv_bfloat16PS2_mm)
        .other          _ZN8pygpukit3ops2nn19softmax_bf16_kernelEPK13__nv_bfloat16PS2_mm,@"STO_CUDA_ENTRY STV_DEFAULT"
_ZN8pygpukit3ops2nn19softmax_bf16_kernelEPK13__nv_bfloat16PS2_mm:
.text._ZN8pygpukit3ops2nn19softmax_bf16_kernelEPK13__nv_bfloat16PS2_mm:
[----:B------:R-:W-:Y:S08]  /*0000*/  LDC R1, c[0x0][0x37c] ;  /* 0x0000df00ff017b82 */ /* 0x000ff00000000800 */
[----:B------:R-:W0:Y:S08]  /*0010*/  S2UR UR6, SR_CTAID.X ;  /* 0x00000000000679c3 */ /* 0x000e300000002500 */
[----:B------:R-:W0:Y:S02]  /*0020*/  LDC.64 R2, c[0x0][0x390] ;  /* 0x0000e400ff027b82 */ /* 0x000e240000000a00 */
[----:B0-----:R-:W-:-:S04]  /*0030*/  ISETP.LE.U32.AND P0, PT, R2, UR6, PT ;  /* 0x0000000602007c0c */ /* 0x001fc8000bf03070 */
[----:B------:R-:W-:-:S13]  /*0040*/  ISETP.GE.U32.AND.EX P0, PT, RZ, R3, PT, P0 ;  /* 0x00000003ff00720c */ /* 0x000fda0003f06100 */
[----:B------:R-:W-:Y:S05]  /*0050*/  @P0 EXIT ;  /* 0x000000000000094d */ /* 0x000fea0003800000 */
[----:B------:R-:W0:Y:S01]  /*0060*/  S2R R3, SR_TID.X ;  /* 0x0000000000037919 */ /* 0x000e220000002100 */
[----:B------:R-:W1:Y:S01]  /*0070*/  LDCU.64 UR16, c[0x0][0x398] ;  /* 0x00007300ff1077ac */ /* 0x000e620008000a00 */
[----:B------:R-:W-:Y:S01]  /*0080*/  BSSY.RECONVERGENT B0, `(.L_x_245) ;  /* 0x0000020000007945 */ /* 0x000fe20003800200 */
[----:B------:R-:W-:Y:S01]  /*0090*/  IMAD.MOV.U32 R2, RZ, RZ, RZ ;  /* 0x000000ffff027224 */ /* 0x000fe200078e00ff */
[----:B------:R-:W2:Y:S01]  /*00a0*/  LDCU.128 UR12, c[0x0][0x380] ;  /* 0x00007000ff0c77ac */ /* 0x000ea20008000c00 */
[----:B------:R-:W-:Y:S01]  /*00b0*/  IMAD.MOV.U32 R6, RZ, RZ, -0x800000 ;  /* 0xff800000ff067424 */ /* 0x000fe200078e00ff */
[----:B------:R-:W3:Y:S01]  /*00c0*/  LDCU.64 UR10, c[0x0][0x358] ;  /* 0x00006b00ff0a77ac */ /* 0x000ee20008000a00 */
[----:B-1----:R-:W-:-:S04]  /*00d0*/  UIMAD.WIDE.U32 UR4, UR6, UR16, URZ ;  /* 0x00000010060472a5 */ /* 0x002fc8000f8e00ff */
[----:B------:R-:W-:Y:S02]  /*00e0*/  USHF.L.U32 UR8, UR4, 0x1, URZ ;  /* 0x0000000104087899 */ /* 0x000fe400080006ff */
[----:B------:R-:W-:Y:S02]  /*00f0*/  UIMAD UR6, UR6, UR17, UR5 ;  /* 0x00000011060672a4 */ /* 0x000fe4000f8e0205 */
[----:B--2---:R-:W-:Y:S02]  /*0100*/  UIADD3 UR7, UP0, UPT, UR8, UR12, URZ ;  /* 0x0000000c08077290 */ /* 0x004fe4000ff1e0ff */
[----:B------:R-:W-:Y:S02]  /*0110*/  USHF.L.U64.HI UR4, UR4, 0x1, UR6 ;  /* 0x0000000104047899 */ /* 0x000fe40008010206 */
[----:B------:R-:W-:Y:S01]  /*0120*/  UIADD3 UR5, UP1, UPT, UR8, UR14, URZ ;  /* 0x0000000e08057290 */ /* 0x000fe2000ff3e0ff */
[----:B0-----:R-:W-:Y:S01]  /*0130*/  ISETP.GE.U32.AND P0, PT, R3, UR16, PT ;  /* 0x0000001003007c0c */ /* 0x001fe2000bf06070 */
[----:B------:R-:W-:-:S02]  /*0140*/  UIADD3.X UR8, UPT, UPT, UR4, UR13, URZ, UP0, !UPT ;  /* 0x0000000d04087290 */ /* 0x000fc400087fe4ff */
[----:B------:R-:W-:Y:S01]  /*0150*/  UIADD3.X UR6, UPT, UPT, UR4, UR15, URZ, UP1, !UPT ;  /* 0x0000000f04067290 */ /* 0x000fe20008ffe4ff */
[----:B------:R-:W-:-:S13]  /*0160*/  ISETP.GE.U32.AND.EX P0, PT, RZ, UR17, PT, P0 ;  /* 0x00000011ff007c0c */ /* 0x000fda000bf06100 */
[----:B---3--:R-:W-:Y:S05]  /*0170*/  @P0 BRA `(.L_x_246) ;  /* 0x0000000000400947 */ /* 0x008fea0003800000 */
[----:B------:R-:W0:Y:S01]  /*0180*/  LDC R9, c[0x0][0x360] ;  /* 0x0000d800ff097b82 */ /* 0x000e220000000800 */
[----:B------:R-:W-:Y:S02]  /*0190*/  IMAD.MOV.U32 R6, RZ, RZ, -0x800000 ;  /* 0xff800000ff067424 */ /* 0x000fe400078e00ff */
[--C-:B------:R-:W-:Y:S02]  /*01a0*/  IMAD.MOV.U32 R8, RZ, RZ, R3.reuse ;  /* 0x000000ffff087224 */ /* 0x100fe400078e0003 */
[----:B------:R-:W-:Y:S02]  /*01b0*/  IMAD.MOV.U32 R11, RZ, RZ, R2 ;  /* 0x000000ffff0b7224 */ /* 0x000fe400078e0002 */
[----:B------:R-:W-:-:S07]  /*01c0*/  IMAD.MOV.U32 R0, RZ, RZ, R3 ;  /* 0x000000ffff007224 */ /* 0x000fce00078e0003 */
.L_x_247:
[----:B------:R-:W-:-:S04]  /*01d0*/  LEA R4, P0, R8, UR7, 0x1 ;  /* 0x0000000708047c11 */ /* 0x000fc8000f8008ff */
[----:B------:R-:W-:-:S05]  /*01e0*/  LEA.HI.X R5, R8, UR8, R11, 0x1, P0 ;  /* 0x0000000808057c11 */ /* 0x000fca00080f0c0b */
[----:B------:R-:W2:Y:S01]  /*01f0*/  LDG.E.U16.CONSTANT R4, desc[UR10][R4.64] ;  /* 0x0000000a04047981 */ /* 0x000ea2000c1e9500 */
[----:B0-----:R-:W-:-:S04]  /*0200*/  IADD3 R8, PT, PT, R9, R0, RZ ;  /* 0x0000000009087210 */ /* 0x001fc80007ffe0ff */
[----:B------:R-:W-:Y:S01]  /*0210*/  ISETP.GE.U32.AND P0, PT, R8, UR16, PT ;  /* 0x0000001008007c0c */ /* 0x000fe2000bf06070 */
[--C-:B------:R-:W-:Y:S01]  /*0220*/  IMAD.MOV.U32 R0, RZ, RZ, R8.reuse ;  /* 0x000000ffff007224 */ /* 0x100fe200078e0008 */
[----:B------:R-:W-:-:S04]  /*0230*/  SHF.R.S32.HI R11, RZ, 0x1f, R8 ;  /* 0x0000001fff0b7819 */ /* 0x000fc80000011408 */
[----:B------:R-:W-:Y:S01]  /*0240*/  ISETP.GE.U32.AND.EX P0, PT, R11, UR17, PT, P0 ;  /* 0x000000110b007c0c */ /* 0x000fe2000bf06100 */
[----:B--2---:R-:W-:-:S05]  /*0250*/  IMAD.U32 R7, R4, 0x10000, RZ ;  /* 0x0001000004077824 */ /* 0x004fca00078e00ff */
[----:B------:R-:W-:-:S07]  /*0260*/  FMNMX R6, R7, R6, !PT ;  /* 0x0000000607067209 */ /* 0x000fce0007800000 */
[----:B------:R-:W-:Y:S05]  /*0270*/  @!P0 BRA `(.L_x_247) ;  /* 0xfffffffc00d48947 */ /* 0x000fea000383ffff */
.L_x_246:
[----:B------:R-:W-:Y:S05]  /*0280*/  BSYNC.RECONVERGENT B0 ;  /* 0x0000000000007941 */ /* 0x000fea0003800200 */
.L_x_245:
[----:B------:R-:W0:Y:S01]  /*0290*/  SHFL.DOWN PT, R5, R6, 0x10, 0x1f ;  /* 0x0a001f0006057f89 */ /* 0x000e2200000e0000 */
[----:B------:R-:W-:Y:S02]  /*02a0*/  SHF.R.U32.HI R4, RZ, 0x5, R3 ;  /* 0x00000005ff047819 */ /* 0x000fe40000011603 */
[----:B------:R-:W-:Y:S02]  /*02b0*/  PLOP3.LUT P1, PT, PT, PT, PT, 0x8, 0x80 ;  /* 0x000000000080781c */ /* 0x000fe40003f2e170 */
[----:B0-----:R-:W-:-:S05]  /*02c0*/  FMNMX R5, R5, R6, !PT ;  /* 0x0000000605057209 */ /* 0x001fca0007800000 */
[----:B------:R-:W0:Y:S02]  /*02d0*/  SHFL.DOWN PT, R0, R5, 0x8, 0x1f ;  /* 0x09001f0005007f89 */ /* 0x000e2400000e0000 */
[----:B0-----:R-:W-:-:S05]  /*02e0*/  FMNMX R7, R5, R0, !PT ;  /* 0x0000000005077209 */ /* 0x001fca0007800000 */
        /* <DEDUP_REMOVED lines=22> */
[----:B0-----:R-:W-:Y:S01]  /*0450*/  @!P0 LEA R6, R6, R5, 0x18 ;  /* 0x0000000506068211 */ /* 0x001fe200078ec0ff */
[----:B------:R-:W-:-:S04]  /*0460*/  IMAD.MOV.U32 R5, RZ, RZ, -0x800000 ;  /* 0xff800000ff057424 */ /* 0x000fc800078e00ff */
[----:B------:R-:W-:-:S05]  /*0470*/  @!P0 IMAD R6, R3, 0x4, R6 ;  /* 0x0000000403068824 */ /* 0x000fca00078e0206 */
[----:B------:R0:W1:Y:S01]  /*0480*/  @!P0 LDS R5, [R6] ;  /* 0x0000000006058984 */ /* 0x0000620000000800 */
[----:B------:R-:W-:Y:S05]  /*0490*/  BRA.DIV UR4, `(.L_x_249) ;  /* 0x0000000a04407947 */ /* 0x000fea000b800000 */
[----:B01----:R-:W0:Y:S02]  /*04a0*/  SHFL.DOWN PT, R6, R5, 0x10, 0x1f ;  /* 0x0a001f0005067f89 */ /* 0x003e2400000e0000 */
[----:B0-----:R-:W-:-:S05]  /*04b0*/  FMNMX R6, R6, R5, !PT ;  /* 0x0000000506067209 */ /* 0x001fca0007800000 */
[----:B------:R-:W0:Y:S02]  /*04c0*/  SHFL.DOWN PT, R7, R6, 0x8, 0x1f ;  /* 0x09001f0006077f89 */ /* 0x000e2400000e0000 */
[----:B0-----:R-:W-:-:S05]  /*04d0*/  FMNMX R7, R6, R7, !PT ;  /* 0x0000000706077209 */ /* 0x001fca0007800000 */
[----:B------:R-:W0:Y:S02]  /*04e0*/  SHFL.DOWN PT, R8, R7, 0x4, 0x1f ;  /* 0x08801f0007087f89 */ /* 0x000e2400000e0000 */
[----:B0-----:R-:W-:-:S05]  /*04f0*/  FMNMX R8, R7, R8, !PT ;  /* 0x0000000807087209 */ /* 0x001fca0007800000 */
[----:B------:R-:W0:Y:S02]  /*0500*/  SHFL.DOWN PT, R9, R8, 0x2, 0x1f ;  /* 0x08401f0008097f89 */ /* 0x000e2400000e0000 */
[----:B0-----:R-:W-:-:S05]  /*0510*/  FMNMX R9, R8, R9, !PT ;  /* 0x0000000908097209 */ /* 0x001fca0007800000 */
[----:B------:R0:W1:Y:S02]  /*0520*/  SHFL.DOWN PT, R10, R9, 0x1, 0x1f ;  /* 0x08201f00090a7f89 */ /* 0x00006400000e0000 */
.L_x_262:
[----:B------:R-:W-:Y:S02]  /*0530*/  ISETP.NE.AND P0, PT, R3, RZ, PT ;  /* 0x000000ff0300720c */ /* 0x000fe40003f05270 */
[----:B-1----:R-:W-:-:S11]  /*0540*/  FMNMX R10, R9, R10, !PT ;  /* 0x0000000a090a7209 */ /* 0x002fd60007800000 */
[----:B------:R-:W1:Y:S01]  /*0550*/  @!P0 S2R R6, SR_CgaCtaId ;  /* 0x0000000000068919 */ /* 0x000e620000008800 */
[----:B------:R-:W-:Y:S02]  /*0560*/  @!P0 MOV R5, 0x400 ;  /* 0x0000040000058802 */ /* 0x000fe40000000f00 */
[----:B------:R-:W-:Y:S02]  /*0570*/  @!P0 PLOP3.LUT P1, PT, PT, PT, PT, 0x80, 0x8 ;  /* 0x000000000008881c */ /* 0x000fe40003f2f070 */
[----:B-1----:R-:W-:-:S05]  /*0580*/  @!P0 LEA R5, R6, R5, 0x18 ;  /* 0x0000000506058211 */ /* 0x002fca00078ec0ff */
[----:B------:R1:W-:Y:S06]  /*0590*/  @!P0 STS [R5+0x80], R10 ;  /* 0x0000800a05008388 */ /* 0x0003ec0000000800 */
.L_x_248:
[----:B------:R-:W-:Y:S01]  /*05a0*/  ISETP.GE.U32.AND P0, PT, R3, UR16, PT ;  /* 0x0000001003007c0c */ /* 0x000fe2000bf06070 */
[----:B------:R-:W-:Y:S05]  /*05b0*/  WARPSYNC.ALL ;  /* 0x0000000000007948 */ /* 0x000fea0003800000 */
[----:B------:R-:W-:Y:S01]  /*05c0*/  BAR.SYNC.DEFER_BLOCKING 0x0 ;  /* 0x0000000000007b1d */ /* 0x000fe20000010000 */
[----:B------:R-:W-:Y:S01]  /*05d0*/  ISETP.GE.U32.AND.EX P0, PT, R2, UR17, PT, P0 ;  /* 0x0000001102007c0c */ /* 0x000fe2000bf06100 */
[----:B-1----:R-:W-:-:S04]  /*05e0*/  IMAD.MOV.U32 R5, RZ, RZ, RZ ;  /* 0x000000ffff057224 */ /* 0x002fc800078e00ff */
[----:B------:R-:W-:Y:S08]  /*05f0*/  BSSY.RECONVERGENT B0, `(.L_x_250) ;  /* 0x0000028000007945 */ /* 0x000ff00003800200 */
[----:B------:R-:W-:Y:S05]  /*0600*/  @P0 BRA `(.L_x_251) ;  /* 0x0000000000980947 */ /* 0x000fea0003800000 */
[----:B------:R-:W1:Y:S01]  /*0610*/  S2UR UR9, SR_CgaCtaId ;  /* 0x00000000000979c3 */ /* 0x000e620000008800 */
[----:B------:R-:W-:Y:S01]  /*0620*/  UMOV UR4, 0x400 ;  /* 0x0000040000047882 */ /* 0x000fe20000000000 */
[----:B------:R-:W-:Y:S02]  /*0630*/  HFMA2 R5, -RZ, RZ, 0, 0 ;  /* 0x00000000ff057431 */ /* 0x000fe400000001ff */
[--C-:B0-----:R-:W-:Y:S02]  /*0640*/  IMAD.MOV.U32 R9, RZ, RZ, R3.reuse ;  /* 0x000000ffff097224 */ /* 0x101fe400078e0003 */
[----:B------:R-:W-:Y:S02]  /*0650*/  IMAD.MOV.U32 R16, RZ, RZ, R2 ;  /* 0x000000ffff107224 */ /* 0x000fe400078e0002 */
[----:B------:R-:W-:Y:S01]  /*0660*/  IMAD.MOV.U32 R8, RZ, RZ, R3 ;  /* 0x000000ffff087224 */ /* 0x000fe200078e0003 */
[----:B------:R-:W0:Y:S01]  /*0670*/  LDC R7, c[0x0][0x360] ;  /* 0x0000d800ff077b82 */ /* 0x000e220000000800 */
[----:B-1----:R-:W-:-:S09]  /*0680*/  ULEA UR4, UR9, UR4, 0x18 ;  /* 0x0000000409047291 */ /* 0x002fd2000f8ec0ff */
[----:B------:R-:W1:Y:S03]  /*0690*/  LDS R6, [UR4+0x80] ;  /* 0x00008004ff067984 */ /* 0x000e660008000800 */
.L_x_252:
[C---:B------:R-:W-:Y:S01]  /*06a0*/  IMAD.SHL.U32 R13, R9.reuse, 0x2, RZ ;  /* 0x00000002090d7824 */ /* 0x040fe200078e00ff */
[----:B------:R-:W-:-:S04]  /*06b0*/  SHF.L.U64.HI R16, R9, 0x1, R16 ;  /* 0x0000000109107819 */ /* 0x000fc80000010210 */
[----:B------:R-:W-:-:S04]  /*06c0*/  IADD3 R10, P0, PT, R13, UR7, RZ ;  /* 0x000000070d0a7c10 */ /* 0x000fc8000ff1e0ff */
[----:B------:R-:W-:-:S05]  /*06d0*/  IADD3.X R11, PT, PT, R16, UR8, RZ, P0, !PT ;  /* 0x00000008100b7c10 */ /* 0x000fca00087fe4ff */
[----:B------:R-:W2:Y:S01]  /*06e0*/  LDG.E.U16.CONSTANT R10, desc[UR10][R10.64] ;  /* 0x0000000a0a0a7981 */ /* 0x000ea2000c1e9500 */
[----:B------:R-:W-:Y:S01]  /*06f0*/  IMAD.MOV.U32 R12, RZ, RZ, 0x3bbb989d ;  /* 0x3bbb989dff0c7424 */ /* 0x000fe200078e00ff */
[----:B------:R-:W-:Y:S01]  /*0700*/  MOV R15, 0x437c0000 ;  /* 0x437c0000000f7802 */ /* 0x000fe20000000f00 */
[----:B--2---:R-:W-:Y:S01]  /*0710*/  IMAD.U32 R9, R10, 0x10000, RZ ;  /* 0x000100000a097824 */ /* 0x004fe200078e00ff */
[----:B------:R-:W-:-:S03]  /*0720*/  IADD3 R10, P0, PT, R13, UR5, RZ ;  /* 0x000000050d0a7c10 */ /* 0x000fc6000ff1e0ff */
[----:B-1----:R-:W-:Y:S01]  /*0730*/  FADD R9, -R6, R9 ;  /* 0x0000000906097221 */ /* 0x002fe20000000100 */
[----:B------:R-:W-:-:S03]  /*0740*/  IADD3.X R11, PT, PT, R16, UR6, RZ, P0, !PT ;  /* 0x00000006100b7c10 */ /* 0x000fc600087fe4ff */
[----:B------:R-:W-:-:S04]  /*0750*/  FFMA.SAT R12, R9, R12, 0.5 ;  /* 0x3f000000090c7423 */ /* 0x000fc8000000200c */
[----:B------:R-:W-:-:S04]  /*0760*/  FFMA.RM R12, R12, R15, 12582913 ;  /* 0x4b4000010c0c7423 */ /* 0x000fc8000000400f */
[C---:B------:R-:W-:Y:S01]  /*0770*/  FADD R14, R12.reuse, -12583039 ;  /* 0xcb40007f0c0e7421 */ /* 0x040fe20000000000 */
[----:B------:R-:W-:-:S03]  /*0780*/  IMAD.SHL.U32 R12, R12, 0x800000, RZ ;  /* 0x008000000c0c7824 */ /* 0x000fc600078e00ff */
[----:B------:R-:W-:-:S04]  /*0790*/  FFMA R14, R9, 1.4426950216293334961, -R14 ;  /* 0x3fb8aa3b090e7823 */ /* 0x000fc8000000080e */
[----:B------:R-:W-:-:S04]  /*07a0*/  FFMA R14, R9, 1.925963033500011079e-08, R14 ;  /* 0x32a57060090e7823 */ /* 0x000fc8000000000e */
[----:B------:R-:W1:Y:S02]  /*07b0*/  MUFU.EX2 R9, R14 ;  /* 0x0000000e00097308 */ /* 0x000e640000000800 */
[----:B-1----:R-:W-:-:S04]  /*07c0*/  FMUL R12, R12, R9 ;  /* 0x000000090c0c7220 */ /* 0x002fc80000400000 */
[----:B------:R-:W-:Y:S01]  /*07d0*/  FADD R5, R12, R5 ;  /* 0x000000050c057221 */ /* 0x000fe20000000000 */
[----:B------:R-:W-:-:S04]  /*07e0*/  F2FP.BF16.F32.PACK_AB R9, RZ, R12 ;  /* 0x0000000cff09723e */ /* 0x000fc800000010ff */
[----:B------:R-:W-:Y:S01]  /*07f0*/  PRMT R13, R9, 0x7610, R13 ;  /* 0x00007610090d7816 */ /* 0x000fe2000000000d */
[----:B0-----:R-:W-:-:S04]  /*0800*/  IMAD.IADD R9, R7, 0x1, R8 ;  /* 0x0000000107097824 */ /* 0x001fc800078e0208 */
[----:B------:R2:W-:Y:S01]  /*0810*/  STG.E.U16 desc[UR10][R10.64], R13 ;  /* 0x0000000d0a007986 */ /* 0x0005e2000c10150a */
[----:B------:R-:W-:Y:S01]  /*0820*/  ISETP.GE.U32.AND P0, PT, R9, UR16, PT ;  /* 0x0000001009007c0c */ /* 0x000fe2000bf06070 */
[--C-:B------:R-:W-:Y:S01]  /*0830*/  IMAD.MOV.U32 R8, RZ, RZ, R9.reuse ;  /* 0x000000ffff087224 */ /* 0x100fe200078e0009 */
[----:B------:R-:W-:-:S04]  /*0840*/  SHF.R.S32.HI R16, RZ, 0x1f, R9 ;  /* 0x0000001fff107819 */ /* 0x000fc80000011409 */
[----:B------:R-:W-:-:S13]  /*0850*/  ISETP.GE.U32.AND.EX P0, PT, R16, UR17, PT, P0 ;  /* 0x0000001110007c0c */ /* 0x000fda000bf06100 */
[----:B--2---:R-:W-:Y:S05]  /*0860*/  @!P0 BRA `(.L_x_252) ;  /* 0xfffffffc008c8947 */ /* 0x004fea000383ffff */
.L_x_251:
[----:B------:R-:W-:Y:S05]  /*0870*/  BSYNC.RECONVERGENT B0 ;  /* 0x0000000000007941 */ /* 0x000fea0003800200 */
.L_x_250:
[----:B------:R-:W1:Y:S01]  /*0880*/  SHFL.DOWN PT, R6, R5, 0x10, 0x1f ;  /* 0x0a001f0005067f89 */ /* 0x000e6200000e0000 */
[----:B------:R-:W-:-:S13]  /*0890*/  ISETP.NE.AND P0, PT, R0, RZ, PT ;  /* 0x000000ff0000720c */ /* 0x000fda0003f05270 */
[----:B------:R-:W2:Y:S01]  /*08a0*/  @!P0 S2R R10, SR_CgaCtaId ;  /* 0x00000000000a8919 */ /* 0x000ea20000008800 */
[----:B-1----:R-:W-:Y:S01]  /*08b0*/  FADD R6, R6, R5 ;  /* 0x0000000506067221 */ /* 0x002fe20000000000 */
[----:B------:R-:W-:-:S04]  /*08c0*/  @!P0 MOV R5, 0x400 ;  /* 0x0000040000058802 */ /* 0x000fc80000000f00 */
[----:B------:R-:W1:Y:S01]  /*08d0*/  SHFL.DOWN PT, R7, R6, 0x8, 0x1f ;  /* 0x09001f0006077f89 */ /* 0x000e6200000e0000 */
[----:B------:R-:W-:-:S05]  /*08e0*/  @!P0 VIADD R5, R5, 0x84 ;  /* 0x0000008405058836 */ /* 0x000fca0000000000 */
[----:B--2---:R-:W-:-:S05]  /*08f0*/  @!P0 LEA R5, R10, R5, 0x18 ;  /* 0x000000050a058211 */ /* 0x004fca00078ec0ff */
[----:B------:R-:W-:Y:S02]  /*0900*/  @!P0 IMAD R5, R4, 0x4, R5 ;  /* 0x0000000404058824 */ /* 0x000fe400078e0205 */
[----:B-1----:R-:W-:-:S05]  /*0910*/  FADD R7, R6, R7 ;  /* 0x0000000706077221 */ /* 0x002fca0000000000 */
[----:B------:R-:W1:Y:S02]  /*0920*/  SHFL.DOWN PT, R8, R7, 0x4, 0x1f ;  /* 0x08801f0007087f89 */ /* 0x000e6400000e0000 */
[----:B-1----:R-:W-:-:S05]  /*0930*/  FADD R8, R7, R8 ;  /* 0x0000000807087221 */ /* 0x002fca0000000000 */
[----:B0-----:R-:W0:Y:S02]  /*0940*/  SHFL.DOWN PT, R9, R8, 0x2, 0x1f ;  /* 0x08401f0008097f89 */ /* 0x001e2400000e0000 */
        /* <DEDUP_REMOVED lines=15> */
[----:B0-----:R-:W-:Y:S02]  /*0a40*/  @!P0 LEA R4, R5, R0, 0x18 ;  /* 0x0000000005048211 */ /* 0x001fe400078ec0ff */
[----:B------:R-:W-:-:S03]  /*0a50*/  MOV R0, RZ ;  /* 0x000000ff00007202 */ /* 0x000fc60000000f00 */
[----:B------:R-:W-:-:S05]  /*0a60*/  @!P0 IMAD R4, R3, 0x4, R4 ;  /* 0x0000000403048824 */ /* 0x000fca00078e0204 */
[----:B------:R0:W1:Y:S01]  /*0a70*/  @!P0 LDS R0, [R4] ;  /* 0x0000000004008984 */ /* 0x0000620000000800 */
[----:B------:R-:W-:Y:S05]  /*0a80*/  BRA.DIV UR4, `(.L_x_254) ;  /* 0x0000000604547947 */ /* 0x000fea000b800000 */
[----:B-1----:R-:W1:Y:S02]  /*0a90*/  SHFL.DOWN PT, R5, R0, 0x10, 0x1f ;  /* 0x0a001f0000057f89 */ /* 0x002e6400000e0000 */
[----:B-1----:R-:W-:-:S05]  /*0aa0*/  FADD R5, R5, R0 ;  /* 0x0000000005057221 */ /* 0x002fca0000000000 */
[----:B0-----:R-:W0:Y:S02]  /*0ab0*/  SHFL.DOWN PT, R4, R5, 0x8, 0x1f ;  /* 0x09001f0005047f89 */ /* 0x001e2400000e0000 */
[----:B0-----:R-:W-:-:S05]  /*0ac0*/  FADD R4, R5, R4 ;  /* 0x0000000405047221 */ /* 0x001fca0000000000 */
[----:B------:R-:W0:Y:S02]  /*0ad0*/  SHFL.DOWN PT, R7, R4, 0x4, 0x1f ;  /* 0x08801f0004077f89 */ /* 0x000e2400000e0000 */
[----:B0-----:R-:W-:-:S05]  /*0ae0*/  FADD R7, R4, R7 ;  /* 0x0000000704077221 */ /* 0x001fca0000000000 */
[----:B------:R-:W0:Y:S02]  /*0af0*/  SHFL.DOWN PT, R6, R7, 0x2, 0x1f ;  /* 0x08401f0007067f89 */ /* 0x000e2400000e0000 */
[----:B0-----:R-:W-:-:S05]  /*0b00*/  FADD R6, R7, R6 ;  /* 0x0000000607067221 */ /* 0x001fca0000000000 */
[----:B------:R0:W1:Y:S02]  /*0b10*/  SHFL.DOWN PT, R9, R6, 0x1, 0x1f ;  /* 0x08201f0006097f89 */ /* 0x00006400000e0000 */
.L_x_268:
[----:B-1----:R-:W-:-:S07]  /*0b20*/  FADD R0, R6, R9 ;  /* 0x0000000906007221 */ /* 0x002fce0000000000 */
.L_x_253:
[----:B------:R-:W1:Y:S01]  /*0b30*/  @P1 S2R R5, SR_CgaCtaId ;  /* 0x0000000000051919 */ /* 0x000e620000008800 */
[----:B------:R-:W-:Y:S01]  /*0b40*/  @P1 MOV R4, 0x400 ;  /* 0x0000040000041802 */ /* 0x000fe20000000f00 */
[----:B------:R-:W-:Y:S05]  /*0b50*/  WARPSYNC.ALL ;  /* 0x0000000000007948 */ /* 0x000fea0003800000 */
[----:B------:R-:W-:-:S04]  /*0b60*/  ISETP.GE.U32.AND P0, PT, R3, UR16, PT ;  /* 0x0000001003007c0c */ /* 0x000fc8000bf06070 */
[----:B------:R-:W-:Y:S02]  /*0b70*/  ISETP.GE.U32.AND.EX P0, PT, R2, UR17, PT, P0 ;  /* 0x0000001102007c0c */ /* 0x000fe4000bf06100 */
[----:B-1----:R-:W-:-:S05]  /*0b80*/  @P1 LEA R5, R5, R4, 0x18 ;  /* 0x0000000405051211 */ /* 0x002fca00078ec0ff */
[----:B------:R1:W-:Y:S01]  /*0b90*/  @P1 STS [R5+0x104], R0 ;  /* 0x0001040005001388 */ /* 0x0003e20000000800 */
[----:B------:R-:W-:Y:S06]  /*0ba0*/  BAR.SYNC.DEFER_BLOCKING 0x0 ;  /* 0x0000000000007b1d */ /* 0x000fec0000010000 */
[----:B------:R-:W-:Y:S05]  /*0bb0*/  @P0 EXIT ;  /* 0x000000000000094d */ /* 0x000fea0003800000 */
[----:B------:R-:W2:Y:S01]  /*0bc0*/  S2UR UR7, SR_CgaCtaId ;  /* 0x00000000000779c3 */ /* 0x000ea20000008800 */
[----:B------:R-:W-:Y:S01]  /*0bd0*/  UMOV UR4, 0x400 ;  /* 0x0000040000047882 */ /* 0x000fe20000000000 */
[----:B------:R-:W3:Y:S01]  /*0be0*/  LDCU.64 UR8, c[0x0][0x398] ;  /* 0x00007300ff0877ac */ /* 0x000ee20008000a00 */
[----:B--2---:R-:W-:-:S09]  /*0bf0*/  ULEA UR4, UR7, UR4, 0x18 ;  /* 0x0000000407047291 */ /* 0x004fd2000f8ec0ff */
[----:B-1----:R-:W1:Y:S02]  /*0c00*/  LDS R0, [UR4+0x104] ;  /* 0x00010404ff007984 */ /* 0x002e640008000800 */
[----:B------:R-:W2:Y:S01]  /*0c10*/  LDCU UR4, c[0x0][0x360] ;  /* 0x00006c00ff0477ac */ /* 0x000ea20008000800 */
[----:B-1----:R-:W-:-:S05]  /*0c20*/  VIADD R4, R0, 0x1800000 ;  /* 0x0180000000047836 */ /* 0x002fca0000000000 */
[----:B------:R-:W-:-:S04]  /*0c30*/  LOP3.LUT R4, R4, 0x7f800000, RZ, 0xc0, !PT ;  /* 0x7f80000004047812 */ /* 0x000fc800078ec0ff */
[----:B------:R-:W-:-:S13]  /*0c40*/  ISETP.GT.U32.AND P0, PT, R4, 0x1ffffff, PT ;  /* 0x01ffffff0400780c */ /* 0x000fda0003f04070 */
[----:B--23--:R-:W-:Y:S05]  /*0c50*/  @P0 BRA `(.L_x_255) ;  /* 0x00000000000c0947 */ /* 0x00cfea0003800000 */
[----:B------:R-:W-:-:S07]  /*0c60*/  MOV R4, 0xc80 ;  /* 0x00000c8000047802 */ /* 0x000fce0000000f00 */
[----:B0-----:R-:W-:Y:S05]  /*0c70*/  CALL.REL.NOINC `($__internal_11_$__cuda_sm20_rcp_rn_f32_slowpath) ;  /* 0x00000004006c7944 */ /* 0x001fea0003c00000 */
[----:B------:R-:W-:Y:S05]  /*0c80*/  BRA `(.L_x_256) ;  /* 0x0000000000107947 */ /* 0x000fea0003800000 */
.L_x_255:
[----:B------:R-:W1:Y:S02]  /*0c90*/  MUFU.RCP R5, R0 ;  /* 0x0000000000057308 */ /* 0x000e640000001000 */
[----:B-1----:R-:W-:-:S04]  /*0ca0*/  FFMA R4, R0, R5, -1 ;  /* 0xbf80000000047423 */ /* 0x002fc80000000005 */
[----:B------:R-:W-:-:S04]  /*0cb0*/  FADD.FTZ R4, -R4, -RZ ;  /* 0x800000ff04047221 */ /* 0x000fc80000010100 */
[----:B0-----:R-:W-:-:S07]  /*0cc0*/  FFMA R6, R5, R4, R5 ;  /* 0x0000000405067223 */ /* 0x001fce0000000005 */
.L_x_256:
[----:B0-----:R-:W-:-:S04]  /*0cd0*/  LEA R4, P0, R3, UR5, 0x1 ;  /* 0x0000000503047c11 */ /* 0x001fc8000f8008ff */
[----:B------:R-:W-:-:S05]  /*0ce0*/  LEA.HI.X R5, R3, UR6, R2, 0x1, P0 ;  /* 0x0000000603057c11 */ /* 0x000fca00080f0c02 */
[----:B------:R-:W2:Y:S01]  /*0cf0*/  LDG.E.U16 R0, desc[UR10][R4.64] ;  /* 0x0000000a04007981 */ /* 0x000ea2000c1e1500 */
[----:B------:R-:W-:-:S05]  /*0d00*/  VIADD R3, R3, UR4 ;  /* 0x0000000403037c36 */ /* 0x000fca0008000000 */
[----:B------:R-:W-:Y:S02]  /*0d10*/  ISETP.GE.U32.AND P0, PT, R3, UR8, PT ;  /* 0x0000000803007c0c */ /* 0x000fe4000bf06070 */
[----:B------:R-:W-:-:S04]  /*0d20*/  SHF.R.S32.HI R2, RZ, 0x1f, R3 ;  /* 0x0000001fff027819 */ /* 0x000fc80000011403 */
[----:B------:R-:W-:Y:S01]  /*0d30*/  ISETP.GE.U32.AND.EX P0, PT, R2, UR9, PT, P0 ;  /* 0x0000000902007c0c */ /* 0x000fe2000bf06100 */
[----:B--2---:R-:W-:-:S04]  /*0d40*/  IMAD.U32 R7, R0, 0x10000, RZ ;  /* 0x0001000000077824 */ /* 0x004fc800078e00ff */
[----:B------:R-:W-:-:S05]  /*0d50*/  FMUL R7, R6, R7 ;  /* 0x0000000706077220 */ /* 0x000fca0000400000 */
[----:B------:R-:W-:-:S05]  /*0d60*/  F2FP.BF16.F32.PACK_AB R7, RZ, R7 ;  /* 0x00000007ff07723e */ /* 0x000fca00000010ff */
[----:B------:R0:W-:Y:S01]  /*0d70*/  STG.E.U16 desc[UR10][R4.64], R7 ;  /* 0x0000000704007986 */ /* 0x0001e2000c10150a */
[----:B------:R-:W-:Y:S05]  /*0d80*/  @!P0 BRA `(.L_x_256) ;  /* 0xfffffffc00d08947 */ /* 0x000fea000383ffff */
[----:B------:R-:W-:Y:S05]  /*0d90*/  EXIT ;  /* 0x000000000000794d */ /* 0x000fea0003800000 */
.L_x_249:
[----:B------:R-:W-:Y:S02]  /*0da0*/  HFMA2 R14, -RZ, RZ, 0, 1.847743988037109375e-06 ;  /* 0x0000001fff0e7431 */ /* 0x000fe400000001ff */
[----:B-1----:R-:W-:Y:S02]  /*0db0*/  IMAD.MOV.U32 R12, RZ, RZ, R5 ;  /* 0x000000ffff0c7224 */ /* 0x002fe400078e0005 */
[----:B------:R-:W-:Y:S02]  /*0dc0*/  IMAD.MOV.U32 R13, RZ, RZ, 0x10 ;  /* 0x00000010ff0d7424 */ /* 0x000fe400078e00ff */
[----:B------:R-:W-:-:S07]  /*0dd0*/  IMAD.MOV.U32 R11, RZ, RZ, -0x1 ;  /* 0xffffffffff0b7424 */ /* 0x000fce00078e00ff */
[----:B0-----:R-:W-:Y:S05]  /*0de0*/  WARPSYNC.COLLECTIVE R11, `(.L_x_257) ;  /* 0x000000000b087348 */ /* 0x001fea0003c00000 */
[----:B------:R1:W2:Y:S02]  /*0df0*/  SHFL.DOWN P0, R10, R12, R13, R14 ;  /* 0x0800000d0c0a7389 */ /* 0x0002a4000000000e */
[----:B012---:R-:W-:Y:S05]  /*0e00*/  ENDCOLLECTIVE ;  /* 0x000000000000791b */ /* 0x007fea0003800000 */
.L_x_257:
[----:B------:R-:W-:Y:S02]  /*0e10*/  IMAD.MOV.U32 R13, RZ, RZ, 0x8 ;  /* 0x00000008ff0d7424 */ /* 0x000fe400078e00ff */
[----:B------:R-:W-:-:S05]  /*0e20*/  IMAD.MOV.U32 R6, RZ, RZ, R10 ;  /* 0x000000ffff067224 */ /* 0x000fca00078e000a */
[----:B------:R-:W-:-:S05]  /*0e30*/  FMNMX R6, R6, R5, !PT ;  /* 0x0000000506067209 */ /* 0x000fca0007800000 */
[----:B------:R-:W-:-:S07]  /*0e40*/  IMAD.MOV.U32 R12, RZ, RZ, R6 ;  /* 0x000000ffff0c7224 */ /* 0x000fce00078e0006 */
[----:B------:R-:W-:Y:S05]  /*0e50*/  WARPSYNC.COLLECTIVE R11, `(.L_x_258) ;  /* 0x000000000b087348 */ /* 0x000fea0003c00000 */
[----:B------:R0:W1:Y:S02]  /*0e60*/  SHFL.DOWN P0, R10, R12, R13, R14 ;  /* 0x0800000d0c0a7389 */ /* 0x000064000000000e */
[----:B01----:R-:W-:Y:S05]  /*0e70*/  ENDCOLLECTIVE ;  /* 0x000000000000791b */ /* 0x003fea0003800000 */
.L_x_258:
[----:B------:R-:W-:Y:S01]  /*0e80*/  MOV R13, 0x4 ;  /* 0x00000004000d7802 */ /* 0x000fe20000000f00 */
[----:B------:R-:W-:-:S05]  /*0e90*/  IMAD.MOV.U32 R7, RZ, RZ, R10 ;  /* 0x000000ffff077224 */ /* 0x000fca00078e000a */
[----:B------:R-:W-:-:S05]  /*0ea0*/  FMNMX R7, R6, R7, !PT ;  /* 0x0000000706077209 */ /* 0x000fca0007800000 */
[----:B------:R-:W-:-:S07]  /*0eb0*/  IMAD.MOV.U32 R12, RZ, RZ, R7 ;  /* 0x000000ffff0c7224 */ /* 0x000fce00078e0007 */
[----:B------:R-:W-:Y:S05]  /*0ec0*/  WARPSYNC.COLLECTIVE R11, `(.L_x_259) ;  /* 0x000000000b087348 */ /* 0x000fea0003c00000 */
[----:B------:R0:W1:Y:S02]  /*0ed0*/  SHFL.DOWN P0, R10, R12, R13, R14 ;  /* 0x0800000d0c0a7389 */ /* 0x000064000000000e */
[----:B01----:R-:W-:Y:S05]  /*0ee0*/  ENDCOLLECTIVE ;  /* 0x000000000000791b */ /* 0x003fea0003800000 */
.L_x_259:
[----:B------:R-:W-:Y:S02]  /*0ef0*/  IMAD.MOV.U32 R13, RZ, RZ, 0x2 ;  /* 0x00000002ff0d7424 */ /* 0x000fe400078e00ff */
[----:B------:R-:W-:-:S05]  /*0f00*/  IMAD.MOV.U32 R8, RZ, RZ, R10 ;  /* 0x000000ffff087224 */ /* 0x000fca00078e000a */
[----:B------:R-:W-:-:S05]  /*0f10*/  FMNMX R8, R7, R8, !PT ;  /* 0x0000000807087209 */ /* 0x000fca0007800000 */
[----:B------:R-:W-:-:S07]  /*0f20*/  IMAD.MOV.U32 R12, RZ, RZ, R8 ;  /* 0x000000ffff0c7224 */ /* 0x000fce00078e0008 */
[----:B------:R-:W-:Y:S05]  /*0f30*/  WARPSYNC.COLLECTIVE R11, `(.L_x_260) ;  /* 0x000000000b087348 */ /* 0x000fea0003c00000 */
[----:B------:R0:W1:Y:S02]  /*0f40*/  SHFL.DOWN P0, R10, R12, R13, R14 ;  /* 0x0800000d0c0a7389 */ /* 0x000064000000000e */
[----:B01----:R-:W-:Y:S05]  /*0f50*/  ENDCOLLECTIVE ;  /* 0x000000000000791b */ /* 0x003fea0003800000 */
.L_x_260:
[----:B------:R-:W-:Y:S02]  /*0f60*/  HFMA2 R13, -RZ, RZ, 0, 5.9604644775390625e-08 ;  /* 0x00000001ff0d7431 */ /* 0x000fe400000001ff */
[----:B------:R-:W-:-:S05]  /*0f70*/  IMAD.MOV.U32 R9, RZ, RZ, R10 ;  /* 0x000000ffff097224 */ /* 0x000fca00078e000a */
[----:B------:R-:W-:-:S05]  /*0f80*/  FMNMX R9, R8, R9, !PT ;  /* 0x0000000908097209 */ /* 0x000fca0007800000 */
[----:B------:R-:W-:-:S07]  /*0f90*/  IMAD.MOV.U32 R12, RZ, RZ, R9 ;  /* 0x000000ffff0c7224 */ /* 0x000fce00078e0009 */
[----:B------:R-:W-:Y:S05]  /*0fa0*/  WARPSYNC.COLLECTIVE R11, `(.L_x_261) ;  /* 0x000000000b087348 */ /* 0x000fea0003c00000 */
[----:B------:R0:W1:Y:S02]  /*0fb0*/  SHFL.DOWN P0, R10, R12, R13, R14 ;  /* 0x0800000d0c0a7389 */ /* 0x000064000000000e */
[----:B01----:R-:W-:Y:S05]  /*0fc0*/  ENDCOLLECTIVE ;  /* 0x000000000000791b */ /* 0x003fea0003800000 */
.L_x_261:
[----:B------:R-:W-:Y:S05]  /*0fd0*/  BRA `(.L_x_262) ;  /* 0xfffffff400547947 */ /* 0x000fea000383ffff */
.L_x_254:
[----:B-1----:R-:W-:Y:S02]  /*0fe0*/  IMAD.MOV.U32 R12, RZ, RZ, R0 ;  /* 0x000000ffff0c7224 */ /* 0x002fe400078e0000 */
[----:B------:R-:W-:Y:S02]  /*0ff0*/  IMAD.MOV.U32 R13, RZ, RZ, 0x10 ;  /* 0x00000010ff0d7424 */ /* 0x000fe400078e00ff */
[----:B------:R-:W-:Y:S02]  /*1000*/  IMAD.MOV.U32 R14, RZ, RZ, 0x1f ;  /* 0x0000001fff0e7424 */ /* 0x000fe400078e00ff */
[----:B------:R-:W-:-:S07]  /*1010*/  IMAD.MOV.U32 R11, RZ, RZ, -0x1 ;  /* 0xffffffffff0b7424 */ /* 0x000fce00078e00ff */
[----:B0-----:R-:W-:Y:S05]  /*1020*/  WARPSYNC.COLLECTIVE R11, `(.L_x_263) ;  /* 0x000000000b087348 */ /* 0x001fea0003c00000 */
[----:B------:R1:W2:Y:S02]  /*1030*/  SHFL.DOWN P0, R10, R12, R13, R14 ;  /* 0x0800000d0c0a7389 */ /* 0x0002a4000000000e */
[----:B012---:R-:W-:Y:S05]  /*1040*/  ENDCOLLECTIVE ;  /* 0x000000000000791b */ /* 0x007fea0003800000 */
.L_x_263:
[----:B------:R-:W-:Y:S02]  /*1050*/  IMAD.MOV.U32 R13, RZ, RZ, 0x8 ;  /* 0x00000008ff0d7424 */ /* 0x000fe400078e00ff */
[----:B------:R-:W-:-:S04]  /*1060*/  IMAD.MOV.U32 R5, RZ, RZ, R10 ;  /* 0x000000ffff057224 */ /* 0x000fc800078e000a */
[----:B------:R-:W-:-:S05]  /*1070*/  FADD R5, R5, R0 ;  /* 0x0000000005057221 */ /* 0x000fca0000000000 */
[----:B------:R-:W-:-:S07]  /*1080*/  MOV R12, R5 ;  /* 0x00000005000c7202 */ /* 0x000fce0000000f00 */
[----:B------:R-:W-:Y:S05]  /*1090*/  WARPSYNC.COLLECTIVE R11, `(.L_x_264) ;  /* 0x000000000b087348 */ /* 0x000fea0003c00000 */
[----:B------:R0:W1:Y:S02]  /*10a0*/  SHFL.DOWN P0, R10, R12, R13, R14 ;  /* 0x0800000d0c0a7389 */ /* 0x000064000000000e */
[----:B01----:R-:W-:Y:S05]  /*10b0*/  ENDCOLLECTIVE ;  /* 0x000000000000791b */ /* 0x003fea0003800000 */
.L_x_264:
[----:B------:R-:W-:Y:S02]  /*10c0*/  IMAD.MOV.U32 R13, RZ, RZ, 0x4 ;  /* 0x00000004ff0d7424 */ /* 0x000fe400078e00ff */
[----:B------:R-:W-:-:S04]  /*10d0*/  IMAD.MOV.U32 R4, RZ, RZ, R10 ;  /* 0x000000ffff047224 */ /* 0x000fc800078e000a */
[----:B------:R-:W-:-:S04]  /*10e0*/  FADD R4, R5, R4 ;  /* 0x0000000405047221 */ /* 0x000fc80000000000 */
[----:B------:R-:W-:-:S07]  /*10f0*/  IMAD.MOV.U32 R12, RZ, RZ, R4 ;  /* 0x000000ffff0c7224 */ /* 0x000fce00078e0004 */
[----:B------:R-:W-:Y:S05]  /*1100*/  WARPSYNC.COLLECTIVE R11, `(.L_x_265) ;  /* 0x000000000b087348 */ /* 0x000fea0003c00000 */
[----:B------:R0:W1:Y:S02]  /*1110*/  SHFL.DOWN P0, R10, R12, R13, R14 ;  /* 0x0800000d0c0a7389 */ /* 0x000064000000000e */
[----:B01----:R-:W-:Y:S05]  /*1120*/  ENDCOLLECTIVE ;  /* 0x000000000000791b */ /* 0x003fea0003800000 */
.L_x_265:
[----:B------:R-:W-:Y:S02]  /*1130*/  IMAD.MOV.U32 R13, RZ, RZ, 0x2 ;  /* 0x00000002ff0d7424 */ /* 0x000fe400078e00ff */
[----:B------:R-:W-:-:S04]  /*1140*/  IMAD.MOV.U32 R7, RZ, RZ, R10 ;  /* 0x000000ffff077224 */ /* 0x000fc800078e000a */
[----:B------:R-:W-:-:S05]  /*1150*/  FADD R7, R4, R7 ;  /* 0x0000000704077221 */ /* 0x000fca0000000000 */
[----:B------:R-:W-:-:S07]  /*1160*/  MOV R12, R7 ;  /* 0x00000007000c7202 */ /* 0x000fce0000000f00 */
[----:B------:R-:W-:Y:S05]  /*1170*/  WARPSYNC.COLLECTIVE R11, `(.L_x_266) ;  /* 0x000000000b087348 */ /* 0x000fea0003c00000 */
[----:B------:R0:W1:Y:S02]  /*1180*/  SHFL.DOWN P0, R10, R12, R13, R14 ;  /* 0x0800000d0c0a7389 */ /* 0x000064000000000e */
[----:B01----:R-:W-:Y:S05]  /*1190*/  ENDCOLLECTIVE ;  /* 0x000000000000791b */ /* 0x003fea0003800000 */
.L_x_266:
[----:B------:R-:W-:Y:S02]  /*11a0*/  IMAD.MOV.U32 R13, RZ, RZ, 0x1 ;  /* 0x00000001ff0d7424 */ /* 0x000fe400078e00ff */
[----:B------:R-:W-:-:S04]  /*11b0*/  IMAD.MOV.U32 R6, RZ, RZ, R10 ;  /* 0x000000ffff067224 */ /* 0x000fc800078e000a */
[----:B------:R-:W-:-:S04]  /*11c0*/  FADD R6, R7, R6 ;  /* 0x0000000607067221 */ /* 0x000fc80000000000 */
[----:B------:R-:W-:-:S07]  /*11d0*/  IMAD.MOV.U32 R12, RZ, RZ, R6 ;  /* 0x000000ffff0c7224 */ /* 0x000fce00078e0006 */
[----:B------:R-:W-:Y:S05]  /*11e0*/  WARPSYNC.COLLECTIVE R11, `(.L_x_267) ;  /* 0x000000000b087348 */ /* 0x000fea0003c00000 */
[----:B------:R0:W1:Y:S02]  /*11f0*/  SHFL.DOWN P0, R10, R12, R13, R14 ;  /* 0x0800000d0c0a7389 */ /* 0x000064000000000e */
[----:B01----:R-:W-:Y:S05]  /*1200*/  ENDCOLLECTIVE ;  /* 0x000000000000791b */ /* 0x003fea0003800000 */
.L_x_267:
[----:B------:R-:W-:Y:S01]  /*1210*/  IMAD.MOV.U32 R9, RZ, RZ, R10 ;  /* 0x000000ffff097224 */ /* 0x000fe200078e000a */
[----:B------:R-:W-:Y:S06]  /*1220*/  BRA `(.L_x_268) ;  /* 0xfffffff8003c7947 */ /* 0x000fec000383ffff */
        .weak           $__internal_11_$__cuda_sm20_rcp_rn_f32_slowpath
        .type           $__internal_11_$__cuda_sm20_rcp_rn_f32_slowpath,@function
        .size           $__internal_11_$__cuda_sm20_rcp_rn_f32_slowpath,(.L_x_685 - $__internal_11_$__cuda_sm20_rcp_rn_f32_slowpath)
$__internal_11_$__cuda_sm20_rcp_rn_f32_slowpath:
[----:B------:R-:W-:-:S04]  /*1230*/  SHF.L.U32 R5, R0, 0x1, RZ ;  /* 0x0000000100057819 */ /* 0x000fc800000006ff */
        /* <DEDUP_REMOVED lines=8> */
[----:B---3--:R-:W2:Y:S02]  /*12c0*/  MUFU.RCP R5, R6 ;  /* 0x0000000600057308 */ /* 0x008ea40000001000 */
[----:B--2---:R-:W-:-:S04]  /*12d0*/  FFMA R0, R6, R5, -1 ;  /* 0xbf80000006007423 */ /* 0x004fc80000000005 */
[----:B------:R-:W-:-:S04]  /*12e0*/  FADD.FTZ R0, -R0, -RZ ;  /* 0x800000ff00007221 */ /* 0x000fc80000010100 */
[----:B------:R-:W-:-:S04]  /*12f0*/  FFMA R0, R5, R0, R5 ;  /* 0x0000000005007223 */ /* 0x000fc80000000005 */
[----:B------:R-:W-:Y:S01]  /*1300*/  FFMA R5, R0, 1.84467440737095516160e+19, RZ ;  /* 0x5f80000000057823 */ /* 0x000fe200000000ff */
[----:B------:R-:W-:Y:S06]  /*1310*/  BRA `(.L_x_270) ;  /* 0x0000000000887947 */ /* 0x000fec0003800000 */
.L_x_269:
[----:B------:R-:W-:-:S05]  /*1320*/  VIADD R6, R5, 0xffffff03 ;  /* 0xffffff0305067836 */ /* 0x000fca0000000000 */
[----:B------:R-:W-:-:S13]  /*1330*/  ISETP.GT.U32.AND P0, PT, R6, 0x1, PT ;  /* 0x000000010600780c */ /* 0x000fda0003f04070 */
[----:B------:R-:W-:Y:S05]  /*1340*/  @P0 BRA `(.L_x_271) ;  /* 0x0000000000780947 */ /* 0x000fea0003800000 */
[----:B------:R-:W-:Y:S01]  /*1350*/  LOP3.LUT R7, R0, 0x7fffff, RZ, 0xc0, !PT ;  /* 0x007fffff00077812 */ /* 0x000fe200078ec0ff */
[----:B------:R-:W-:-:S03]  /*1360*/  IMAD.MOV.U32 R11, RZ, RZ, 0x3 ;  /* 0x00000003ff0b7424 */ /* 0x000fc600078e00ff */
        /* <DEDUP_REMOVED lines=14> */
[----:B------:R-:W-:Y:S02]  /*1450*/  LOP3.LUT P1, RZ, R8, R6, R9, 0xf8, !PT ;  /* 0x0000000608ff7212 */ /* 0x000fe4000782f809 */
[C---:B------:R-:W-:Y:S02]  /*1460*/  LOP3.LUT P0, RZ, R7.reuse, 0x1, RZ, 0xc0, !PT ;  /* 0x0000000107ff7812 */ /* 0x040fe4000780c0ff */
[----:B------:R-:W-:-:S04]  /*1470*/  LOP3.LUT P2, RZ, R7, 0x2, RZ, 0xc0, !PT ;  /* 0x0000000207ff7812 */ /* 0x000fc8000784c0ff */
[----:B------:R-:W-:Y:S02]  /*1480*/  PLOP3.LUT P0, PT, P0, P1, P2, 0xe0, 0x0 ;  /* 0x000000000000781c */ /* 0x000fe40000703c20 */
[----:B------:R-:W-:Y:S02]  /*1490*/  LOP3.LUT P1, RZ, R0, 0x7fffff, RZ, 0xc0, !PT ;  /* 0x007fffff00ff7812 */ /* 0x000fe4000782c0ff */
[----:B------:R-:W-:-:S05]  /*14a0*/  SEL R6, RZ, 0x1, !P0 ;  /* 0x00000001ff067807 */ /* 0x000fca0004000000 */
[----:B------:R-:W-:-:S05]  /*14b0*/  IMAD.MOV R6, RZ, RZ, -R6 ;  /* 0x000000ffff067224 */ /* 0x000fca00078e0a06 */
[----:B------:R-:W-:Y:S02]  /*14c0*/  ISETP.GE.AND P0, PT, R6, RZ, PT ;  /* 0x000000ff0600720c */ /* 0x000fe40003f06270 */
[----:B------:R-:W-:-:S04]  /*14d0*/  IADD3 R6, PT, PT, R5, -0xfc, RZ ;  /* 0xffffff0405067810 */ /* 0x000fc80007ffe0ff */
[----:B------:R-:W-:-:S07]  /*14e0*/  SHF.R.U32.HI R5, RZ, R6, R9 ;  /* 0x00000006ff057219 */ /* 0x000fce0000011609 */
[----:B------:R-:W-:-:S04]  /*14f0*/  @!P0 VIADD R5, R5, 0x1 ;  /* 0x0000000105058836 */ /* 0x000fc80000000000 */
[----:B------:R-:W-:-:S05]  /*1500*/  @!P1 IMAD.SHL.U32 R5, R5, 0x2, RZ ;  /* 0x0000000205059824 */ /* 0x000fca00078e00ff */
[----:B------:R-:W-:Y:S01]  /*1510*/  LOP3.LUT R5, R5, 0x80000000, R0, 0xf8, !PT ;  /* 0x8000000005057812 */ /* 0x000fe200078ef800 */
[----:B------:R-:W-:Y:S06]  /*1520*/  BRA `(.L_x_270) ;  /* 0x0000000000047947 */ /* 0x000fec0003800000 */
.L_x_271:
[----:B------:R0:W1:Y:S02]  /*1530*/  MUFU.RCP R5, R0 ;  /* 0x0000000000057308 */ /* 0x0000640000001000 */
.L_x_270:
[----:B-1-3--:R-:W-:Y:S02]  /*1540*/  IMAD.MOV.U32 R6, RZ, RZ, R5 ;  /* 0x000000ffff067224 */ /* 0x00afe400078e0005 */
[----:B------:R-:W-:-:S04]  /*1550*/  IMAD.MOV.U32 R5, RZ, RZ, 0x0 ;  /* 0x00000000ff057424 */ /* 0x000fc800078e00ff */
[----:B0-2---:R-:W-:Y:S05]  /*1560*/  RET.REL.NODEC R4 `(_ZN8pygpukit3ops2nn19softmax_bf16_kernelEPK13__nv_bfloat16PS2_mm) ;  /* 0xffffffe804a47950 */ /* 0x005fea0003c3ffff */
.L_x_272:
        /* <DEDUP_REMOVED lines=9> */
.L_x_685:


//--------------------- .text._ZN8pygpukit3ops2nn18softmax_f16_kernelEPK6__halfPS2_mm --------------------------
	.section	.text._ZN8pygpukit3ops2nn18softmax_f16_kernelEPK6__halfPS2_mm,"ax",@progbits
	.align	128
        .global         _ZN8pygpukit3ops2nn18softmax_f16_kernelEPK6__halfPS2_mm
        .type           _ZN8pygpukit3ops2nn18softmax_f16_kernelEPK6__halfPS2_mm,@function
        .size           _ZN8pygpukit3ops2nn18softmax_f16_kernelEPK6__halfPS2_mm,(.L_x_686 - _ZN8pygpukit3ops2nn18softmax_f16_kernelEPK6__halfPS2_mm)
        .other          _ZN8pygpukit3ops2nn18softmax_f16_kernelEPK6__halfPS2_mm,@"STO_CUDA_ENTRY STV_DEFAULT"
_ZN8pygpukit3ops2nn18softmax_f16_kernelEPK6__halfPS2_mm:
.text._ZN8pygpukit3ops2nn18softmax_f16_kernelEPK6__halfPS2_mm:
        /* <DEDUP_REMOVED lines=29> */
.L_x_275:
        /* <DEDUP_REMOVED lines=8> */
[----:B--2---:R-:W-:-:S05]  /*0250*/  HADD2.F32 R7, -RZ, R4.H0_H0 ;  /* 0x20000004ff077230 */ /* 0x004fca0000004100 */
[----:B------:R-:W-:-:S07]  /*0260*/  FMNMX R6, R7, R6, !PT ;  /* 0x0000000607067209 */ /* 0x000fce0007800000 */
[----:B------:R-:W-:Y:S05]  /*0270*/  @!P0 BRA `(.L_x_275) ;  /* 0xfffffffc00d48947 */ /* 0x000fea000383ffff */
.L_x_274:
[----:B------:R-:W-:Y:S05]  /*0280*/  BSYNC.RECONVERGENT B0 ;  /* 0x0000000000007941 */ /* 0x000fea0003800200 */
.L_x_273:
        /* <DEDUP_REMOVED lines=42> */
.L_x_290:
[----:B------:R-:W-:Y:S02]  /*0530*/  ISETP.NE.AND P0, PT, R3, RZ, PT ;  /* 0x000000ff0300720c */ /* 0x000fe40003f05270 */
[----:B-1----:R-:W-:-:S11]  /*0540*/  FMNMX R10, R9, R10, !PT ;  /* 0x0000000a090a7209 */ /* 0x002fd60007800000 */
[----:B------:R-:W1:Y:S01]  /*0550*/  @!P0 S2R R6, SR_CgaCtaId ;  /* 0x0000000000068919 */ /* 0x000e620000008800 */
[----:B------:R-:W-:Y:S02]  /*0560*/  @!P0 MOV R5, 0x400 ;  /* 0x0000040000058802 */ /* 0x000fe40000000f00 */
[----:B------:R-:W-:Y:S02]  /*0570*/  @!P0 PLOP3.LUT P1, PT, PT, PT, PT, 0x80, 0x8 ;  /* 0x000000000008881c */ /* 0x000fe40003f2f070 */
[----:B-1----:R-:W-:-:S05]  /*0580*/  @!P0 LEA R5, R6, R5, 0x18 ;  /* 0x0000000506058211 */ /* 0x002fca00078ec0ff */
[----:B------:R1:W-:Y:S06]  /*0590*/  @!P0 STS [R5+0x80], R10 ;  /* 0x0000800a05008388 */ /* 0x0003ec0000000800 */
.L_x_276:
        /* <DEDUP_REMOVED lines=9> */
[----:B------:R-:W-:Y:S01]  /*0630*/  IMAD.MOV.U32 R5, RZ, RZ, RZ ;  /* 0x000000ffff057224 */ /* 0x000fe200078e00ff */
[----:B0-----:R-:W-:Y:S01]  /*0640*/  MOV R9, R3 ;  /* 0x0000000300097202 */ /* 0x001fe20000000f00 */
[----:B------:R-:W-:Y:S02]  /*0650*/  IMAD.MOV.U32 R16, RZ, RZ, R2 ;  /* 0x000000ffff107224 */ /* 0x000fe400078e0002 */
[----:B------:R-:W-:Y:S02]  /*0660*/  IMAD.MOV.U32 R8, RZ, RZ, R3 ;  /* 0x000000ffff087224 */ /* 0x000fe400078e0003 */
[----:B------:R-:W0:Y:S01]  /*0670*/  LDC R7, c[0x0][0x360] ;  /* 0x0000d800ff077b82 */ /* 0x000e220000000800 */
[----:B-1----:R-:W-:-:S09]  /*0680*/  ULEA UR4, UR9, UR4, 0x18 ;  /* 0x0000000409047291 */ /* 0x002fd2000f8ec0ff */
[----:B------:R-:W1:Y:S03]  /*0690*/  LDS R6, [UR4+0x80] ;  /* 0x00008004ff067984 */ /* 0x000e660008000800 */
.L_x_280:
[C---:B------:R-:W-:Y:S01]  /*06a0*/  IMAD.SHL.U32 R13, R9.reuse, 0x2, RZ ;  /* 0x00000002090d7824 */ /* 0x040fe200078e00ff */
[----:B------:R-:W-:-:S04]  /*06b0*/  SHF.L.U64.HI R16, R9, 0x1, R16 ;  /* 0x0000000109107819 */ /* 0x000fc80000010210 */
[----:B------:R-:W-:-:S04]  /*06c0*/  IADD3 R10, P0, PT, R13, UR7, RZ ;  /* 0x000000070d0a7c10 */ /* 0x000fc8000ff1e0ff */
[----:B------:R-:W-:-:S05]  /*06d0*/  IADD3.X R11, PT, PT, R16, UR8, RZ, P0, !PT ;  /* 0x00000008100b7c10 */ /* 0x000fca00087fe4ff */
[----:B------:R-:W2:Y:S01]  /*06e0*/  LDG.E.U16.CONSTANT R10, desc[UR10][R10.64] ;  /* 0x0000000a0a0a7981 */ /* 0x000ea2000c1e9500 */
[----:B------:R-:W-:Y:S02]  /*06f0*/  IMAD.MOV.U32 R12, RZ, RZ, 0x3bbb989d ;  /* 0x3bbb989dff0c7424 */ /* 0x000fe400078e00ff */
[----:B------:R-:W-:Y:S02]  /*0700*/  IMAD.MOV.U32 R15, RZ, RZ, 0x437c0000 ;  /* 0x437c0000ff0f7424 */ /* 0x000fe400078e00ff */
[----:B--2---:R-:W-:Y:S01]  /*0710*/  HADD2.F32 R9, -RZ, R10.H0_H0 ;  /* 0x2000000aff097230 */ /* 0x004fe20000004100 */
[----:B------:R-:W-:-:S04]  /*0720*/  IADD3 R10, P0, PT, R13, UR5, RZ ;  /* 0x000000050d0a7c10 */ /* 0x000fc8000ff1e0ff */
        /* <DEDUP_REMOVED lines=11> */
[----:B------:R-:W-:-:S04]  /*07e0*/  F2FP.F16.F32.PACK_AB R9, RZ, R12 ;  /* 0x0000000cff09723e */ /* 0x000fc800000000ff */
[----:B------:R-:W-:Y:S02]  /*07f0*/  PRMT R13, R9, 0x7610, R13 ;  /* 0x00007610090d7816 */ /* 0x000fe4000000000d */
[----:B0-----:R-:W-:-:S03]  /*0800*/  IADD3 R9, PT, PT, R7, R8, RZ ;  /* 0x0000000807097210 */ /* 0x001fc60007ffe0ff */
[----:B------:R2:W-:Y:S01]  /*0810*/  STG.E.U16 desc[UR10][R10.64], R13 ;  /* 0x0000000d0a007986 */ /* 0x0005e2000c10150a */
[----:B------:R-:W-:Y:S01]  /*0820*/  ISETP.GE.U32.AND P0, PT, R9, UR16, PT ;  /* 0x0000001009007c0c */ /* 0x000fe2000bf06070 */
[--C-:B------:R-:W-:Y:S01]  /*0830*/  IMAD.MOV.U32 R8, RZ, RZ, R9.reuse ;  /* 0x000000ffff087224 */ /* 0x100fe200078e0009 */
[----:B------:R-:W-:-:S04]  /*0840*/  SHF.R.S32.HI R16, RZ, 0x1f, R9 ;  /* 0x0000001fff107819 */ /* 0x000fc80000011409 */
[----:B------:R-:W-:-:S13]  /*0850*/  ISETP.GE.U32.AND.EX P0, PT, R16, UR17, PT, P0 ;  /* 0x0000001110007c0c */ /* 0x000fda000bf06100 */
[----:B--2---:R-:W-:Y:S05]  /*0860*/  @!P0 BRA `(.L_x_280) ;  /* 0xfffffffc008c8947 */ /* 0x004fea000383ffff */
.L_x_279:
[----:B------:R-:W-:Y:S05]  /*0870*/  BSYNC.RECONVERGENT B0 ;  /* 0x0000000000007941 */ /* 0x000fea0003800200 */
.L_x_278:
        /* <DEDUP_REMOVED lines=29> */
[----:B------:R-:W-:-:S03]  /*0a50*/  IMAD.MOV.U32 R0, RZ, RZ, RZ ;  /* 0x000000ffff007224 */ /* 0x000fc600078e00ff */
[----:B------:R-:W-:-:S05]  /*0a60*/  @!P0 LEA R4, R3, R4, 0x2 ;  /* 0x0000000403048211 */ /* 0x000fca00078e10ff */
        /* <DEDUP_REMOVED lines=11> */
.L_x_296:
[----:B-1----:R-:W-:-:S07]  /*0b20*/  FADD R0, R6, R9 ;  /* 0x0000000906007221 */ /* 0x002fce0000000000 */
.L_x_281:
        /* <DEDUP_REMOVED lines=20> */
[----:B0-----:R-:W-:Y:S05]  /*0c70*/  CALL.REL.NOINC `($__internal_12_$__cuda_sm20_rcp_rn_f32_slowpath) ;  /* 0x00000004006c7944 */ /* 0x001fea0003c00000 */
[----:B------:R-:W-:Y:S05]  /*0c80*/  BRA `(.L_x_284) ;  /* 0x0000000000107947 */ /* 0x000fea0003800000 */
.L_x_283:
[----:B------:R-:W1:Y:S02]  /*0c90*/  MUFU.RCP R5, R0 ;  /* 0x0000000000057308 */ /* 0x000e640000001000 */
[----:B-1----:R-:W-:-:S04]  /*0ca0*/  FFMA R4, R0, R5, -1 ;  /* 0xbf80000000047423 */ /* 0x002fc80000000005 */
[----:B------:R-:W-:-:S04]  /*0cb0*/  FADD.FTZ R4, -R4, -RZ ;  /* 0x800000ff04047221 */ /* 0x000fc80000010100 */
[----:B0-----:R-:W-:-:S07]  /*0cc0*/  FFMA R6, R5, R4, R5 ;  /* 0x0000000405067223 */ /* 0x001fce0000000005 */
.L_x_284:
[----:B0-----:R-:W-:-:S04]  /*0cd0*/  LEA R4, P0, R3, UR5, 0x1 ;  /* 0x0000000503047c11 */ /* 0x001fc8000f8008ff */
[----:B------:R-:W-:-:S05]  /*0ce0*/  LEA.HI.X R5, R3, UR6, R2, 0x1, P0 ;  /* 0x0000000603057c11 */ /* 0x000fca00080f0c02 */
[----:B------:R-:W2:Y:S01]  /*0cf0*/  LDG.E.U16 R0, desc[UR10][R4.64] ;  /* 0x0000000a04007981 */ /* 0x000ea2000c1e1500 */
[----:B------:R-:W-:-:S05]  /*0d00*/  VIADD R3, R3, UR4 ;  /* 0x0000000403037c36 */ /* 0x000fca0008000000 */
[----:B------:R-:W-:Y:S02]  /*0d10*/  ISETP.GE.U32.AND P0, PT, R3, UR8, PT ;  /* 0x0000000803007c0c */ /* 0x000fe4000bf06070 */
[----:B------:R-:W-:-:S04]  /*0d20*/  SHF.R.S32.HI R2, RZ, 0x1f, R3 ;  /* 0x0000001fff027819 */ /* 0x000fc80000011403 */
[----:B------:R-:W-:Y:S01]  /*0d30*/  ISETP.GE.U32.AND.EX P0, PT, R2, UR9, PT, P0 ;  /* 0x0000000902007c0c */ /* 0x000fe2000bf06100 */
[----:B--2---:R-:W-:-:S05]  /*0d40*/  HADD2.F32 R7, -RZ, R0.H0_H0 ;  /* 0x20000000ff077230 */ /* 0x004fca0000004100 */
[----:B------:R-:W-:-:S05]  /*0d50*/  FMUL R7, R6, R7 ;  /* 0x0000000706077220 */ /* 0x000fca0000400000 */
[----:B------:R-:W-:-:S05]  /*0d60*/  F2FP.F16.F32.PACK_AB R7, RZ, R7 ;  /* 0x00000007ff07723e */ /* 0x000fca00000000ff */
[----:B------:R0:W-:Y:S01]  /*0d70*/  STG.E.U16 desc[UR10][R4.64], R7 ;  /* 0x0000000704007986 */ /* 0x0001e2000c10150a */
[----:B------:R-:W-:Y:S05]  /*0d80*/  @!P0 BRA `(.L_x_284) ;  /* 0xfffffffc00d08947 */ /* 0x000fea000383ffff */
[----:B------:R-:W-:Y:S05]  /*0d90*/  EXIT ;  /* 0x000000000000794d */ /* 0x000fea0003800000 */
.L_x_277:
[----:B-1----:R-:W-:Y:S01]  /*0da0*/  IMAD.MOV.U32 R12, RZ, RZ, R5 ;  /* 0x000000ffff0c7224 */ /* 0x002fe200078e0005 */
[----:B------:R-:W-:Y:S01]  /*0db0*/  MOV R11, 0xffffffff ;  /* 0xffffffff000b7802 */ /* 0x000fe20000000f00 */
[----:B------:R-:W-:Y:S02]  /*0dc0*/  IMAD.MOV.U32 R13, RZ, RZ, 0x10 ;  /* 0x00000010ff0d7424 */ /* 0x000fe400078e00ff */
[----:B------:R-:W-:-:S07]  /*0dd0*/  IMAD.MOV.U32 R14, RZ, RZ, 0x1f ;  /* 0x0000001fff0e7424 */ /* 0x000fce00078e00ff */
[----:B0-----:R-:W-:Y:S05]  /*0de0*/  WARPSYNC.COLLECTIVE R11, `(.L_x_285) ;  /* 0x000000000b087348 */ /* 0x001fea0003c00000 */
[----:B------:R1:W2:Y:S02]  /*0df0*/  SHFL.DOWN P0, R10, R12, R13, R14 ;  /* 0x0800000d0c0a7389 */ /* 0x0002a4000000000e */
[----:B012---:R-:W-:Y:S05]  /*0e00*/  ENDCOLLECTIVE ;  /* 0x000000000000791b */ /* 0x007fea0003800000 */
.L_x_285:
[----:B------:R-:W-:Y:S02]  /*0e10*/  IMAD.MOV.U32 R13, RZ, RZ, 0x8 ;  /* 0x00000008ff0d7424 */ /* 0x000fe400078e00ff */
[----:B------:R-:W-:-:S05]  /*0e20*/  IMAD.MOV.U32 R6, RZ, RZ, R10 ;  /* 0x000000ffff067224 */ /* 0x000fca00078e000a */
[----:B------:R-:W-:-:S05]  /*0e30*/  FMNMX R6, R6, R5, !PT ;  /* 0x0000000506067209 */ /* 0x000fca0007800000 */
[----:B------:R-:W-:-:S07]  /*0e40*/  IMAD.MOV.U32 R12, RZ, RZ, R6 ;  /* 0x000000ffff0c7224 */ /* 0x000fce00078e0006 */
[----:B------:R-:W-:Y:S05]  /*0e50*/  WARPSYNC.COLLECTIVE R11, `(.L_x_286) ;  /* 0x000000000b087348 */ /* 0x000fea0003c00000 */
[----:B------:R0:W1:Y:S02]  /*0e60*/  SHFL.DOWN P0, R10, R12, R13, R14 ;  /* 0x0800000d0c0a7389 */ /* 0x000064000000000e */
[----:B01----:R-:W-:Y:S05]  /*0e70*/  ENDCOLLECTIVE ;  /* 0x000000000000791b */ /* 0x003fea0003800000 */
.L_x_286:
[----:B------:R-:W-:Y:S02]  /*0e80*/  HFMA2 R13, -RZ, RZ, 0, 2.384185791015625e-07 ;  /* 0x00000004ff0d7431 */ /* 0x000fe400000001ff */
[----:B------:R-:W-:-:S05]  /*0e90*/  IMAD.MOV.U32 R7, RZ, RZ, R10 ;  /* 0x000000ffff077224 */ /* 0x000fca00078e000a */
[----:B------:R-:W-:-:S05]  /*0ea0*/  FMNMX R7, R6, R7, !PT ;  /* 0x0000000706077209 */ /* 0x000fca0007800000 */
[----:B------:R-:W-:-:S07]  /*0eb0*/  IMAD.MOV.U32 R12, RZ, RZ, R7 ;  /* 0x000000ffff0c7224 */ /* 0x000fce00078e0007 */
[----:B------:R-:W-:Y:S05]  /*0ec0*/  WARPSYNC.COLLECTIVE R11, `(.L_x_287) ;  /* 0x000000000b087348 */ /* 0x000fea0003c00000 */
[----:B------:R0:W1:Y:S02]  /*0ed0*/  SHFL.DOWN P0, R10, R12, R13, R14 ;  /* 0x0800000d0c0a7389 */ /* 0x000064000000000e */
[----:B01----:R-:W-:Y:S05]  /*0ee0*/  ENDCOLLECTIVE ;  /* 0x000000000000791b */ /* 0x003fea0003800000 */
.L_x_287:
[----:B------:R-:W-:Y:S02]  /*0ef0*/  IMAD.MOV.U32 R13, RZ, RZ, 0x2 ;  /* 0x00000002ff0d7424 */ /* 0x000fe400078e00ff */
[----:B------:R-:W-:-:S05]  /*0f00*/  IMAD.MOV.U32 R8, RZ, RZ, R10 ;  /* 0x000000ffff087224 */ /* 0x000fca00078e000a */
[----:B------:R-:W-:-:S05]  /*0f10*/  FMNMX R8, R7, R8, !PT ;  /* 0x0000000807087209 */ /* 0x000fca0007800000 */
[----:B------:R-:W-:-:S07]  /*0f20*/  IMAD.MOV.U32 R12, RZ, RZ, R8 ;  /* 0x000000ffff0c7224 */ /* 0x000fce00078e0008 */
[----:B------:R-:W-:Y:S05]  /*0f30*/  WARPSYNC.COLLECTIVE R11, `(.L_x_288) ;  /* 0x000000000b087348 */ /* 0x000fea0003c00000 */
[----:B------:R0:W1:Y:S02]  /*0f40*/  SHFL.DOWN P0, R10, R12, R13, R14 ;  /* 0x0800000d0c0a7389 */ /* 0x000064000000000e */
[----:B01----:R-:W-:Y:S05]  /*0f50*/  ENDCOLLECTIVE ;  /* 0x000000000000791b */ /* 0x003fea0003800000 */
.L_x_288:
[----:B------:R-:W-:Y:S01]  /*0f60*/  MOV R13, 0x1 ;  /* 0x00000001000d7802 */ /* 0x000fe20000000f00 */
[----:B------:R-:W-:-:S05]  /*0f70*/  IMAD.MOV.U32 R9, RZ, RZ, R10 ;  /* 0x000000ffff097224 */ /* 0x000fca00078e000a */
[----:B------:R-:W-:-:S05]  /*0f80*/  FMNMX R9, R8, R9, !PT ;  /* 0x0000000908097209 */ /* 0x000fca0007800000 */
[----:B------:R-:W-:-:S07]  /*0f90*/  IMAD.MOV.U32 R12, RZ, RZ, R9 ;  /* 0x000000ffff0c7224 */ /* 0x000fce00078e0009 */
[----:B------:R-:W-:Y:S05]  /*0fa0*/  WARPSYNC.COLLECTIVE R11, `(.L_x_289) ;  /* 0x000000000b087348 */ /* 0x000fea0003c00000 */
[----:B------:R0:W1:Y:S02]  /*0fb0*/  SHFL.DOWN P0, R10, R12, R13, R14 ;  /* 0x0800000d0c0a7389 */ /* 0x000064000000000e */
[----:B01----:R-:W-:Y:S05]  /*0fc0*/  ENDCOLLECTIVE ;  /* 0x000000000000791b */ /* 0x003fea0003800000 */
.L_x_289:
[----:B------:R-:W-:Y:S05]  /*0fd0*/  BRA `(.L_x_290) ;  /* 0xfffffff400547947 */ /* 0x000fea000383ffff */
.L_x_282:
[----:B-1----:R-:W-:Y:S02]  /*0fe0*/  IMAD.MOV.U32 R12, RZ, RZ, R0 ;  /* 0x000000ffff0c7224 */ /* 0x002fe400078e0000 */
[----:B------:R-:W-:Y:S02]  /*0ff0*/  IMAD.MOV.U32 R13, RZ, RZ, 0x10 ;  /* 0x00000010ff0d7424 */ /* 0x000fe400078e00ff */
[----:B------:R-:W-:Y:S02]  /*1000*/  IMAD.MOV.U32 R14, RZ, RZ, 0x1f ;  /* 0x0000001fff0e7424 */ /* 0x000fe400078e00ff */
[----:B------:R-:W-:-:S07]  /*1010*/  IMAD.MOV.U32 R11, RZ, RZ, -0x1 ;  /* 0xffffffffff0b7424 */ /* 0x000fce00078e00ff */
[----:B0-----:R-:W-:Y:S05]  /*1020*/  WARPSYNC.COLLECTIVE R11, `(.L_x_291) ;  /* 0x000000000b087348 */ /* 0x001fea0003c00000 */
[----:B------:R1:W2:Y:S02]  /*1030*/  SHFL.DOWN P0, R10, R12, R13, R14 ;  /* 0x0800000d0c0a7389 */ /* 0x0002a4000000000e */
[----:B012---:R-:W-:Y:S05]  /*1040*/  ENDCOLLECTIVE ;  /* 0x000000000000791b */ /* 0x007fea0003800000 */
.L_x_291:
[----:B------:R-:W-:Y:S02]  /*1050*/  IMAD.MOV.U32 R13, RZ, RZ, 0x8 ;  /* 0x00000008ff0d7424 */ /* 0x000fe400078e00ff */
[----:B------:R-:W-:-:S04]  /*1060*/  IMAD.MOV.U32 R5, RZ, RZ, R10 ;  /* 0x000000ffff057224 */ /* 0x000fc800078e000a */
[----:B------:R-:W-:-:S05]  /*1070*/  FADD R5, R5, R0 ;  /* 0x0000000005057221 */ /* 0x000fca0000000000 */
[----:B------:R-:W-:-:S07]  /*1080*/  MOV R12, R5 ;  /* 0x00000005000c7202 */ /* 0x000fce0000000f00 */
[----:B------:R-:W-:Y:S05]  /*1090*/  WARPSYNC.COLLECTIVE R11, `(.L_x_292) ;  /* 0x000000000b087348 */ /* 0x000fea0003c00000 */
[----:B------:R0:W1:Y:S02]  /*10a0*/  SHFL.DOWN P0, R10, R12, R13, R14 ;  /* 0x0800000d0c0a7389 */ /* 0x000064000000000e */
[----:B01----:R-:W-:Y:S05]  /*10b0*/  ENDCOLLECTIVE ;  /* 0x000000000000791b */ /* 0x003fea0003800000 */
.L_x_292:
[----:B------:R-:W-:Y:S02]  /*10c0*/  IMAD.MOV.U32 R13, RZ, RZ, 0x4 ;  /* 0x00000004ff0d7424 */ /* 0x000fe400078e00ff */
[----:B------:R-:W-:-:S04]  /*10d0*/  IMAD.MOV.U32 R4, RZ, RZ, R10 ;  /* 0x000000ffff047224 */ /* 0x000fc800078e000a */
[----:B------:R-:W-:-:S04]  /*10e0*/  FADD R4, R5, R4 ;  /* 0x0000000405047221 */ /* 0x000fc80000000000 */
[----:B------:R-:W-:-:S07]  /*10f0*/  IMAD.MOV.U32 R12, RZ, RZ, R4 ;  /* 0x000000ffff0c7224 */ /* 0x000fce00078e0004 */
[----:B------:R-:W-:Y:S05]  /*1100*/  WARPSYNC.COLLECTIVE R11, `(.L_x_293) ;  /* 0x000000000b087348 */ /* 0x000fea0003c00000 */
[----:B------:R0:W1:Y:S02]  /*1110*/  SHFL.DOWN P0, R10, R12, R13, R14 ;  /* 0x0800000d0c0a7389 */ /* 0x000064000000000e */
[----:B01----:R-:W-:Y:S05]  /*1120*/  ENDCOLLECTIVE ;  /* 0x000000000000791b */ /* 0x003fea0003800000 */
.L_x_293:
[----:B------:R-:W-:Y:S02]  /*1130*/  IMAD.MOV.U32 R13, RZ, RZ, 0x2 ;  /* 0x00000002ff0d7424 */ /* 0x000fe400078e00ff */
[----:B------:R-:W-:-:S04]  /*1140*/  IMAD.MOV.U32 R7, RZ, RZ, R10 ;  /* 0x000000ffff077224 */ /* 0x000fc800078e000a */
[----:B------:R-:W-:-:S05]  /*1150*/  FADD R7, R4, R7 ;  /* 0x0000000704077221 */ /* 0x000fca0000000000 */
[----:B------:R-:W-:-:S07]  /*1160*/  MOV R12, R7 ;  /* 0x00000007000c7202 */ /* 0x000fce0000000f00 */
[----:B------:R-:W-:Y:S05]  /*1170*/  WARPSYNC.COLLECTIVE R11, `(.L_x_294) ;  /* 0x000000000b087348 */ /* 0x000fea0003c00000 */
[----:B------:R0:W1:Y:S02]  /*1180*/  SHFL.DOWN P0, R10, R12, R13, R14 ;  /* 0x0800000d0c0a7389 */ /* 0x000064000000000e */
[----:B01----:R-:W-:Y:S05]  /*1190*/  ENDCOLLECTIVE ;  /* 0x000000000000791b */ /* 0x003fea0003800000 */
.L_x_294:
[----:B------:R-:W-:Y:S02]  /*11a0*/  IMAD.MOV.U32 R13, RZ, RZ, 0x1 ;  /* 0x00000001ff0d7424 */ /* 0x000fe400078e00ff */
[----:B------:R-:W-:-:S04]  /*11b0*/  IMAD.MOV.U32 R6, RZ, RZ, R10 ;  /* 0x000000ffff067224 */ /* 0x000fc800078e000a */
[----:B------:R-:W-:-:S04]  /*11c0*/  FADD R6, R7, R6 ;  /* 0x0000000607067221 */ /* 0x000fc80000000000 */
[----:B------:R-:W-:-:S07]  /*11d0*/  IMAD.MOV.U32 R12, RZ, RZ, R6 ;  /* 0x000000ffff0c7224 */ /* 0x000fce00078e0006 */
[----:B------:R-:W-:Y:S05]  /*11e0*/  WARPSYNC.COLLECTIVE R11, `(.L_x_295) ;  /* 0x000000000b087348 */ /* 0x000fea0003c00000 */
[----:B------:R0:W1:Y:S02]  /*11f0*/  SHFL.DOWN P0, R10, R12, R13, R14 ;  /* 0x0800000d0c0a7389 */ /* 0x000064000000000e */
[----:B01----:R-:W-:Y:S05]  /*1200*/  ENDCOLLECTIVE ;  /* 0x000000000000791b */ /* 0x003fea0003800000 */
.L_x_295:
[----:B------:R-:W-:Y:S01]  /*1210*/  IMAD.MOV.U32 R9, RZ, RZ, R10 ;  /* 0x000000ffff097224 */ /* 0x000fe200078e000a */
[----:B------:R-:W-:Y:S06]  /*1220*/  BRA `(.L_x_296) ;  /* 0xfffffff8003c7947 */ /* 0x000fec000383ffff */
        .weak           $__internal_12_$__cuda_sm20_rcp_rn_f32_slowpath
        .type           $__internal_12_$__cuda_sm20_rcp_rn_f32_slowpath,@function
        .size           $__internal_12_$__cuda_sm20_rcp_rn_f32_slowpath,(.L_x_686 - $__internal_12_$__cuda_sm20_rcp_rn_f32_slowpath)
$__internal_12_$__cuda_sm20_rcp_rn_f32_slowpath:
        /* <DEDUP_REMOVED lines=15> */
.L_x_297:
        /* <DEDUP_REMOVED lines=33> */
.L_x_299:
[----:B------:R0:W1:Y:S02]  /*1530*/  MUFU.RCP R5, R0 ;  /* 0x0000000000057308 */ /* 0x0000640000001000 */
.L_x_298:
[----:B-1-3--:R-:W-:Y:S02]  /*1540*/  IMAD.MOV.U32 R6, RZ, RZ, R5 ;  /* 0x000000ffff067224 */ /* 0x00afe400078e0005 */
[----:B------:R-:W-:-:S04]  /*1550*/  IMAD.MOV.U32 R5, RZ, RZ, 0x0 ;  /* 0x00000000ff057424 */ /* 0x000fc800078e00ff */
[----:B0-2---:R-:W-:Y:S05]  /*1560*/  RET.REL.NODEC R4 `(_ZN8pygpukit3ops2nn18softmax_f16_kernelEPK6__halfPS2_mm) ;  /* 0xffffffe804a47950 */ /* 0x005fea0003c3ffff */
.L_x_300:
        /* <DEDUP_REMOVED lines=9> */
.L_x_686:


//--------------------- .text._ZN8pygpukit3ops2nn18softmax_f64_kernelEPKdPdmm --------------------------
	.section	.text._ZN8pygpukit3ops2nn18softmax_f64_kernelEPKdPdmm,"ax",@progbits
	.align	128
        .global         _ZN8pygpukit3ops2nn18softmax_f64_kernelEPKdPdmm
        .type           _ZN8pygpukit3ops2nn18softmax_f64_kernelEPKdPdmm,@function
        .size           _ZN8pygpukit3ops2nn18softmax_f64_kernelEPKdPdmm,(.L_x_687 - _ZN8pygpukit3ops2nn18softmax_f64_kernelEPKdPdmm)
        .other          _ZN8pygpukit3ops2nn18softmax_f64_kernelEPKdPdmm,@"STO_CUDA_ENTRY STV_DEFAULT"
_ZN8pygpukit3ops2nn18softmax_f64_kernelEPKdPdmm:
.text._ZN8pygpukit3ops2nn18softmax_f64_kernelEPKdPdmm:
        /* <DEDUP_REMOVED lines=9> */
[----:B------:R-:W-:Y:S02]  /*0090*/  HFMA2 R0, -RZ, RZ, 0, 0 ;  /* 0x00000000ff007431 */ /* 0x000fe400000001ff */
[----:B------:R-:W-:Y:S01]  /*00a0*/  IMAD.MOV.U32 R6, RZ, RZ, 0x0 ;  /* 0x00000000ff067424 */ /* 0x000fe200078e00ff */
[----:B------:R-:W2:Y:S01]  /*00b0*/  LDCU.128 UR8, c[0x0][0x380] ;  /* 0x00007000ff0877ac */ /* 0x000ea20008000c00 */
[----:B------:R-:W-:Y:S02]  /*00c0*/  IMAD.MOV.U32 R7, RZ, RZ, -0x100000 ;  /* 0xfff00000ff077424 */ /* 0x000fe400078e00ff */
[----:B-1----:R-:W-:Y:S02]  /*00d0*/  IMAD.U32 R12, RZ, RZ, UR6 ;  /* 0x00000006ff0c7e24 */ /* 0x002fe4000f8e00ff */
[----:B------:R-:W-:Y:S01]  /*00e0*/  IMAD.U32 R13, RZ, RZ, UR7 ;  /* 0x00000007ff0d7e24 */ /* 0x000fe2000f8e00ff */
[----:B------:R-:W1:Y:S01]  /*00f0*/  LDCU.64 UR6, c[0x0][0x358] ;  /* 0x00006b00ff0677ac */ /* 0x000e620008000a00 */
[----:B------:R-:W-:-:S04]  /*0100*/  IMAD.WIDE.U32 R2, R12, UR4, RZ ;  /* 0x000000040c027c25 */ /* 0x000fc8000f8e00ff */
[----:B------:R-:W-:Y:S02]  /*0110*/  IMAD R5, R13, UR4, RZ ;  /* 0x000000040d057c24 */ /* 0x000fe4000f8e02ff */
[----:B------:R-:W-:Y:S02]  /*0120*/  IMAD.SHL.U32 R4, R2, 0x8, RZ ;  /* 0x0000000802047824 */ /* 0x000fe400078e00ff */
[----:B------:R-:W-:Y:S01]  /*0130*/  IMAD.IADD R3, R3, 0x1, R5 ;  /* 0x0000000103037824 */ /* 0x000fe200078e0205 */
[----:B0-----:R-:W-:Y:S02]  /*0140*/  ISETP.GE.U32.AND P0, PT, R25, R12, PT ;  /* 0x0000000c1900720c */ /* 0x001fe40003f06070 */
[----:B--2---:R-:W-:Y:S02]  /*0150*/  IADD3 R5, P1, PT, R4, UR8, RZ ;  /* 0x0000000804057c10 */ /* 0x004fe4000ff3e0ff */
[----:B------:R-:W-:Y:S02]  /*0160*/  ISETP.GE.U32.AND.EX P0, PT, RZ, R13, PT, P0 ;  /* 0x0000000dff00720c */ /* 0x000fe40003f06100 */
[----:B------:R-:W-:-:S02]  /*0170*/  SHF.L.U64.HI R3, R2, 0x3, R3 ;  /* 0x0000000302037819 */ /* 0x000fc40000010203 */
[----:B------:R-:W-:Y:S02]  /*0180*/  IADD3 R4, P2, PT, R4, UR10, RZ ;  /* 0x0000000a04047c10 */ /* 0x000fe4000ff5e0ff */
[C---:B------:R-:W-:Y:S02]  /*0190*/  IADD3.X R2, PT, PT, R3.reuse, UR9, RZ, P1, !PT ;  /* 0x0000000903027c10 */ /* 0x040fe40008ffe4ff */
[----:B------:R-:W-:-:S05]  /*01a0*/  IADD3.X R3, PT, PT, R3, UR11, RZ, P2, !PT ;  /* 0x0000000b03037c10 */ /* 0x000fca00097fe4ff */
[----:B-1----:R-:W-:Y:S05]  /*01b0*/  @P0 BRA `(.L_x_302) ;  /* 0x00000000005c0947 */ /* 0x002fea0003800000 */
[----:B------:R-:W0:Y:S01]  /*01c0*/  LDC R11, c[0x0][0x360] ;  /* 0x0000d800ff0b7b82 */ /* 0x000e220000000800 */
[----:B------:R-:W-:Y:S01]  /*01d0*/  IMAD.MOV.U32 R15, RZ, RZ, R25 ;  /* 0x000000ffff0f7224 */ /* 0x000fe200078e0019 */
[----:B------:R-:W-:Y:S01]  /*01e0*/  MOV R10, R25 ;  /* 0x00000019000a7202 */ /* 0x000fe20000000f00 */
[----:B------:R-:W-:Y:S02]  /*01f0*/  IMAD.MOV.U32 R14, RZ, RZ, R0 ;  /* 0x000000ffff0e7224 */ /* 0x000fe400078e0000 */
[----:B------:R-:W-:Y:S02]  /*0200*/  IMAD.MOV.U32 R6, RZ, RZ, 0x0 ;  /* 0x00000000ff067424 */ /* 0x000fe400078e00ff */
[----:B------:R-:W-:-:S07]  /*0210*/  IMAD.MOV.U32 R7, RZ, RZ, -0x100000 ;  /* 0xfff00000ff077424 */ /* 0x000fce00078e00ff */
.L_x_303:
[----:B------:R-:W-:-:S04]  /*0220*/  LEA R8, P0, R15, R5, 0x3 ;  /* 0x000000050f087211 */ /* 0x000fc800078018ff */
[----:B------:R-:W-:-:S06]  /*0230*/  LEA.HI.X R9, R15, R2, R14, 0x3, P0 ;  /* 0x000000020f097211 */ /* 0x000fcc00000f1c0e */
[----:B------:R-:W2:Y:S01]  /*0240*/  LDG.E.64.CONSTANT R8, desc[UR6][R8.64] ;  /* 0x0000000608087981 */ /* 0x000ea2000c1e9b00 */
[----:B0-----:R-:W-:Y:S01]  /*0250*/  IMAD.IADD R15, R11, 0x1, R10 ;  /* 0x000000010b0f7824 */ /* 0x001fe200078e020a */
[----:B------:R-:W-:Y:S01]  /*0260*/  MOV R17, R6 ;  /* 0x0000000600117202 */ /* 0x000fe20000000f00 */
[----:B------:R-:W-:Y:S02]  /*0270*/  IMAD.MOV.U32 R19, RZ, RZ, R7 ;  /* 0x000000ffff137224 */ /* 0x000fe400078e0007 */
[--C-:B------:R-:W-:Y:S01]  /*0280*/  IMAD.MOV.U32 R10, RZ, RZ, R15.reuse ;  /* 0x000000ffff0a7224 */ /* 0x100fe200078e000f */
[----:B------:R-:W-:Y:S02]  /*0290*/  ISETP.GE.U32.AND P0, PT, R15, R12, PT ;  /* 0x0000000c0f00720c */ /* 0x000fe40003f06070 */
[----:B------:R-:W-:-:S04]  /*02a0*/  SHF.R.S32.HI R14, RZ, 0x1f, R15 ;  /* 0x0000001fff0e7819 */ /* 0x000fc8000001140f */
[----:B------:R-:W-:Y:S01]  /*02b0*/  ISETP.GE.U32.AND.EX P0, PT, R14, R13, PT, P0 ;  /* 0x0000000d0e00720c */ /* 0x000fe20003f06100 */
[----:B--2---:R-:W-:Y:S01]  /*02c0*/  DSETP.MAX.AND P1, P2, R8, R6, PT ;  /* 0x000000060800722a */ /* 0x004fe20003a2f000 */
[----:B------:R-:W-:-:S05]  /*02d0*/  IMAD.MOV.U32 R6, RZ, RZ, R9 ;  /* 0x000000ffff067224 */ /* 0x000fca00078e0009 */
[----:B------:R-:W-:Y:S01]  /*02e0*/  FSEL R7, R6, R19, P1 ;  /* 0x0000001306077208 */ /* 0x000fe20000800000 */
[----:B------:R-:W-:-:S05]  /*02f0*/  IMAD.MOV.U32 R6, RZ, RZ, R8 ;  /* 0x000000ffff067224 */ /* 0x000fca00078e0008 */
[----:B------:R-:W-:Y:S02]  /*0300*/  SEL R6, R6, R17, P1 ;  /* 0x0000001106067207 */ /* 0x000fe40000800000 */
[----:B------:R-:W-:Y:S01]  /*0310*/  @P2 LOP3.LUT R7, R19, 0x80000, RZ, 0xfc, !PT ;  /* 0x0008000013072812 */ /* 0x000fe200078efcff */
[----:B------:R-:W-:Y:S06]  /*0320*/  @!P0 BRA `(.L_x_303) ;  /* 0xfffffffc00bc8947 */ /* 0x000fec000383ffff */
.L_x_302:
[----:B------:R-:W-:Y:S05]  /*0330*/  BSYNC.RECONVERGENT B0 ;  /* 0x0000000000007941 */ /* 0x000fea0003800200 */
.L_x_301:
[----:B------:R-:W0:Y:S01]  /*0340*/  SHFL.DOWN PT, R9, R7, 0x10, 0x1f ;  /* 0x0a001f0007097f89 */ /* 0x000e2200000e0000 */
[----:B------:R-:W-:Y:S01]  /*0350*/  IMAD.MOV.U32 R15, RZ, RZ, R7 ;  /* 0x000000ffff0f7224 */ /* 0x000fe200078e0007 */
[----:B------:R-:W1:Y:S01]  /*0360*/  LDCU.64 UR8, c[0x0][0x398] ;  /* 0x00007300ff0877ac */ /* 0x000e620008000a00 */
[----:B------:R-:W-:Y:S01]  /*0370*/  IMAD.MOV.U32 R11, RZ, RZ, R6 ;  /* 0x000000ffff0b7224 */ /* 0x000fe200078e0006 */
[----:B------:R-:W2:Y:S01]  /*0380*/  SHFL.DOWN PT, R8, R6, 0x10, 0x1f ;  /* 0x0a001f0006087f89 */ /* 0x000ea200000e0000 */
[----:B0-----:R-:W-:Y:S01]  /*0390*/  MOV R10, R9 ;  /* 0x00000009000a7202 */ /* 0x001fe20000000f00 */
[----:B--2---:R-:W-:-:S06]  /*03a0*/  DSETP.MAX.AND P0, P1, R8, R6, PT ;  /* 0x000000060800722a */ /* 0x004fcc000390f000 */
[----:B------:R-:W-:Y:S02]  /*03b0*/  FSEL R17, R10, R15, P0 ;  /* 0x0000000f0a117208 */ /* 0x000fe40000000000 */
[----:B------:R-:W-:-:S05]  /*03c0*/  SEL R8, R8, R11, P0 ;  /* 0x0000000b08087207 */ /* 0x000fca0000000000 */
[----:B------:R-:W-:Y:S01]  /*03d0*/  SHFL.DOWN PT, R10, R8, 0x8, 0x1f ;  /* 0x09001f00080a7f89 */ /* 0x000fe200000e0000 */
[----:B------:R-:W-:-:S05]  /*03e0*/  @P1 LOP3.LUT R17, R15, 0x80000, RZ, 0xfc, !PT ;  /* 0x000800000f111812 */ /* 0x000fca00078efcff */
[----:B------:R-:W-:-:S04]  /*03f0*/  IMAD.MOV.U32 R9, RZ, RZ, R17 ;  /* 0x000000ffff097224 */ /* 0x000fc800078e0011 */
[----:B------:R-:W-:Y:S01]  /*0400*/  IMAD.MOV.U32 R6, RZ, RZ, R9 ;  /* 0x000000ffff067224 */ /* 0x000fe200078e0009 */
[----:B------:R-:W0:Y:S02]  /*0410*/  SHFL.DOWN PT, R11, R9, 0x8, 0x1f ;  /* 0x09001f00090b7f89 */ /* 0x000e2400000e0000 */
[----:B0-----:R-:W-:Y:S01]  /*0420*/  DSETP.MAX.AND P0, P1, R8, R10, PT ;  /* 0x0000000a0800722a */ /* 0x001fe2000390f000 */
[----:B------:R-:W-:-:S05]  /*0430*/  IMAD.MOV.U32 R7, RZ, RZ, R11 ;  /* 0x000000ffff077224 */ /* 0x000fca00078e000b */
[----:B------:R-:W-:Y:S02]  /*0440*/  FSEL R15, R6, R7, P0 ;  /* 0x00000007060f7208 */ /* 0x000fe40000000000 */
[----:B------:R-:W-:-:S04]  /*0450*/  MOV R6, R8 ;  /* 0x0000000800067202 */ /* 0x000fc80000000f00 */
[----:B------:R-:W-:Y:S02]  /*0460*/  SEL R6, R6, R10, P0 ;  /* 0x0000000a06067207 */ /* 0x000fe40000000000 */
[----:B------:R-:W-:-:S03]  /*0470*/  @P1 LOP3.LUT R15, R7, 0x80000, RZ, 0xfc, !PT ;  /* 0x00080000070f1812 */ /* 0x000fc600078efcff */
[----:B------:R-:W-:Y:S02]  /*0480*/  SHFL.DOWN PT, R10, R6, 0x4, 0x1f ;  /* 0x08801f00060a7f89 */ /* 0x000fe400000e0000 */
[----:B------:R-:W-:-:S04]  /*0490*/  IMAD.MOV.U32 R7, RZ, RZ, R15 ;  /* 0x000000ffff077224 */ /* 0x000fc800078e000f */
[----:B------:R-:W-:Y:S01]  /*04a0*/  IMAD.MOV.U32 R8, RZ, RZ, R7 ;  /* 0x000000ffff087224 */ /* 0x000fe200078e0007 */
[----:B------:R-:W0:Y:S02]  /*04b0*/  SHFL.DOWN PT, R11, R7, 0x4, 0x1f ;  /* 0x08801f00070b7f89 */ /* 0x000e2400000e0000 */
[----:B0-----:R-:W-:Y:S01]  /*04c0*/  DSETP.MAX.AND P0, P1, R6, R10, PT ;  /* 0x0000000a0600722a */ /* 0x001fe2000390f000 */
[----:B------:R-:W-:-:S05]  /*04d0*/  IMAD.MOV.U32 R9, RZ, RZ, R11 ;  /* 0x000000ffff097224 */ /* 0x000fca00078e000b */
[----:B------:R-:W-:Y:S02]  /*04e0*/  FSEL R15, R8, R9, P0 ;  /* 0x00000009080f7208 */ /* 0x000fe40000000000 */
[----:B------:R-:W-:Y:S02]  /*04f0*/  SEL R8, R6, R10, P0 ;  /* 0x0000000a06087207 */ /* 0x000fe40000000000 */
[----:B------:R-:W-:-:S03]  /*0500*/  LOP3.LUT P0, R6, R25, 0x1f, RZ, 0xc0, !PT ;  /* 0x0000001f19067812 */ /* 0x000fc6000780c0ff */
[----:B------:R-:W-:Y:S01]  /*0510*/  SHFL.DOWN PT, R10, R8, 0x2, 0x1f ;  /* 0x08401f00080a7f89 */ /* 0x000fe200000e0000 */
[----:B------:R-:W-:-:S05]  /*0520*/  @P1 LOP3.LUT R15, R9, 0x80000, RZ, 0xfc, !PT ;  /* 0x00080000090f1812 */ /* 0x000fca00078efcff */
[----:B------:R-:W-:-:S05]  /*0530*/  IMAD.MOV.U32 R9, RZ, RZ, R15 ;  /* 0x000000ffff097224 */ /* 0x000fca00078e000f */
[----:B------:R-:W0:Y:S01]  /*0540*/  SHFL.DOWN PT, R11, R9, 0x2, 0x1f ;  /* 0x08401f00090b7f89 */ /* 0x000e2200000e0000 */
[----:B------:R-:W-:Y:S01]  /*0550*/  MOV R7, R9 ;  /* 0x0000000900077202 */ /* 0x000fe20000000f00 */
[----:B0-----:R-:W-:Y:S01]  /*0560*/  DSETP.MAX.AND P1, P2, R8, R10, PT ;  /* 0x0000000a0800722a */ /* 0x001fe20003a2f000 */
[----:B------:R-:W-:-:S05]  /*0570*/  IMAD.MOV.U32 R14, RZ, RZ, R11 ;  /* 0x000000ffff0e7224 */ /* 0x000fca00078e000b */
[----:B------:R-:W-:Y:S02]  /*0580*/  FSEL R7, R7, R14, P1 ;  /* 0x0000000e07077208 */ /* 0x000fe40000800000 */
[----:B------:R-:W-:-:S05]  /*0590*/  SEL R10, R8, R10, P1 ;  /* 0x0000000a080a7207 */ /* 0x000fca0000800000 */
[----:B------:R-:W-:Y:S01]  /*05a0*/  SHFL.DOWN PT, R8, R10, 0x1, 0x1f ;  /* 0x08201f000a087f89 */ /* 0x000fe200000e0000 */
[----:B------:R-:W-:Y:S01]  /*05b0*/  @P2 LOP3.LUT R7, R14, 0x80000, RZ, 0xfc, !PT ;  /* 0x000800000e072812 */ /* 0x000fe200078efcff */
[----:B------:R-:W-:Y:S01]  /*05c0*/  IMAD.MOV.U32 R15, RZ, RZ, R10 ;  /* 0x000000ffff0f7224 */ /* 0x000fe200078e000a */
[----:B------:R-:W0:Y:S03]  /*05d0*/  @!P0 S2R R14, SR_CgaCtaId ;  /* 0x00000000000e8919 */ /* 0x000e260000008800 */
[----:B------:R-:W-:Y:S01]  /*05e0*/  IMAD.MOV.U32 R11, RZ, RZ, R7 ;  /* 0x000000ffff0b7224 */ /* 0x000fe200078e0007 */
[----:B------:R-:W-:-:S04]  /*05f0*/  @!P0 MOV R7, 0x400 ;  /* 0x0000040000078802 */ /* 0x000fc80000000f00 */
[----:B------:R-:W2:Y:S02]  /*0600*/  SHFL.DOWN PT, R9, R11, 0x1, 0x1f ;  /* 0x08201f000b097f89 */ /* 0x000ea400000e0000 */
[----:B--2---:R-:W-:Y:S01]  /*0610*/  DSETP.MAX.AND P1, P2, R10, R8, PT ;  /* 0x000000080a00722a */ /* 0x004fe20003a2f000 */
[----:B0-----:R-:W-:Y:S01]  /*0620*/  @!P0 LEA R14, R14, R7, 0x18 ;  /* 0x000000070e0e8211 */ /* 0x001fe200078ec0ff */
[----:B------:R-:W-:Y:S01]  /*0630*/  IMAD.MOV.U32 R7, RZ, RZ, R11 ;  /* 0x000000ffff077224 */ /* 0x000fe200078e000b */
[----:B------:R-:W-:-:S03]  /*0640*/  MOV R16, R9 ;  /* 0x0000000900107202 */ /* 0x000fc60000000f00 */
[----:B------:R-:W-:Y:S02]  /*0650*/  SEL R8, R15, R8, P1 ;  /* 0x000000080f087207 */ /* 0x000fe40000800000 */
[----:B------:R-:W-:Y:S02]  /*0660*/  FSEL R17, R7, R16, P1 ;  /* 0x0000001007117208 */ /* 0x000fe40000800000 */
[----:B------:R-:W-:Y:S02]  /*0670*/  SHF.R.U32.HI R7, RZ, 0x5, R25 ;  /* 0x00000005ff077819 */ /* 0x000fe40000011619 */
[----:B------:R-:W-:Y:S02]  /*0680*/  PLOP3.LUT P1, PT, PT, PT, PT, 0x8, 0x80 ;  /* 0x000000000080781c */ /* 0x000fe40003f2e170 */
[----:B------:R-:W-:Y:S01]  /*0690*/  @P2 LOP3.LUT R17, R16, 0x80000, RZ, 0xfc, !PT ;  /* 0x0008000010112812 */ /* 0x000fe200078efcff */
[----:B------:R-:W-:-:S04]  /*06a0*/  @!P0 IMAD R11, R7, 0x8, R14 ;  /* 0x00000008070b8824 */ /* 0x000fc800078e020e */
[----:B------:R-:W-:-:S05]  /*06b0*/  IMAD.MOV.U32 R9, RZ, RZ, R17 ;  /* 0x000000ffff097224 */ /* 0x000fca00078e0011 */
[----:B------:R0:W-:Y:S01]  /*06c0*/  @!P0 STS.64 [R11], R8 ;  /* 0x000000080b008388 */ /* 0x0001e20000000a00 */
[----:B------:R-:W-:Y:S01]  /*06d0*/  BAR.SYNC.DEFER_BLOCKING 0x0 ;  /* 0x0000000000007b1d */ /* 0x000fe20000010000 */
[----:B------:R-:W-:-:S13]  /*06e0*/  ISETP.GT.U32.AND P0, PT, R25, 0x1f, PT ;  /* 0x0000001f1900780c */ /* 0x000fda0003f04070 */
[----:B01----:R-:W-:Y:S05]  /*06f0*/  @P0 BRA `(.L_x_304) ;  /* 0x0000000400300947 */ /* 0x003fea0003800000 */
        /* <DEDUP_REMOVED lines=8> */
[----:B------:R-:W-:Y:S02]  /*0780*/  IMAD.MOV.U32 R8, RZ, RZ, 0x0 ;  /* 0x00000000ff087424 */ /* 0x000fe400078e00ff */
[----:B------:R-:W-:Y:S01]  /*0790*/  IMAD.MOV.U32 R9, RZ, RZ, -0x100000 ;  /* 0xfff00000ff097424 */ /* 0x000fe200078e00ff */
[----:B------:R-:W-:-:S05]  /*07a0*/  @!P0 LEA R10, R25, R10, 0x3 ;  /* 0x0000000a190a8211 */ /* 0x000fca00078e18ff */
[----:B------:R0:W1:Y:S01]  /*07b0*/  @!P0 LDS.64 R8, [R10] ;  /* 0x000000000a088984 */ /* 0x0000620000000a00 */
[----:B------:R-:W-:Y:S05]  /*07c0*/  BRA.DIV UR4, `(.L_x_305) ;  /* 0x0000000e04ec7947 */ /* 0x000fea000b800000 */
[----:B-1----:R-:W1:Y:S01]  /*07d0*/  SHFL.DOWN PT, R17, R9, 0x10, 0x1f ;  /* 0x0a001f0009117f89 */ /* 0x002e6200000e0000 */
[----:B------:R-:W-:-:S03]  /*07e0*/  MOV R15, R8 ;  /* 0x00000008000f7202 */ /* 0x000fc60000000f00 */
[----:B------:R-:W0:Y:S01]  /*07f0*/  SHFL.DOWN PT, R16, R8, 0x10, 0x1f ;  /* 0x0a001f0008107f89 */ /* 0x000e2200000e0000 */
[----:B-1----:R-:W-:Y:S02]  /*0800*/  IMAD.MOV.U32 R11, RZ, RZ, R17 ;  /* 0x000000ffff0b7224 */ /* 0x002fe400078e0011 */
[----:B------:R-:W-:Y:S02]  /*0810*/  IMAD.MOV.U32 R17, RZ, RZ, R9 ;  /* 0x000000ffff117224 */ /* 0x000fe400078e0009 */
[----:B0-----:R-:W-:Y:S02]  /*0820*/  IMAD.MOV.U32 R10, RZ, RZ, R16 ;  /* 0x000000ffff0a7224 */ /* 0x001fe400078e0010 */
[----:B------:R-:W-:-:S04]  /*0830*/  IMAD.MOV.U32 R14, RZ, RZ, R11 ;  /* 0x000000ffff0e7224 */ /* 0x000fc800078e000b */
[----:B------:R-:W-:-:S06]  /*0840*/  DSETP.MAX.AND P0, P2, R10, R8, PT ;  /* 0x000000080a00722a */ /* 0x000fcc0003a0f000 */
[----:B------:R-:W-:Y:S02]  /*0850*/  FSEL R19, R14, R17, P0 ;  /* 0x000000110e137208 */ /* 0x000fe40000000000 */
[----:B------:R-:W-:-:S05]  /*0860*/  SEL R10, R10, R15, P0 ;  /* 0x0000000f0a0a7207 */ /* 0x000fca0000000000 */
[----:B------:R-:W-:Y:S01]  /*0870*/  IMAD.MOV.U32 R8, RZ, RZ, R10 ;  /* 0x000000ffff087224 */ /* 0x000fe200078e000a */
[----:B------:R-:W-:-:S04]  /*0880*/  @P2 LOP3.LUT R19, R17, 0x80000, RZ, 0xfc, !PT ;  /* 0x0008000011132812 */ /* 0x000fc800078efcff */
[----:B------:R-:W0:Y:S01]  /*0890*/  SHFL.DOWN PT, R16, R8, 0x8, 0x1f ;  /* 0x09001f0008107f89 */ /* 0x000e2200000e0000 */
[----:B------:R-:W-:-:S05]  /*08a0*/  IMAD.MOV.U32 R9, RZ, RZ, R19 ;  /* 0x000000ffff097224 */ /* 0x000fca00078e0013 */
[----:B------:R-:W1:Y:S01]  /*08b0*/  SHFL.DOWN PT, R17, R9, 0x8, 0x1f ;  /* 0x09001f0009117f89 */ /* 0x000e6200000e0000 */
[----:B------:R-:W-:Y:S01]  /*08c0*/  MOV R14, R9 ;  /* 0x00000009000e7202 */ /* 0x000fe20000000f00 */
[----:B0-----:R-:W-:Y:S02]  /*08d0*/  IMAD.MOV.U32 R10, RZ, RZ, R16 ;  /* 0x000000ffff0a7224 */ /* 0x001fe400078e0010 */
[----:B-1----:R-:W-:-:S04]  /*08e0*/  IMAD.MOV.U32 R11, RZ, RZ, R17 ;  /* 0x000000ffff0b7224 */ /* 0x002fc800078e0011 */
[----:B------:R-:W-:Y:S02]  /*08f0*/  IMAD.MOV.U32 R15, RZ, RZ, R11 ;  /* 0x000000ffff0f7224 */ /* 0x000fe400078e000b */
[----:B------:R-:W-:-:S06]  /*0900*/  DSETP.MAX.AND P0, P2, R8, R10, PT ;  /* 0x0000000a0800722a */ /* 0x000fcc0003a0f000 */
[----:B------:R-:W-:Y:S02]  /*0910*/  FSEL R17, R14, R15, P0 ;  /* 0x0000000f0e117208 */ /* 0x000fe40000000000 */
[----:B------:R-:W-:-:S05]  /*0920*/  SEL R8, R8, R10, P0 ;  /* 0x0000000a08087207 */ /* 0x000fca0000000000 */
[----:B------:R-:W0:Y:S01]  /*0930*/  SHFL.DOWN PT, R16, R8, 0x4, 0x1f ;  /* 0x08801f0008107f89 */ /* 0x000e2200000e0000 */
[----:B------:R-:W-:-:S05]  /*0940*/  @P2 LOP3.LUT R17, R15, 0x80000, RZ, 0xfc, !PT ;  /* 0x000800000f112812 */ /* 0x000fca00078efcff */
        /* <DEDUP_REMOVED lines=20> */
[----:B------:R0:W1:Y:S01]  /*0a90*/  SHFL.DOWN PT, R16, R8, 0x1, 0x1f ;  /* 0x08201f0008107f89 */ /* 0x00006200000e0000 */
[----:B------:R-:W-:-:S05]  /*0aa0*/  @P2 LOP3.LUT R17, R15, 0x80000, RZ, 0xfc, !PT ;  /* 0x000800000f112812 */ /* 0x000fca00078efcff */
[----:B------:R-:W-:-:S05]  /*0ab0*/  IMAD.MOV.U32 R9, RZ, RZ, R17 ;  /* 0x000000ffff097224 */ /* 0x000fca00078e0011 */
[----:B------:R0:W2:Y:S02]  /*0ac0*/  SHFL.DOWN PT, R17, R9, 0x1, 0x1f ;  /* 0x08201f0009117f89 */ /* 0x0000a400000e0000 */
.L_x_324:
[----:B------:R-:W-:Y:S01]  /*0ad0*/  ISETP.NE.AND P0, PT, R25, RZ, PT ;  /* 0x000000ff1900720c */ /* 0x000fe20003f05270 */
[----:B-1----:R-:W-:Y:S01]  /*0ae0*/  IMAD.MOV.U32 R10, RZ, RZ, R16 ;  /* 0x000000ffff0a7224 */ /* 0x002fe200078e0010 */
[----:B------:R-:W-:Y:S01]  /*0af0*/  MOV R15, R8 ;  /* 0x00000008000f7202 */ /* 0x000fe20000000f00 */
[----:B--2---:R-:W-:-:S04]  /*0b00*/  IMAD.MOV.U32 R11, RZ, RZ, R17 ;  /* 0x000000ffff0b7224 */ /* 0x004fc800078e0011 */
[----:B------:R-:W-:Y:S02]  /*0b10*/  IMAD.MOV.U32 R16, RZ, RZ, R11 ;  /* 0x000000ffff107224 */ /* 0x000fe400078e000b */
[----:B------:R-:W-:-:S04]  /*0b20*/  DSETP.MAX.AND P2, P3, R8, R10, PT ;  /* 0x0000000a0800722a */ /* 0x000fc80003b4f000 */
[----:B------:R-:W1:Y:S01]  /*0b30*/  @!P0 S2R R14, SR_CgaCtaId ;  /* 0x00000000000e8919 */ /* 0x000e620000008800 */
[----:B------:R-:W-:Y:S02]  /*0b40*/  @!P0 PLOP3.LUT P1, PT, PT, PT, PT, 0x80, 0x8 ;  /* 0x000000000008881c */ /* 0x000fe40003f2f070 */
[----:B------:R-:W-:Y:S02]  /*0b50*/  FSEL R17, R9, R16, P2 ;  /* 0x0000001009117208 */ /* 0x000fe40001000000 */
[----:B0-----:R-:W-:Y:S02]  /*0b60*/  @!P0 MOV R9, 0x400 ;  /* 0x0000040000098802 */ /* 0x001fe40000000f00 */
[----:B------:R-:W-:-:S03]  /*0b70*/  SEL R8, R15, R10, P2 ;  /* 0x0000000a0f087207 */ /* 0x000fc60001000000 */
[----:B------:R-:W-:Y:S02]  /*0b80*/  @P3 LOP3.LUT R17, R16, 0x80000, RZ, 0xfc, !PT ;  /* 0x0008000010113812 */ /* 0x000fe400078efcff */
[----:B-1----:R-:W-:-:S03]  /*0b90*/  @!P0 LEA R11, R14, R9, 0x18 ;  /* 0x000000090e0b8211 */ /* 0x002fc600078ec0ff */
[----:B------:R-:W-:-:S05]  /*0ba0*/  IMAD.MOV.U32 R9, RZ, RZ, R17 ;  /* 0x000000ffff097224 */ /* 0x000fca00078e0011 */
[----:B------:R0:W-:Y:S02]  /*0bb0*/  @!P0 STS.64 [R11+0x100], R8 ;  /* 0x000100080b008388 */ /* 0x0001e40000000a00 */
.L_x_304:
[----:B------:R-:W-:Y:S01]  /*0bc0*/  ISETP.GE.U32.AND P0, PT, R25, R12, PT ;  /* 0x0000000c1900720c */ /* 0x000fe20003f06070 */
[----:B------:R-:W-:Y:S05]  /*0bd0*/  WARPSYNC.ALL ;  /* 0x0000000000007948 */ /* 0x000fea0003800000 */
[----:B------:R-:W-:Y:S01]  /*0be0*/  BAR.SYNC.DEFER_BLOCKING 0x0 ;  /* 0x0000000000007b1d */ /* 0x000fe20000010000 */
[----:B------:R-:W-:Y:S02]  /*0bf0*/  ISETP.GE.U32.AND.EX P0, PT, R0, R13, PT, P0 ;  /* 0x0000000d0000720c */ /* 0x000fe40003f06100 */
[----:B0-----:R-:W-:-:S03]  /*0c00*/  CS2R R10, SRZ ;  /* 0x00000000000a7805 */ /* 0x001fc6000001ff00 */
[----:B------:R-:W-:Y:S08]  /*0c10*/  BSSY.RECONVERGENT B0, `(.L_x_306) ;  /* 0x0000058000007945 */ /* 0x000ff00003800200 */
[----:B------:R-:W-:Y:S05]  /*0c20*/  @P0 BRA `(.L_x_307) ;  /* 0x0000000400580947 */ /* 0x000fea0003800000 */
[----:B------:R-:W0:Y:S01]  /*0c30*/  S2UR UR5, SR_CgaCtaId ;  /* 0x00000000000579c3 */ /* 0x000e220000008800 */
[----:B------:R-:W-:Y:S01]  /*0c40*/  UMOV UR4, 0x400 ;  /* 0x0000040000047882 */ /* 0x000fe20000000000 */
[----:B------:R-:W-:Y:S01]  /*0c50*/  IMAD.MOV.U32 R15, RZ, RZ, R25 ;  /* 0x000000ffff0f7224 */ /* 0x000fe200078e0019 */
[----:B------:R-:W-:Y:S01]  /*0c60*/  MOV R23, R25 ;  /* 0x0000001900177202 */ /* 0x000fe20000000f00 */
[----:B------:R-:W-:Y:S01]  /*0c70*/  IMAD.MOV.U32 R14, RZ, RZ, R0 ;  /* 0x000000ffff0e7224 */ /* 0x000fe200078e0000 */
[----:B------:R-:W-:-:S03]  /*0c80*/  CS2R R10, SRZ ;  /* 0x00000000000a7805 */ /* 0x000fc6000001ff00 */
[----:B------:R-:W1:Y:S01]  /*0c90*/  LDC R22, c[0x0][0x360] ;  /* 0x0000d800ff167b82 */ /* 0x000e620000000800 */
[----:B0-----:R-:W-:-:S09]  /*0ca0*/  ULEA UR4, UR5, UR4, 0x18 ;  /* 0x0000000405047291 */ /* 0x001fd2000f8ec0ff */
[----:B------:R-:W0:Y:S03]  /*0cb0*/  LDS.64 R8, [UR4+0x100] ;  /* 0x00010004ff087984 */ /* 0x000e260008000a00 */
.L_x_310:
[C---:B------:R-:W-:Y:S01]  /*0cc0*/  IMAD.SHL.U32 R21, R15.reuse, 0x8, RZ ;  /* 0x000000080f157824 */ /* 0x040fe200078e00ff */
[----:B------:R-:W-:-:S04]  /*0cd0*/  SHF.L.U64.HI R20, R15, 0x3, R14 ;  /* 0x000000030f147819 */ /* 0x000fc8000001020e */
[----:B------:R-:W-:-:S05]  /*0ce0*/  IADD3 R26, P0, PT, R21, R5, RZ ;  /* 0x00000005151a7210 */ /* 0x000fca0007f1e0ff */
[----:B------:R-:W-:-:S05]  /*0cf0*/  IMAD.X R27, R20, 0x1, R2, P0 ;  /* 0x00000001141b7824 */ /* 0x000fca00000e0602 */
[----:B------:R-:W0:Y:S01]  /*0d00*/  LDG.E.64.CONSTANT R12, desc[UR6][R26.64] ;  /* 0x000000061a0c7981 */ /* 0x000e22000c1e9b00 */
[----:B------:R-:W-:Y:S01]  /*0d10*/  IMAD.MOV.U32 R14, RZ, RZ, 0x652b82fe ;  /* 0x652b82feff0e7424 */ /* 0x000fe200078e00ff */
[----:B------:R-:W-:Y:S01]  /*0d20*/  UMOV UR4, 0xfefa39ef ;  /* 0xfefa39ef00047882 */ /* 0x000fe20000000000 */
[----:B------:R-:W-:Y:S01]  /*0d30*/  IMAD.MOV.U32 R15, RZ, RZ, 0x3ff71547 ;  /* 0x3ff71547ff0f7424 */ /* 0x000fe200078e00ff */
[----:B------:R-:W-:Y:S01]  /*0d40*/  UMOV UR5, 0x3fe62e42 ;  /* 0x3fe62e4200057882 */ /* 0x000fe20000000000 */
[----:B------:R-:W-:Y:S01]  /*0d50*/  BSSY.RECONVERGENT B1, `(.L_x_308) ;  /* 0x0000039000017945 */ /* 0x000fe20003800200 */
[----:B0-----:R-:W-:-:S08]  /*0d60*/  DADD R12, -R8, R12 ;  /* 0x00000000080c7229 */ /* 0x001fd0000000010c */
[----:B------:R-:W-:Y:S02]  /*0d70*/  DFMA R14, R12, R14, 6.75539944105574400000e+15 ;  /* 0x433800000c0e742b */ /* 0x000fe4000000000e */
[----:B------:R-:W-:-:S06]  /*0d80*/  FSETP.GEU.AND P0, PT, |R13|, 4.1917929649353027344, PT ;  /* 0x4086232b0d00780b */ /* 0x000fcc0003f0e200 */
[----:B------:R-:W-:-:S08]  /*0d90*/  DADD R18, R14, -6.75539944105574400000e+15 ;  /* 0xc33800000e127429 */ /* 0x000fd00000000000 */
[----:B------:R-:W-:Y:S01]  /*0da0*/  DFMA R16, R18, -UR4, R12 ;  /* 0x8000000412107c2b */ /* 0x000fe2000800000c */
[----:B------:R-:W-:Y:S01]  /*0db0*/  UMOV UR4, 0x3b39803f ;  /* 0x3b39803f00047882 */ /* 0x000fe20000000000 */
[----:B------:R-:W-:-:S06]  /*0dc0*/  UMOV UR5, 0x3c7abc9e ;  /* 0x3c7abc9e00057882 */ /* 0x000fcc0000000000 */
[----:B------:R-:W-:Y:S01]  /*0dd0*/  DFMA R16, R18, -UR4, R16 ;  /* 0x8000000412107c2b */ /* 0x000fe20008000010 */
[----:B------:R-:W-:Y:S01]  /*0de0*/  UMOV UR4, 0x69ce2bdf ;  /* 0x69ce2bdf00047882 */ /* 0x000fe20000000000 */
[----:B------:R-:W-:Y:S01]  /*0df0*/  MOV R18, 0xfca213ea ;  /* 0xfca213ea00127802 */ /* 0x000fe20000000f00 */
[----:B------:R-:W-:Y:S01]  /*0e00*/  IMAD.MOV.U32 R19, RZ, RZ, 0x3e928af3 ;  /* 0x3e928af3ff137424 */ /* 0x000fe200078e00ff */
[----:B------:R-:W-:-:S05]  /*0e10*/  UMOV UR5, 0x3e5ade15 ;  /* 0x3e5ade1500057882 */ /* 0x000fca0000000000 */
        /* <DEDUP_REMOVED lines=26> */
[----:B------:R-:W-:Y:S01]  /*0fc0*/  DFMA R16, R16, R18, 1 ;  /* 0x3ff000001010742b */ /* 0x000fe20000000012 */
[----:B------:R-:W-:-:S05]  /*0fd0*/  IADD3 R18, P2, PT, R21, R4, RZ ;  /* 0x0000000415127210 */ /* 0x000fca0007f5e0ff */
[----:B------:R-:W-:-:S04]  /*0fe0*/  IMAD.X R19, R20, 0x1, R3, P2 ;  /* 0x0000000114137824 */ /* 0x000fc800010e0603 */
[----:B------:R-:W-:Y:S02]  /*0ff0*/  IMAD R21, R14, 0x100000, R17 ;  /* 0x001000000e157824 */ /* 0x000fe400078e0211 */
[----:B------:R-:W-:Y:S01]  /*1000*/  IMAD.MOV.U32 R20, RZ, RZ, R16 ;  /* 0x000000ffff147224 */ /* 0x000fe200078e0010 */
[----:B------:R-:W-:Y:S06]  /*1010*/  @!P0 BRA `(.L_x_309) ;  /* 0x0000000000308947 */ /* 0x000fec0003800000 */
[----:B------:R-:W-:Y:S01]  /*1020*/  FSETP.GEU.AND P2, PT, |R13|, 4.2275390625, PT ;  /* 0x408748000d00780b */ /* 0x000fe20003f4e200 */
[C---:B------:R-:W-:Y:S02]  /*1030*/  DSETP.GEU.AND P0, PT, R12.reuse, RZ, PT ;  /* 0x000000ff0c00722a */ /* 0x040fe40003f0e000 */
[----:B------:R-:W-:-:S10]  /*1040*/  DADD R12, R12, +INF ;  /* 0x7ff000000c0c7429 */ /* 0x000fd40000000000 */
[----:B------:R-:W-:Y:S02]  /*1050*/  @!P2 LEA.HI R15, R14, R14, RZ, 0x1 ;  /* 0x0000000e0e0fa211 */ /* 0x000fe400078f08ff */
[----:B------:R-:W-:Y:S01]  /*1060*/  FSEL R20, R12, RZ, P0 ;  /* 0x000000ff0c147208 */ /* 0x000fe20000000000 */
[----:B------:R-:W-:Y:S01]  /*1070*/  @!P2 IMAD.MOV.U32 R12, RZ, RZ, RZ ;  /* 0x000000ffff0ca224 */ /* 0x000fe200078e00ff */
[----:B------:R-:W-:Y:S02]  /*1080*/  @!P2 SHF.R.S32.HI R15, RZ, 0x1, R15 ;  /* 0x00000001ff0fa819 */ /* 0x000fe4000001140f */
[----:B------:R-:W-:Y:S02]  /*1090*/  FSEL R21, R13, RZ, P0 ;  /* 0x000000ff0d157208 */ /* 0x000fe40000000000 */
[----:B------:R-:W-:Y:S01]  /*10a0*/  @!P2 IADD3 R14, PT, PT, R14, -R15, RZ ;  /* 0x8000000f0e0ea210 */ /* 0x000fe20007ffe0ff */
[----:B------:R-:W-:-:S03]  /*10b0*/  @!P2 IMAD R17, R15, 0x100000, R17 ;  /* 0x001000000f11a824 */ /* 0x000fc600078e0211 */
[----:B------:R-:W-:-:S06]  /*10c0*/  @!P2 LEA R13, R14, 0x3ff00000, 0x14 ;  /* 0x3ff000000e0da811 */ /* 0x000fcc00078ea0ff */
[----:B------:R-:W-:-:S11]  /*10d0*/  @!P2 DMUL R20, R16, R12 ;  /* 0x0000000c1014a228 */ /* 0x000fd60000000000 */
.L_x_309:
[----:B------:R-:W-:Y:S05]  /*10e0*/  BSYNC.RECONVERGENT B1 ;  /* 0x0000000000017941 */ /* 0x000fea0003800200 */
.L_x_308:
[----:B------:R-:W-:Y:S01]  /*10f0*/  IMAD.U32 R12, RZ, RZ, UR8 ;  /* 0x00000008ff0c7e24 */ /* 0x000fe2000f8e00ff */
[----:B------:R2:W-:Y:S01]  /*1100*/  STG.E.64 desc[UR6][R18.64], R20 ;  /* 0x0000001412007986 */ /* 0x0005e2000c101b06 */
[----:B-1----:R-:W-:Y:S01]  /*1110*/  IMAD.IADD R15, R22, 0x1, R23 ;  /* 0x00000001160f7824 */ /* 0x002fe200078e0217 */
[----:B------:R-:W-:Y:S01]  /*1120*/  MOV R13, UR9 ;  /* 0x00000009000d7c02 */ /* 0x000fe20008000f00 */
[----:B------:R-:W-:Y:S02]  /*1130*/  DADD R10, R20, R10 ;  /* 0x00000000140a7229 */ /* 0x000fe4000000000a */
[--C-:B------:R-:W-:Y:S01]  /*1140*/  IMAD.MOV.U32 R23, RZ, RZ, R15.reuse ;  /* 0x000000ffff177224 */ /* 0x100fe200078e000f */
[----:B------:R-:W-:Y:S02]  /*1150*/  ISETP.GE.U32.AND P0, PT, R15, R12, PT ;  /* 0x0000000c0f00720c */ /* 0x000fe40003f06070 */
[----:B------:R-:W-:-:S04]  /*1160*/  SHF.R.S32.HI R14, RZ, 0x1f, R15 ;  /* 0x0000001fff0e7819 */ /* 0x000fc8000001140f */
[----:B------:R-:W-:-:S13]  /*1170*/  ISETP.GE.U32.AND.EX P0, PT, R14, R13, PT, P0 ;  /* 0x0000000d0e00720c */ /* 0x000fda0003f06100 */
[----:B--2---:R-:W-:Y:S05]  /*1180*/  @!P0 BRA `(.L_x_310) ;  /* 0xfffffff800cc8947 */ /* 0x004fea000383ffff */
.L_x_307:
[----:B------:R-:W-:Y:S05]  /*1190*/  BSYNC.RECONVERGENT B0 ;  /* 0x0000000000007941 */ /* 0x000fea0003800200 */
.L_x_306:
[----:B------:R-:W-:Y:S01]  /*11a0*/  SHFL.DOWN PT, R9, R11, 0x10, 0x1f ;  /* 0x0a001f000b097f89 */ /* 0x000fe200000e0000 */
[----:B------:R-:W-:-:S03]  /*11b0*/  ISETP.NE.AND P0, PT, R6, RZ, PT ;  /* 0x000000ff0600720c */ /* 0x000fc60003f05270 */
[----:B------:R-:W0:Y:S10]  /*11c0*/  SHFL.DOWN PT, R8, R10, 0x10, 0x1f ;  /* 0x0a001f000a087f89 */ /* 0x000e3400000e0000 */
[----:B------:R-:W1:Y:S01]  /*11d0*/  @!P0 S2R R5, SR_CgaCtaId ;  /* 0x0000000000058919 */ /* 0x000e620000008800 */
[----:B------:R-:W-:-:S05]  /*11e0*/  @!P0 MOV R2, 0x400 ;  /* 0x0000040000028802 */ /* 0x000fca0000000f00 */
[----:B------:R-:W-:Y:S01]  /*11f0*/  @!P0 VIADD R2, R2, 0x108 ;  /* 0x0000010802028836 */ /* 0x000fe20000000000 */
[----:B0-----:R-:W-:-:S07]  /*1200*/  DADD R8, R8, R10 ;  /* 0x0000000008087229 */ /* 0x001fce000000000a */
[----:B------:R-:W-:Y:S04]  /*1210*/  SHFL.DOWN PT, R15, R9, 0x8, 0x1f ;  /* 0x09001f00090f7f89 */ /* 0x000fe800000e0000 */
[----:B------:R-:W0:Y:S01]  /*1220*/  SHFL.DOWN PT, R14, R8, 0x8, 0x1f ;  /* 0x09001f00080e7f89 */ /* 0x000e2200000e0000 */
[----:B-1----:R-:W-:-:S05]  /*1230*/  @!P0 LEA R2, R5, R2, 0x18 ;  /* 0x0000000205028211 */ /* 0x002fca00078ec0ff */
[----:B------:R-:W-:Y:S01]  /*1240*/  @!P0 IMAD R7, R7, 0x8, R2 ;  /* 0x0000000807078824 */ /* 0x000fe200078e0202 */
[----:B0-----:R-:W-:-:S07]  /*1250*/  DADD R14, R8, R14 ;  /* 0x00000000080e7229 */ /* 0x001fce000000000e */
[----:B------:R-:W-:Y:S04]  /*1260*/  SHFL.DOWN PT, R17, R15, 0x4, 0x1f ;  /* 0x08801f000f117f89 */ /* 0x000fe800000e0000 */
[----:B------:R-:W0:Y:S02]  /*1270*/  SHFL.DOWN PT, R16, R14, 0x4, 0x1f ;  /* 0x08801f000e107f89 */ /* 0x000e2400000e0000 */
[----:B0-----:R-:W-:-:S07]  /*1280*/  DADD R16, R14, R16 ;  /* 0x000000000e107229 */ /* 0x001fce0000000010 */
[----:B------:R-:W-:Y:S04]  /*1290*/  SHFL.DOWN PT, R19, R17, 0x2, 0x1f ;  /* 0x08401f0011137f89 */ /* 0x000fe800000e0000 */
[----:B------:R-:W0:Y:S02]  /*12a0*/  SHFL.DOWN PT, R18, R16, 0x2, 0x1f ;  /* 0x08401f0010127f89 */ /* 0x000e2400000e0000 */
[----:B0-----:R-:W-:-:S07]  /*12b0*/  DADD R18, R16, R18 ;  /* 0x0000000010127229 */ /* 0x001fce0000000012 */
[----:B------:R-:W-:Y:S04]  /*12c0*/  SHFL.DOWN PT, R11, R19, 0x1, 0x1f ;  /* 0x08201f00130b7f89 */ /* 0x000fe800000e0000 */
[----:B------:R-:W0:Y:S02]  /*12d0*/  SHFL.DOWN PT, R10, R18, 0x1, 0x1f ;  /* 0x08201f00120a7f89 */ /* 0x000e2400000e0000 */
[----:B0-----:R-:W-:-:S07]  /*12e0*/  DADD R10, R18, R10 ;  /* 0x00000000120a7229 */ /* 0x001fce000000000a */
[----:B------:R0:W-:Y:S01]  /*12f0*/  @!P0 STS.64 [R7], R10 ;  /* 0x0000000a07008388 */ /* 0x0001e20000000a00 */
[----:B------:R-:W-:Y:S01]  /*1300*/  BAR.SYNC.DEFER_BLOCKING 0x0 ;  /* 0x0000000000007b1d */ /* 0x000fe20000010000 */
[----:B------:R-:W-:-:S13]  /*1310*/  ISETP.GT.U32.AND P0, PT, R25, 0x1f, PT ;  /* 0x0000001f1900780c */ /* 0x000fda0003f04070 */
[----:B0-----:R-:W-:Y:S05]  /*1320*/  @P0 BRA `(.L_x_311) ;  /* 0x0000000000780947 */ /* 0x001fea0003800000 */
[----:B------:R-:W0:Y:S01]  /*1330*/  LDCU UR4, c[0x0][0x360] ;  /* 0x00006c00ff0477ac */ /* 0x000e220008000800 */
[----:B------:R-:W-:Y:S01]  /*1340*/  CS2R R6, SRZ ;  /* 0x0000000000067805 */ /* 0x000fe2000001ff00 */
[----:B0-----:R-:W-:-:S04]  /*1350*/  UIADD3 UR4, UPT, UPT, UR4, 0x1f, URZ ;  /* 0x0000001f04047890 */ /* 0x001fc8000fffe0ff */
[----:B------:R-:W-:-:S06]  /*1360*/  USHF.R.U32.HI UR4, URZ, 0x5, UR4 ;  /* 0x00000005ff047899 */ /* 0x000fcc0008011604 */
[----:B------:R-:W-:Y:S01]  /*1370*/  ISETP.GE.U32.AND P0, PT, R25, UR4, PT ;  /* 0x0000000419007c0c */ /* 0x000fe2000bf06070 */
[----:B------:R-:W-:-:S12]  /*1380*/  UMOV UR4, 0xffffffff ;  /* 0xffffffff00047882 */ /* 0x000fd80000000000 */
[----:B------:R-:W0:Y:S01]  /*1390*/  @!P0 S2R R5, SR_CgaCtaId ;  /* 0x0000000000058919 */ /* 0x000e220000008800 */
[----:B------:R-:W-:-:S05]  /*13a0*/  @!P0 MOV R2, 0x400 ;  /* 0x0000040000028802 */ /* 0x000fca0000000f00 */
[----:B------:R-:W-:-:S05]  /*13b0*/  @!P0 VIADD R2, R2, 0x108 ;  /* 0x0000010802028836 */ /* 0x000fca0000000000 */
[----:B0-----:R-:W-:-:S04]  /*13c0*/  @!P0 LEA R2, R5, R2, 0x18 ;  /* 0x0000000205028211 */ /* 0x001fc800078ec0ff */
[----:B------:R-:W-:-:S05]  /*13d0*/  @!P0 LEA R2, R25, R2, 0x3 ;  /* 0x0000000219028211 */ /* 0x000fca00078e18ff */
[----:B------:R0:W1:Y:S01]  /*13e0*/  @!P0 LDS.64 R6, [R2] ;  /* 0x0000000002068984 */ /* 0x0000620000000a00 */
[----:B------:R-:W-:Y:S05]  /*13f0*/  BRA.DIV UR4, `(.L_x_312) ;  /* 0x0000000a04787947 */ /* 0x000fea000b800000 */
[----:B-1----:R-:W-:Y:S04]  /*1400*/  SHFL.DOWN PT, R9, R7, 0x10, 0x1f ;  /* 0x0a001f0007097f89 */ /* 0x002fe800000e0000 */
[----:B------:R-:W1:Y:S02]  /*1410*/  SHFL.DOWN PT, R8, R6, 0x10, 0x1f ;  /* 0x0a001f0006087f89 */ /* 0x000e6400000e0000 */
[----:B-1----:R-:W-:-:S07]  /*1420*/  DADD R8, R8, R6 ;  /* 0x0000000008087229 */ /* 0x002fce0000000006 */
[----:B------:R-:W-:Y:S04]  /*1430*/  SHFL.DOWN PT, R19, R9, 0x8, 0x1f ;  /* 0x09001f0009137f89 */ /* 0x000fe800000e0000 */
        /* <DEDUP_REMOVED lines=8> */
[----:B0-----:R0:W1:Y:S04]  /*14c0*/  SHFL.DOWN PT, R2, R7, 0x1, 0x1f ;  /* 0x08201f0007027f89 */ /* 0x00106800000e0000 */
[----:B------:R0:W2:Y:S02]  /*14d0*/  SHFL.DOWN PT, R16, R6, 0x1, 0x1f ;  /* 0x08201f0006107f89 */ /* 0x0000a400000e0000 */
.L_x_335:
[----:B--2---:R-:W-:Y:S02]  /*14e0*/  IMAD.MOV.U32 R10, RZ, RZ, R16 ;  /* 0x000000ffff0a7224 */ /* 0x004fe400078e0010 */
[----:B-1----:R-:W-:-:S06]  /*14f0*/  IMAD.MOV.U32 R11, RZ, RZ, R2 ;  /* 0x000000ffff0b7224 */ /* 0x002fcc00078e0002 */
[----:B------:R-:W-:-:S11]  /*1500*/  DADD R10, R6, R10 ;  /* 0x00000000060a7229 */ /* 0x000fd6000000000a */
.L_x_311:
[----:B------:R-:W1:Y:S01]  /*1510*/  @P1 S2R R5, SR_CgaCtaId ;  /* 0x0000000000051919 */ /* 0x000e620000008800 */
[----:B------:R-:W-:Y:S01]  /*1520*/  @P1 MOV R2, 0x400 ;  /* 0x0000040000021802 */ /* 0x000fe20000000f00 */
[----:B------:R-:W-:Y:S05]  /*1530*/  WARPSYNC.ALL ;  /* 0x0000000000007948 */ /* 0x000fea0003800000 */
[----:B------:R-:W-:-:S04]  /*1540*/  ISETP.GE.U32.AND P0, PT, R25, R12, PT ;  /* 0x0000000c1900720c */ /* 0x000fc80003f06070 */
[----:B------:R-:W-:Y:S02]  /*1550*/  ISETP.GE.U32.AND.EX P0, PT, R0, R13, PT, P0 ;  /* 0x0000000d0000720c */ /* 0x000fe40003f06100 */
[----:B-1----:R-:W-:-:S05]  /*1560*/  @P1 LEA R5, R5, R2, 0x18 ;  /* 0x0000000205051211 */ /* 0x002fca00078ec0ff */
[----:B------:R1:W-:Y:S01]  /*1570*/  @P1 STS.64 [R5+0x208], R10 ;  /* 0x0002080a05001388 */ /* 0x0003e20000000a00 */
[----:B------:R-:W-:Y:S06]  /*1580*/  BAR.SYNC.DEFER_BLOCKING 0x0 ;  /* 0x0000000000007b1d */ /* 0x000fec0000010000 */
[----:B------:R-:W-:Y:S05]  /*1590*/  @P0 EXIT ;  /* 0x000000000000094d */ /* 0x000fea0003800000 */
[----:B------:R-:W2:Y:S01]  /*15a0*/  S2UR UR5, SR_CgaCtaId ;  /* 0x00000000000579c3 */ /* 0x000ea20000008800 */
[----:B------:R-:W-:Y:S01]  /*15b0*/  UMOV UR4, 0x400 ;  /* 0x0000040000047882 */ /* 0x000fe20000000000 */
[----:B------:R-:W3:Y:S01]  /*15c0*/  LDCU.64 UR8, c[0x0][0x398] ;  /* 0x00007300ff0877ac */ /* 0x000ee20008000a00 */
[----:B--2---:R-:W-:-:S09]  /*15d0*/  ULEA UR4, UR5, UR4, 0x18 ;  /* 0x0000000405047291 */ /* 0x004fd2000f8ec0ff */
[----:B0-----:R-:W0:Y:S02]  /*15e0*/  LDS.64 R6, [UR4+0x208] ;  /* 0x00020804ff067984 */ /* 0x001e240008000a00 */
[----:B------:R-:W2:Y:S01]  /*15f0*/  LDCU UR4, c[0x0][0x360] ;  /* 0x00006c00ff0477ac */ /* 0x000ea20008000800 */
[----:B0-----:R-:W1:Y:S01]  /*1600*/  MUFU.RCP64H R9, R7 ;  /* 0x0000000700097308 */ /* 0x001e620000001800 */
[----:B------:R-:W-:-:S05]  /*1610*/  VIADD R8, R7, 0x300402 ;  /* 0x0030040207087836 */ /* 0x000fca0000000000 */
[----:B------:R-:W-:Y:S01]  /*1620*/  FSETP.GEU.AND P0, PT, |R8|, 5.8789094863358348022e-39, PT ;  /* 0x004004020800780b */ /* 0x000fe20003f0e200 */
[----:B-1----:R-:W-:-:S08]  /*1630*/  DFMA R10, -R6, R8, 1 ;  /* 0x3ff00000060a742b */ /* 0x002fd00000000108 */
[----:B------:R-:W-:-:S08]  /*1640*/  DFMA R10, R10, R10, R10 ;  /* 0x0000000a0a0a722b */ /* 0x000fd0000000000a */
[----:B------:R-:W-:-:S08]  /*1650*/  DFMA R10, R8, R10, R8 ;  /* 0x0000000a080a722b */ /* 0x000fd00000000008 */
[----:B------:R-:W-:-:S08]  /*1660*/  DFMA R12, -R6, R10, 1 ;  /* 0x3ff00000060c742b */ /* 0x000fd0000000010a */
[----:B------:R-:W-:Y:S01]  /*1670*/  DFMA R10, R10, R12, R10 ;  /* 0x0000000c0a0a722b */ /* 0x000fe2000000000a */
[----:B--23--:R-:W-:Y:S10]  /*1680*/  @P0 BRA `(.L_x_313) ;  /* 0x0000000000100947 */ /* 0x00cff40003800000 */
[----:B------:R-:W-:-:S05]  /*1690*/  LOP3.LUT R2, R7, 0x7fffffff, RZ, 0xc0, !PT ;  /* 0x7fffffff07027812 */ /* 0x000fca00078ec0ff */
[----:B------:R-:W-:Y:S01]  /*16a0*/  VIADD R10, R2, 0xfff00000 ;  /* 0xfff00000020a7836 */ /* 0x000fe20000000000 */
[----:B------:R-:W-:-:S07]  /*16b0*/  MOV R2, 0x16d0 ;  /* 0x000016d000027802 */ /* 0x000fce0000000f00 */
[----:B------:R-:W-:Y:S05]  /*16c0*/  CALL.REL.NOINC `($__internal_13_$__cuda_sm20_dblrcp_rn_slowpath_v3) ;  /* 0x0000000800b87944 */ /* 0x000fea0003c00000 */
.L_x_313:
[----:B0-----:R-:W-:-:S04]  /*16d0*/  LEA R6, P0, R25, R4, 0x3 ;  /* 0x0000000419067211 */ /* 0x001fc800078018ff */
[----:B------:R-:W-:-:S05]  /*16e0*/  LEA.HI.X R7, R25, R3, R0, 0x3, P0 ;  /* 0x0000000319077211 */ /* 0x000fca00000f1c00 */
[----:B------:R-:W2:Y:S01]  /*16f0*/  LDG.E.64 R8, desc[UR6][R6.64] ;  /* 0x0000000606087981 */ /* 0x000ea2000c1e1b00 */
[----:B------:R-:W-:-:S04]  /*1700*/  IADD3 R25, PT, PT, R25, UR4, RZ ;  /* 0x0000000419197c10 */ /* 0x000fc8000fffe0ff */
[----:B------:R-:W-:Y:S02]  /*1710*/  ISETP.GE.U32.AND P0, PT, R25, UR8, PT ;  /* 0x0000000819007c0c */ /* 0x000fe4000bf06070 */
[----:B------:R-:W-:-:S04]  /*1720*/  SHF.R.S32.HI R0, RZ, 0x1f, R25 ;  /* 0x0000001fff007819 */ /* 0x000fc80000011419 */
[----:B------:R-:W-:Y:S01]  /*1730*/  ISETP.GE.U32.AND.EX P0, PT, R0, UR9, PT, P0 ;  /* 0x0000000900007c0c */ /* 0x000fe2000bf06100 */
[----:B--2---:R-:W-:-:S07]  /*1740*/  DMUL R8, R10, R8 ;  /* 0x000000080a087228 */ /* 0x004fce0000000000 */
[----:B------:R0:W-:Y:S05]  /*1750*/  STG.E.64 desc[UR6][R6.64], R8 ;  /* 0x0000000806007986 */ /* 0x0001ea000c101b06 */
[----:B------:R-:W-:Y:S05]  /*1760*/  @!P0 BRA `(.L_x_313) ;  /* 0xfffffffc00d88947 */ /* 0x000fea000383ffff */
[----:B------:R-:W-:Y:S05]  /*1770*/  EXIT ;  /* 0x000000000000794d */ /* 0x000fea0003800000 */
.L_x_305:
[--C-:B-1----:R-:W-:Y:S02]  /*1780*/  IMAD.MOV.U32 R15, RZ, RZ, R9.reuse ;  /* 0x000000ffff0f7224 */ /* 0x102fe400078e0009 */
[----:B------:R-:W-:Y:S02]  /*1790*/  IMAD.MOV.U32 R14, RZ, RZ, 0x10 ;  /* 0x00000010ff0e7424 */ /* 0x000fe400078e00ff */
[----:B------:R-:W-:Y:S02]  /*17a0*/  IMAD.MOV.U32 R11, RZ, RZ, 0x1f ;  /* 0x0000001fff0b7424 */ /* 0x000fe400078e00ff */
[----:B0-----:R-:W-:Y:S02]  /*17b0*/  IMAD.MOV.U32 R10, RZ, RZ, -0x1 ;  /* 0xffffffffff0a7424 */ /* 0x001fe400078e00ff */
[----:B------:R-:W-:-:S07]  /*17c0*/  IMAD.MOV.U32 R19, RZ, RZ, R9 ;  /* 0x000000ffff137224 */ /* 0x000fce00078e0009 */
[----:B------:R-:W-:Y:S05]  /*17d0*/  WARPSYNC.COLLECTIVE R10, `(.L_x_314) ;  /* 0x000000000a087348 */ /* 0x000fea0003c00000 */
[----:B------:R0:W1:Y:S02]  /*17e0*/  SHFL.DOWN P0, R16, R15, R14, R11 ;  /* 0x0800000e0f107389 */ /* 0x000064000000000b */
[----:B01----:R-:W-:Y:S05]  /*17f0*/  ENDCOLLECTIVE ;  /* 0x000000000000791b */ /* 0x003fea0003800000 */
.L_x_314:
[----:B------:R-:W-:Y:S01]  /*1800*/  IMAD.MOV.U32 R15, RZ, RZ, R8 ;  /* 0x000000ffff0f7224 */ /* 0x000fe200078e0008 */
[----:B------:R-:W-:-:S07]  /*1810*/  MOV R17, R16 ;  /* 0x0000001000117202 */ /* 0x000fce0000000f00 */
[----:B------:R-:W-:Y:S05]  /*1820*/  WARPSYNC.COLLECTIVE R10, `(.L_x_315) ;  /* 0x000000000a087348 */ /* 0x000fea0003c00000 */
[----:B------:R0:W1:Y:S02]  /*1830*/  SHFL.DOWN P0, R16, R15, R14, R11 ;  /* 0x0800000e0f107389 */ /* 0x000064000000000b */
[----:B01----:R-:W-:Y:S05]  /*1840*/  ENDCOLLECTIVE ;  /* 0x000000000000791b */ /* 0x003fea0003800000 */
.L_x_315:
[----:B------:R-:W-:Y:S02]  /*1850*/  IMAD.MOV.U32 R11, RZ, RZ, R17 ;  /* 0x000000ffff0b7224 */ /* 0x000fe400078e0011 */
[----:B------:R-:W-:Y:S02]  /*1860*/  HFMA2 R14, -RZ, RZ, 0, 4.76837158203125e-07 ;  /* 0x00000008ff0e7431 */ /* 0x000fe400000001ff */
[----:B------:R-:W-:Y:S02]  /*1870*/  IMAD.MOV.U32 R17, RZ, RZ, R8 ;  /* 0x000000ffff117224 */ /* 0x000fe400078e0008 */
[----:B------:R-:W-:Y:S01]  /*1880*/  IMAD.MOV.U32 R10, RZ, RZ, R16 ;  /* 0x000000ffff0a7224 */ /* 0x000fe200078e0010 */
[----:B------:R-:W-:-:S05]  /*1890*/  MOV R16, R11 ;  /* 0x0000000b00107202 */ /* 0x000fca0000000f00 */
[----:B------:R-:W-:Y:S01]  /*18a0*/  DSETP.MAX.AND P2, P0, R10, R8, PT ;  /* 0x000000080a00722a */ /* 0x000fe2000384f000 */
[----:B------:R-:W-:Y:S02]  /*18b0*/  IMAD.MOV.U32 R8, RZ, RZ, R10 ;  /* 0x000000ffff087224 */ /* 0x000fe400078e000a */
[----:B------:R-:W-:-:S03]  /*18c0*/  IMAD.MOV.U32 R11, RZ, RZ, 0x1f ;  /* 0x0000001fff0b7424 */ /* 0x000fc600078e00ff */
[----:B------:R-:W-:Y:S01]  /*18d0*/  FSEL R21, R16, R19, P2 ;  /* 0x0000001310157208 */ /* 0x000fe20001000000 */
[----:B------:R-:W-:Y:S01]  /*18e0*/  IMAD.MOV.U32 R10, RZ, RZ, -0x1 ;  /* 0xffffffffff0a7424 */ /* 0x000fe200078e00ff */
[----:B------:R-:W-:-:S06]  /*18f0*/  SEL R8, R8, R17, P2 ;  /* 0x0000001108087207 */ /* 0x000fcc0001000000 */
[----:B------:R-:W-:-:S05]  /*1900*/  @P0 LOP3.LUT R21, R19, 0x80000, RZ, 0xfc, !PT ;  /* 0x0008000013150812 */ /* 0x000fca00078efcff */
[----:B------:R-:W-:-:S04]  /*1910*/  IMAD.MOV.U32 R9, RZ, RZ, R21 ;  /* 0x000000ffff097224 */ /* 0x000fc800078e0015 */
[----:B------:R-:W-:-:S07]  /*1920*/  IMAD.MOV.U32 R15, RZ, RZ, R9 ;  /* 0x000000ffff0f7224 */ /* 0x000fce00078e0009 */
[----:B------:R-:W-:Y:S05]  /*1930*/  WARPSYNC.COLLECTIVE R10, `(.L_x_316) ;  /* 0x000000000a087348 */ /* 0x000fea0003c00000 */
[----:B------:R0:W1:Y:S02]  /*1940*/  SHFL.DOWN P0, R16, R15, R14, R11 ;  /* 0x0800000e0f107389 */ /* 0x000064000000000b */
[----:B01----:R-:W-:Y:S05]  /*1950*/  ENDCOLLECTIVE ;  /* 0x000000000000791b */ /* 0x003fea0003800000 */
.L_x_316:
[----:B------:R-:W-:Y:S02]  /*1960*/  IMAD.MOV.U32 R15, RZ, RZ, R8 ;  /* 0x000000ffff0f7224 */ /* 0x000fe400078e0008 */
[----:B------:R-:W-:-:S07]  /*1970*/  IMAD.MOV.U32 R17, RZ, RZ, R16 ;  /* 0x000000ffff117224 */ /* 0x000fce00078e0010 */
[----:B------:R-:W-:Y:S05]  /*1980*/  WARPSYNC.COLLECTIVE R10, `(.L_x_317) ;  /* 0x000000000a087348 */ /* 0x000fea0003c00000 */
[----:B------:R0:W1:Y:S02]  /*1990*/  SHFL.DOWN P0, R16, R15, R14, R11 ;  /* 0x0800000e0f107389 */ /* 0x000064000000000b */
[----:B01----:R-:W-:Y:S05]  /*19a0*/  ENDCOLLECTIVE ;  /* 0x000000000000791b */ /* 0x003fea0003800000 */
.L_x_317:
[----:B------:R-:W-:Y:S02]  /*19b0*/  IMAD.MOV.U32 R11, RZ, RZ, R17 ;  /* 0x000000ffff0b7224 */ /* 0x000fe400078e0011 */
[----:B------:R-:W-:Y:S02]  /*19c0*/  IMAD.MOV.U32 R14, RZ, RZ, 0x4 ;  /* 0x00000004ff0e7424 */ /* 0x000fe400078e00ff */
[----:B------:R-:W-:Y:S01]  /*19d0*/  IMAD.MOV.U32 R17, RZ, RZ, R11 ;  /* 0x000000ffff117224 */ /* 0x000fe200078e000b */
[----:B------:R-:W-:Y:S01]  /*19e0*/  MOV R10, R16 ;  /* 0x00000010000a7202 */ /* 0x000fe20000000f00 */
[----:B------:R-:W-:-:S05]  /*19f0*/  IMAD.MOV.U32 R16, RZ, RZ, R9 ;  /* 0x000000ffff107224 */ /* 0x000fca00078e0009 */
[----:B------:R-:W-:Y:S01]  /*1a00*/  DSETP.MAX.AND P2, P0, R8, R10, PT ;  /* 0x0000000a0800722a */ /* 0x000fe2000384f000 */
[----:B------:R-:W-:Y:S02]  /*1a10*/  IMAD.MOV.U32 R9, RZ, RZ, R10 ;  /* 0x000000ffff097224 */ /* 0x000fe400078e000a */
[----:B------:R-:W-:-:S03]  /*1a20*/  IMAD.MOV.U32 R11, RZ, RZ, 0x1f ;  /* 0x0000001fff0b7424 */ /* 0x000fc600078e00ff */
[----:B------:R-:W-:Y:S01]  /*1a30*/  FSEL R19, R16, R17, P2 ;  /* 0x0000001110137208 */ /* 0x000fe20001000000 */
[----:B------:R-:W-:Y:S01]  /*1a40*/  IMAD.MOV.U32 R10, RZ, RZ, -0x1 ;  /* 0xffffffffff0a7424 */ /* 0x000fe200078e00ff */
[----:B------:R-:W-:-:S06]  /*1a50*/  SEL R8, R8, R9, P2 ;  /* 0x0000000908087207 */ /* 0x000fcc0001000000 */
[----:B------:R-:W-:-:S04]  /*1a60*/  @P0 LOP3.LUT R19, R17, 0x80000, RZ, 0xfc, !PT ;  /* 0x0008000011130812 */ /* 0x000fc800078efcff */
[----:B------:R-:W-:-:S05]  /*1a70*/  MOV R9, R19 ;  /* 0x0000001300097202 */ /* 0x000fca0000000f00 */
[----:B------:R-:W-:-:S07]  /*1a80*/  IMAD.MOV.U32 R15, RZ, RZ, R9 ;  /* 0x000000ffff0f7224 */ /* 0x000fce00078e0009 */
[----:B------:R-:W-:Y:S05]  /*1a90*/  WARPSYNC.COLLECTIVE R10, `(.L_x_318) ;  /* 0x000000000a087348 */ /* 0x000fea0003c00000 */
[----:B------:R0:W1:Y:S02]  /*1aa0*/  SHFL.DOWN P0, R16, R15, R14, R11 ;  /* 0x0800000e0f107389 */ /* 0x000064000000000b */
[----:B01----:R-:W-:Y:S05]  /*1ab0*/  ENDCOLLECTIVE ;  /* 0x000000000000791b */ /* 0x003fea0003800000 */
.L_x_318:
[----:B------:R-:W-:Y:S01]  /*1ac0*/  IMAD.MOV.U32 R15, RZ, RZ, R8 ;  /* 0x000000ffff0f7224 */ /* 0x000fe200078e0008 */
[----:B------:R-:W-:-:S07]  /*1ad0*/  MOV R17, R16 ;  /* 0x0000001000117202 */ /* 0x000fce0000000f00 */
[----:B------:R-:W-:Y:S05]  /*1ae0*/  WARPSYNC.COLLECTIVE R10, `(.L_x_319) ;  /* 0x000000000a087348 */ /* 0x000fea0003c00000 */
[----:B------:R0:W1:Y:S02]  /*1af0*/  SHFL.DOWN P0, R16, R15, R14, R11 ;  /* 0x0800000e0f107389 */ /* 0x000064000000000b */
[----:B01----:R-:W-:Y:S05]  /*1b00*/  ENDCOLLECTIVE ;  /* 0x000000000000791b */ /* 0x003fea0003800000 */
.L_x_319:
[----:B------:R-:W-:Y:S02]  /*1b10*/  IMAD.MOV.U32 R11, RZ, RZ, R17 ;  /* 0x000000ffff0b7224 */ /* 0x000fe400078e0011 */
[----:B------:R-:W-:-:S03]  /*1b20*/  IMAD.MOV.U32 R14, RZ, RZ, 0x2 ;  /* 0x00000002ff0e7424 */ /* 0x000fc600078e00ff */
[----:B------:R-:W-:Y:S01]  /*1b30*/  MOV R17, R11 ;  /* 0x0000000b00117202 */ /* 0x000fe20000000f00 */
[----:B------:R-:W-:Y:S02]  /*1b40*/  IMAD.MOV.U32 R10, RZ, RZ, R16 ;  /* 0x000000ffff0a7224 */ /* 0x000fe400078e0010 */
[----:B------:R-:W-:-:S04]  /*1b50*/  IMAD.MOV.U32 R16, RZ, RZ, R9 ;  /* 0x000000ffff107224 */ /* 0x000fc800078e0009 */
[----:B------:R-:W-:Y:S01]  /*1b60*/  DSETP.MAX.AND P2, P0, R8, R10, PT ;  /* 0x0000000a0800722a */ /* 0x000fe2000384f000 */
[----:B------:R-:W-:Y:S02]  /*1b70*/  IMAD.MOV.U32 R9, RZ, RZ, R10 ;  /* 0x000000ffff097224 */ /* 0x000fe400078e000a */
[----:B------:R-:W-:Y:S02]  /*1b80*/  HFMA2 R11, -RZ, RZ, 0, 1.847743988037109375e-06 ;  /* 0x0000001fff0b7431 */ /* 0x000fe400000001ff */
[----:B------:R-:W-:Y:S01]  /*1b90*/  IMAD.MOV.U32 R10, RZ, RZ, -0x1 ;  /* 0xffffffffff0a7424 */ /* 0x000fe200078e00ff */
[----:B------:R-:W-:Y:S02]  /*1ba0*/  FSEL R19, R16, R17, P2 ;  /* 0x0000001110137208 */ /* 0x000fe40001000000 */
[----:B------:R-:W-:-:S06]  /*1bb0*/  SEL R8, R8, R9, P2 ;  /* 0x0000000908087207 */ /* 0x000fcc0001000000 */
[----:B------:R-:W-:-:S05]  /*1bc0*/  @P0 LOP3.LUT R19, R17, 0x80000, RZ, 0xfc, !PT ;  /* 0x0008000011130812 */ /* 0x000fca00078efcff */
[----:B------:R-:W-:-:S04]  /*1bd0*/  IMAD.MOV.U32 R9, RZ, RZ, R19 ;  /* 0x000000ffff097224 */ /* 0x000fc800078e0013 */
[----:B------:R-:W-:-:S07]  /*1be0*/  IMAD.MOV.U32 R15, RZ, RZ, R9 ;  /* 0x000000ffff0f7224 */ /* 0x000fce00078e0009 */
[----:B------:R-:W-:Y:S05]  /*1bf0*/  WARPSYNC.COLLECTIVE R10, `(.L_x_320) ;  /* 0x000000000a087348 */ /* 0x000fea0003c00000 */
[----:B------:R0:W1:Y:S02]  /*1c00*/  SHFL.DOWN P0, R16, R15, R14, R11 ;  /* 0x0800000e0f107389 */ /* 0x000064000000000b */
[----:B01----:R-:W-:Y:S05]  /*1c10*/  ENDCOLLECTIVE ;  /* 0x000000000000791b */ /* 0x003fea0003800000 */
.L_x_320:
[----:B------:R-:W-:Y:S02]  /*1c20*/  IMAD.MOV.U32 R15, RZ, RZ, R8 ;  /* 0x000000ffff0f7224 */ /* 0x000fe400078e0008 */
[----:B------:R-:W-:-:S07]  /*1c30*/  IMAD.MOV.U32 R17, RZ, RZ, R16 ;  /* 0x000000ffff117224 */ /* 0x000fce00078e0010 */
[----:B------:R-:W-:Y:S05]  /*1c40*/  WARPSYNC.COLLECTIVE R10, `(.L_x_321) ;  /* 0x000000000a087348 */ /* 0x000fea0003c00000 */
[----:B------:R0:W1:Y:S02]  /*1c50*/  SHFL.DOWN P0, R16, R15, R14, R11 ;  /* 0x0800000e0f107389 */ /* 0x000064000000000b */
[----:B01----:R-:W-:Y:S05]  /*1c60*/  ENDCOLLECTIVE ;  /* 0x000000000000791b */ /* 0x003fea0003800000 */
.L_x_321:
[----:B------:R-:W-:Y:S01]  /*1c70*/  MOV R11, R17 ;  /* 0x00000011000b7202 */ /* 0x000fe20000000f00 */
[----:B------:R-:W-:-:S04]  /*1c80*/  IMAD.MOV.U32 R14, RZ, RZ, 0x1 ;  /* 0x00000001ff0e7424 */ /* 0x000fc800078e00ff */
[----:B------:R-:W-:Y:S02]  /*1c90*/  IMAD.MOV.U32 R17, RZ, RZ, R11 ;  /* 0x000000ffff117224 */ /* 0x000fe400078e000b */
[----:B------:R-:W-:Y:S02]  /*1ca0*/  IMAD.MOV.U32 R10, RZ, RZ, R16 ;  /* 0x000000ffff0a7224 */ /* 0x000fe400078e0010 */
[----:B------:R-:W-:-:S04]  /*1cb0*/  IMAD.MOV.U32 R16, RZ, RZ, R9 ;  /* 0x000000ffff107224 */ /* 0x000fc800078e0009 */
[----:B------:R-:W-:Y:S01]  /*1cc0*/  DSETP.MAX.AND P2, P0, R8, R10, PT ;  /* 0x0000000a0800722a */ /* 0x000fe2000384f000 */
[----:B------:R-:W-:Y:S02]  /*1cd0*/  IMAD.MOV.U32 R9, RZ, RZ, R10 ;  /* 0x000000ffff097224 */ /* 0x000fe400078e000a */
[----:B------:R-:W-:-:S03]  /*1ce0*/  IMAD.MOV.U32 R11, RZ, RZ, 0x1f ;  /* 0x0000001fff0b7424 */ /* 0x000fc600078e00ff */
[----:B------:R-:W-:Y:S01]  /*1cf0*/  FSEL R19, R16, R17, P2 ;  /* 0x0000001110137208 */ /* 0x000fe20001000000 */
[----:B------:R-:W-:Y:S01]  /*1d00*/  IMAD.MOV.U32 R10, RZ, RZ, -0x1 ;  /* 0xffffffffff0a7424 */ /* 0x000fe200078e00ff */
[----:B------:R-:W-:-:S06]  /*1d10*/  SEL R8, R8, R9, P2 ;  /* 0x0000000908087207 */ /* 0x000fcc0001000000 */
[----:B------:R-:W-:-:S05]  /*1d20*/  @P0 LOP3.LUT R19, R17, 0x80000, RZ, 0xfc, !PT ;  /* 0x0008000011130812 */ /* 0x000fca00078efcff */
[----:B------:R-:W-:-:S05]  /*1d30*/  IMAD.MOV.U32 R9, RZ, RZ, R19 ;  /* 0x000000ffff097224 */ /* 0x000fca00078e0013 */
[----:B------:R-:W-:-:S07]  /*1d40*/  MOV R15, R9 ;  /* 0x00000009000f7202 */ /* 0x000fce0000000f00 */
[----:B------:R-:W-:Y:S05]  /*1d50*/  WARPSYNC.COLLECTIVE R10, `(.L_x_322) ;  /* 0x000000000a087348 */ /* 0x000fea0003c00000 */
[----:B------:R0:W1:Y:S02]  /*1d60*/  SHFL.DOWN P0, R16, R15, R14, R11 ;  /* 0x0800000e0f107389 */ /* 0x000064000000000b */
[----:B01----:R-:W-:Y:S05]  /*1d70*/  ENDCOLLECTIVE ;  /* 0x000000000000791b */ /* 0x003fea0003800000 */
.L_x_322:
[----:B------:R-:W-:Y:S01]  /*1d80*/  MOV R15, R8 ;  /* 0x00000008000f7202 */ /* 0x000fe20000000f00 */
[----:B------:R-:W-:-:S07]  /*1d90*/  IMAD.MOV.U32 R17, RZ, RZ, R16 ;  /* 0x000000ffff117224 */ /* 0x000fce00078e0010 */
[----:B------:R-:W-:Y:S05]  /*1da0*/  WARPSYNC.COLLECTIVE R10, `(.L_x_323) ;  /* 0x000000000a087348 */ /* 0x000fea0003c00000 */
[----:B------:R0:W1:Y:S02]  /*1db0*/  SHFL.DOWN P0, R16, R15, R14, R11 ;  /* 0x0800000e0f107389 */ /* 0x000064000000000b */
[----:B01----:R-:W-:Y:S05]  /*1dc0*/  ENDCOLLECTIVE ;  /* 0x000000000000791b */ /* 0x003fea0003800000 */
.L_x_323:
[----:B------:R-:W-:Y:S05]  /*1dd0*/  BRA `(.L_x_324) ;  /* 0xffffffec003c7947 */ /* 0x000fea000383ffff */
.L_x_312:
[----:B-1----:R-:W-:Y:S02]  /*1de0*/  IMAD.MOV.U32 R15, RZ, RZ, R7 ;  /* 0x000000ffff0f7224 */ /* 0x002fe400078e0007 */
[----:B------:R-:W-:Y:S02]  /*1df0*/  IMAD.MOV.U32 R14, RZ, RZ, 0x10 ;  /* 0x00000010ff0e7424 */ /* 0x000fe400078e00ff */
[----:B------:R-:W-:Y:S02]  /*1e00*/  IMAD.MOV.U32 R11, RZ, RZ, 0x1f ;  /* 0x0000001fff0b7424 */ /* 0x000fe400078e00ff */
[----:B------:R-:W-:-:S07]  /*1e10*/  IMAD.MOV.U32 R10, RZ, RZ, -0x1 ;  /* 0xffffffffff0a7424 */ /* 0x000fce00078e00ff */
[----:B0-----:R-:W-:Y:S05]  /*1e20*/  WARPSYNC.COLLECTIVE R10, `(.L_x_325) ;  /* 0x000000000a087348 */ /* 0x001fea0003c00000 */
[----:B------:R1:W2:Y:S02]  /*1e30*/  SHFL.DOWN P0, R16, R15, R14, R11 ;  /* 0x0800000e0f107389 */ /* 0x0002a4000000000b */
[----:B012---:R-:W-:Y:S05]  /*1e40*/  ENDCOLLECTIVE ;  /* 0x000000000000791b */ /* 0x007fea0003800000 */
.L_x_325:
[----:B------:R-:W-:Y:S01]  /*1e50*/  IMAD.MOV.U32 R15, RZ, RZ, R6 ;  /* 0x000000ffff0f7224 */ /* 0x000fe200078e0006 */
[----:B------:R-:W-:-:S07]  /*1e60*/  MOV R9, R16 ;  /* 0x0000001000097202 */ /* 0x000fce0000000f00 */
[----:B------:R-:W-:Y:S05]  /*1e70*/  WARPSYNC.COLLECTIVE R10, `(.L_x_326) ;  /* 0x000000000a087348 */ /* 0x000fea0003c00000 */
[----:B------:R0:W1:Y:S02]  /*1e80*/  SHFL.DOWN P0, R16, R15, R14, R11 ;  /* 0x0800000e0f107389 */ /* 0x000064000000000b */
[----:B01----:R-:W-:Y:S05]  /*1e90*/  ENDCOLLECTIVE ;  /* 0x000000000000791b */ /* 0x003fea0003800000 */
.L_x_326:
[----:B------:R-:W-:Y:S02]  /*1ea0*/  IMAD.MOV.U32 R14, RZ, RZ, 0x8 ;  /* 0x00000008ff0e7424 */ /* 0x000fe400078e00ff */
[----:B------:R-:W-:-:S06]  /*1eb0*/  IMAD.MOV.U32 R8, RZ, RZ, R16 ;  /* 0x000000ffff087224 */ /* 0x000fcc00078e0010 */
[----:B------:R-:W-:-:S10]  /*1ec0*/  DADD R8, R8, R6 ;  /* 0x0000000008087229 */ /* 0x000fd40000000006 */
[----:B------:R-:W-:-:S07]  /*1ed0*/  IMAD.MOV.U32 R15, RZ, RZ, R9 ;  /* 0x000000ffff0f7224 */ /* 0x000fce00078e0009 */
[----:B------:R-:W-:Y:S05]  /*1ee0*/  WARPSYNC.COLLECTIVE R10, `(.L_x_327) ;  /* 0x000000000a087348 */ /* 0x000fea0003c00000 */
[----:B------:R0:W1:Y:S02]  /*1ef0*/  SHFL.DOWN P0, R16, R15, R14, R11 ;  /* 0x0800000e0f107389 */ /* 0x000064000000000b */
[----:B01----:R-:W-:Y:S05]  /*1f00*/  ENDCOLLECTIVE ;  /* 0x000000000000791b */ /* 0x003fea0003800000 */
.L_x_327:
[----:B------:R-:W-:Y:S01]  /*1f10*/  IMAD.MOV.U32 R15, RZ, RZ, R8 ;  /* 0x000000ffff0f7224 */ /* 0x000fe200078e0008 */
[----:B------:R-:W-:-:S07]  /*1f20*/  MOV R19, R16 ;  /* 0x0000001000137202 */ /* 0x000fce0000000f00 */
[----:B------:R-:W-:Y:S05]  /*1f30*/  WARPSYNC.COLLECTIVE R10, `(.L_x_328) ;  /* 0x000000000a087348 */ /* 0x000fea0003c00000 */
[----:B------:R0:W1:Y:S02]  /*1f40*/  SHFL.DOWN P0, R16, R15, R14, R11 ;  /* 0x0800000e0f107389 */ /* 0x000064000000000b */
[----:B01----:R-:W-:Y:S05]  /*1f50*/  ENDCOLLECTIVE ;  /* 0x000000000000791b */ /* 0x003fea0003800000 */
.L_x_328:
[----:B------:R-:W-:Y:S01]  /*1f60*/  MOV R14, 0x4 ;  /* 0x00000004000e7802 */ /* 0x000fe20000000f00 */
[----:B------:R-:W-:-:S06]  /*1f70*/  IMAD.MOV.U32 R18, RZ, RZ, R16 ;  /* 0x000000ffff127224 */ /* 0x000fcc00078e0010 */
[----:B------:R-:W-:-:S10]  /*1f80*/  DADD R18, R8, R18 ;  /* 0x0000000008127229 */ /* 0x000fd40000000012 */
[----:B------:R-:W-:-:S07]  /*1f90*/  IMAD.MOV.U32 R15, RZ, RZ, R19 ;  /* 0x000000ffff0f7224 */ /* 0x000fce00078e0013 */
[----:B------:R-:W-:Y:S05]  /*1fa0*/  WARPSYNC.COLLECTIVE R10, `(.L_x_329) ;  /* 0x000000000a087348 */ /* 0x000fea0003c00000 */
[----:B------:R0:W1:Y:S02]  /*1fb0*/  SHFL.DOWN P0, R16, R15, R14, R11 ;  /* 0x0800000e0f107389 */ /* 0x000064000000000b */
[----:B01----:R-:W-:Y:S05]  /*1fc0*/  ENDCOLLECTIVE ;  /* 0x000000000000791b */ /* 0x003fea0003800000 */
.L_x_329:
[----:B------:R-:W-:Y:S02]  /*1fd0*/  IMAD.MOV.U32 R15, RZ, RZ, R18 ;  /* 0x000000ffff0f7224 */ /* 0x000fe400078e0012 */
[----:B------:R-:W-:-:S07]  /*1fe0*/  IMAD.MOV.U32 R21, RZ, RZ, R16 ;  /* 0x000000ffff157224 */ /* 0x000fce00078e0010 */
[----:B------:R-:W-:Y:S05]  /*1ff0*/  WARPSYNC.COLLECTIVE R10, `(.L_x_330) ;  /* 0x000000000a087348 */ /* 0x000fea0003c00000 */
[----:B------:R0:W1:Y:S02]  /*2000*/  SHFL.DOWN P0, R16, R15, R14, R11 ;  /* 0x0800000e0f107389 */ /* 0x000064000000000b */
[----:B01----:R-:W-:Y:S05]  /*2010*/  ENDCOLLECTIVE ;  /* 0x000000000000791b */ /* 0x003fea0003800000 */
.L_x_330:
[----:B------:R-:W-:Y:S02]  /*2020*/  IMAD.MOV.U32 R14, RZ, RZ, 0x2 ;  /* 0x00000002ff0e7424 */ /* 0x000fe400078e00ff */
[----:B------:R-:W-:-:S06]  /*2030*/  IMAD.MOV.U32 R20, RZ, RZ, R16 ;  /* 0x000000ffff147224 */ /* 0x000fcc00078e0010 */
[----:B------:R-:W-:-:S10]  /*2040*/  DADD R20, R18, R20 ;  /* 0x0000000012147229 */ /* 0x000fd40000000014 */
[----:B------:R-:W-:-:S07]  /*2050*/  MOV R15, R21 ;  /* 0x00000015000f7202 */ /* 0x000fce0000000f00 */
[----:B------:R-:W-:Y:S05]  /*2060*/  WARPSYNC.COLLECTIVE R10, `(.L_x_331) ;  /* 0x000000000a087348 */ /* 0x000fea0003c00000 */
[----:B------:R0:W1:Y:S02]  /*2070*/  SHFL.DOWN P0, R16, R15, R14, R11 ;  /* 0x0800000e0f107389 */ /* 0x000064000000000b */
[----:B01----:R-:W-:Y:S05]  /*2080*/  ENDCOLLECTIVE ;  /* 0x000000000000791b */ /* 0x003fea0003800000 */
.L_x_331:
[----:B------:R-:W-:Y:S02]  /*2090*/  IMAD.MOV.U32 R15, RZ, RZ, R20 ;  /* 0x000000ffff0f7224 */ /* 0x000fe400078e0014 */
[----:B------:R-:W-:-:S07]  /*20a0*/  IMAD.MOV.U32 R7, RZ, RZ, R16 ;  /* 0x000000ffff077224 */ /* 0x000fce00078e0010 */
[----:B------:R-:W-:Y:S05]  /*20b0*/  WARPSYNC.COLLECTIVE R10, `(.L_x_332) ;  /* 0x000000000a087348 */ /* 0x000fea0003c00000 */
[----:B------:R0:W1:Y:S02]  /*20c0*/  SHFL.DOWN P0, R16, R15, R14, R11 ;  /* 0x0800000e0f107389 */ /* 0x000064000000000b */
[----:B01----:R-:W-:Y:S05]  /*20d0*/  ENDCOLLECTIVE ;  /* 0x000000000000791b */ /* 0x003fea0003800000 */
.L_x_332:
[----:B------:R-:W-:Y:S01]  /*20e0*/  IMAD.MOV.U32 R14, RZ, RZ, 0x1 ;  /* 0x00000001ff0e7424 */ /* 0x000fe200078e00ff */
[----:B------:R-:W-:-:S06]  /*20f0*/  MOV R6, R16 ;  /* 0x0000001000067202 */ /* 0x000fcc0000000f00 */
[----:B------:R-:W-:-:S10]  /*2100*/  DADD R6, R20, R6 ;  /* 0x0000000014067229 */ /* 0x000fd40000000006 */
[----:B------:R-:W-:-:S07]  /*2110*/  IMAD.MOV.U32 R15, RZ, RZ, R7 ;  /* 0x000000ffff0f7224 */ /* 0x000fce00078e0007 */
[----:B------:R-:W-:Y:S05]  /*2120*/  WARPSYNC.COLLECTIVE R10, `(.L_x_333) ;  /* 0x000000000a087348 */ /* 0x000fea0003c00000 */
[----:B------:R0:W1:Y:S02]  /*2130*/  SHFL.DOWN P0, R16, R15, R14, R11 ;  /* 0x0800000e0f107389 */ /* 0x000064000000000b */
[----:B01----:R-:W-:Y:S05]  /*2140*/  ENDCOLLECTIVE ;  /* 0x000000000000791b */ /* 0x003fea0003800000 */
.L_x_333:
[----:B------:R-:W-:Y:S01]  /*2150*/  MOV R15, R6 ;  /* 0x00000006000f7202 */ /* 0x000fe20000000f00 */
[----:B------:R-:W-:-:S07]  /*2160*/  IMAD.MOV.U32 R2, RZ, RZ, R16 ;  /* 0x000000ffff027224 */ /* 0x000fce00078e0010 */
[----:B------:R-:W-:Y:S05]  /*2170*/  WARPSYNC.COLLECTIVE R10, `(.L_x_334) ;  /* 0x000000000a087348 */ /* 0x000fea0003c00000 */
[----:B------:R0:W1:Y:S02]  /*2180*/  SHFL.DOWN P0, R16, R15, R14, R11 ;  /* 0x0800000e0f107389 */ /* 0x000064000000000b */
[----:B01----:R-:W-:Y:S05]  /*2190*/  ENDCOLLECTIVE ;  /* 0x000000000000791b */ /* 0x003fea0003800000 */
.L_x_334:
[----:B------:R-:W-:Y:S05]  /*21a0*/  BRA `(.L_x_335) ;  /* 0xfffffff000cc7947 */ /* 0x000fea000383ffff */
        .weak           $__internal_13_$__cuda_sm20_dblrcp_rn_slowpath_v3
        .type           $__internal_13_$__cuda_sm20_dblrcp_rn_slowpath_v3,@function
        .size           $__internal_13_$__cuda_sm20_dblrcp_rn_slowpath_v3,(.L_x_687 - $__internal_13_$__cuda_sm20_dblrcp_rn_slowpath_v3)
$__internal_13_$__cuda_sm20_dblrcp_rn_slowpath_v3:
[----:B------:R-:W-:-:S14]  /*21b0*/  DSETP.GTU.AND P0, PT, |R6|, +INF , PT ;  /* 0x7ff000000600742a */ /* 0x000fdc0003f0c200 */
[----:B------:R-:W-:Y:S05]  /*21c0*/  @P0 BRA `(.L_x_336) ;  /* 0x00000000007c0947 */ /* 0x000fea0003800000 */
[----:B------:R-:W-:-:S05]  /*21d0*/  LOP3.LUT R5, R7, 0x7fffffff, RZ, 0xc0, !PT ;  /* 0x7fffffff07057812 */ /* 0x000fca00078ec0ff */
[----:B------:R-:W-:-:S05]  /*21e0*/  VIADD R8, R5, 0xffffffff ;  /* 0xffffffff05087836 */ /* 0x000fca0000000000 */
[----:B------:R-:W-:-:S13]  /*21f0*/  ISETP.GE.U32.AND P0, PT, R8, 0x7fefffff, PT ;  /* 0x7fefffff0800780c */ /* 0x000fda0003f06070 */
[----:B------:R-:W-:Y:S01]  /*2200*/  @P0 LOP3.LUT R9, R7, 0x7ff00000, RZ, 0x3c, !PT ;  /* 0x7ff0000007090812 */ /* 0x000fe200078e3cff */
[----:B------:R-:W-:Y:S01]  /*2210*/  @P0 IMAD.MOV.U32 R8, RZ, RZ, RZ ;  /* 0x000000ffff080224 */ /* 0x000fe200078e00ff */
[----:B------:R-:W-:Y:S06]  /*2220*/  @P0 BRA `(.L_x_337) ;  /* 0x00000000006c0947 */ /* 0x000fec0003800000 */
[----:B------:R-:W-:-:S13]  /*2230*/  ISETP.GE.U32.AND P0, PT, R5, 0x1000001, PT ;  /* 0x010000010500780c */ /* 0x000fda0003f06070 */
[----:B------:R-:W-:Y:S05]  /*2240*/  @!P0 BRA `(.L_x_338) ;  /* 0x0000000000348947 */ /* 0x000fea0003800000 */
[----:B------:R-:W-:Y:S01]  /*2250*/  VIADD R9, R7, 0xc0200000 ;  /* 0xc020000007097836 */ /* 0x000fe20000000000 */
[----:B------:R-:W-:-:S03]  /*2260*/  MOV R8, R6 ;  /* 0x0000000600087202 */ /* 0x000fc60000000f00 */
[----:B------:R-:W0:Y:S03]  /*2270*/  MUFU.RCP64H R11, R9 ;  /* 0x00000009000b7308 */ /* 0x000e260000001800 */
[----:B0-----:R-:W-:-:S08]  /*2280*/  DFMA R12, -R8, R10, 1 ;  /* 0x3ff00000080c742b */ /* 0x001fd0000000010a */
[----:B------:R-:W-:-:S08]  /*2290*/  DFMA R12, R12, R12, R12 ;  /* 0x0000000c0c0c722b */ /* 0x000fd0000000000c */
[----:B------:R-:W-:-:S08]  /*22a0*/  DFMA R12, R10, R12, R10 ;  /* 0x0000000c0a0c722b */ /* 0x000fd0000000000a */
[----:B------:R-:W-:-:S08]  /*22b0*/  DFMA R10, -R8, R12, 1 ;  /* 0x3ff00000080a742b */ /* 0x000fd0000000010c */
[----:B------:R-:W-:-:S08]  /*22c0*/  DFMA R10, R12, R10, R12 ;  /* 0x0000000a0c0a722b */ /* 0x000fd0000000000c */
[----:B------:R-:W-:-:S08]  /*22d0*/  DMUL R10, R10, 2.2250738585072013831e-308 ;  /* 0x001000000a0a7828 */ /* 0x000fd00000000000 */
[----:B------:R-:W-:-:S08]  /*22e0*/  DFMA R6, -R6, R10, 1 ;  /* 0x3ff000000606742b */ /* 0x000fd0000000010a */
[----:B------:R-:W-:-:S08]  /*22f0*/  DFMA R6, R6, R6, R6 ;  /* 0x000000060606722b */ /* 0x000fd00000000006 */
[----:B------:R-:W-:Y:S01]  /*2300*/  DFMA R8, R10, R6, R10 ;  /* 0x000000060a08722b */ /* 0x000fe2000000000a */
[----:B------:R-:W-:Y:S10]  /*2310*/  BRA `(.L_x_337) ;  /* 0x0000000000307947 */ /* 0x000ff40003800000 */
.L_x_338:
[----:B------:R-:W-:Y:S01]  /*2320*/  DMUL R6, R6, 8.11296384146066816958e+31 ;  /* 0x4690000006067828 */ /* 0x000fe20000000000 */
[----:B------:R-:W-:-:S05]  /*2330*/  IMAD.MOV.U32 R8, RZ, RZ, R10 ;  /* 0x000000ffff087224 */ /* 0x000fca00078e000a */
[----:B------:R-:W0:Y:S02]  /*2340*/  MUFU.RCP64H R9, R7 ;  /* 0x0000000700097308 */ /* 0x000e240000001800 */
[----:B0-----:R-:W-:-:S08]  /*2350*/  DFMA R10, -R6, R8, 1 ;  /* 0x3ff00000060a742b */ /* 0x001fd00000000108 */
[----:B------:R-:W-:-:S08]  /*2360*/  DFMA R10, R10, R10, R10 ;  /* 0x0000000a0a0a722b */ /* 0x000fd0000000000a */
[----:B------:R-:W-:-:S08]  /*2370*/  DFMA R10, R8, R10, R8 ;  /* 0x0000000a080a722b */ /* 0x000fd00000000008 */
[----:B------:R-:W-:-:S08]  /*2380*/  DFMA R8, -R6, R10, 1 ;  /* 0x3ff000000608742b */ /* 0x000fd0000000010a */
[----:B------:R-:W-:-:S08]  /*2390*/  DFMA R8, R10, R8, R10 ;  /* 0x000000080a08722b */ /* 0x000fd0000000000a */
[----:B------:R-:W-:Y:S01]  /*23a0*/  DMUL R8, R8, 8.11296384146066816958e+31 ;  /* 0x4690000008087828 */ /* 0x000fe20000000000 */
[----:B------:R-:W-:Y:S10]  /*23b0*/  BRA `(.L_x_337) ;  /* 0x0000000000087947 */ /* 0x000ff40003800000 */
.L_x_336:
[----:B------:R-:W-:Y:S01]  /*23c0*/  LOP3.LUT R9, R7, 0x80000, RZ, 0xfc, !PT ;  /* 0x0008000007097812 */ /* 0x000fe200078efcff */
[----:B------:R-:W-:-:S07]  /*23d0*/  IMAD.MOV.U32 R8, RZ, RZ, R6 ;  /* 0x000000ffff087224 */ /* 0x000fce00078e0006 */
.L_x_337:
[----:B------:R-:W-:Y:S01]  /*23e0*/  IMAD.MOV.U32 R6, RZ, RZ, R2 ;  /* 0x000000ffff067224 */ /* 0x000fe200078e0002 */
[----:B------:R-:W-:Y:S01]  /*23f0*/  MOV R11, R9 ;  /* 0x00000009000b7202 */ /* 0x000fe20000000f00 */
[----:B------:R-:W-:Y:S02]  /*2400*/  IMAD.MOV.U32 R7, RZ, RZ, 0x0 ;  /* 0x00000000ff077424 */ /* 0x000fe400078e00ff */
[----:B------:R-:W-:Y:S02]  /*2410*/  IMAD.MOV.U32 R10, RZ, RZ, R8 ;  /* 0x000000ffff0a7224 */ /* 0x000fe400078e0008 */
[----:B------:R-:W-:Y:S05]  /*2420*/  RET.REL.NODEC R6 `(_ZN8pygpukit3ops2nn18softmax_f64_kernelEPKdPdmm) ;  /* 0xffffffd806f47950 */ /* 0x000fea0003c3ffff */
.L_x_339:
        /* <DEDUP_REMOVED lines=13> */
.L_x_687:


//--------------------- .text._ZN8pygpukit3ops2nn18softmax_f32_kernelEPKfPfmm --------------------------
	.section	.text._ZN8pygpukit3ops2nn18softmax_f32_kernelEPKfPfmm,"ax",@progbits
	.align	128
        .global         _ZN8pygpukit3ops2nn18softmax_f32_kernelEPKfPfmm
        .type           _ZN8pygpukit3ops2nn18softmax_f32_kernelEPKfPfmm,@function
        .size           _ZN8pygpukit3ops2nn18softmax_f32_kernelEPKfPfmm,(.L_x_688 - _ZN8pygpukit3ops2nn18softmax_f32_kernelEPKfPfmm)
        .other          _ZN8pygpukit3ops2nn18softmax_f32_kernelEPKfPfmm,@"STO_CUDA_ENTRY STV_DEFAULT"
_ZN8pygpukit3ops2nn18softmax_f32_kernelEPKfPfmm:
.text._ZN8pygpukit3ops2nn18softmax_f32_kernelEPKfPfmm:
        /* <DEDUP_REMOVED lines=29> */
.L_x_342:
[----:B------:R-:W-:-:S04]  /*01d0*/  LEA R4, P0, R8, UR7, 0x2 ;  /* 0x0000000708047c11 */ /* 0x000fc8000f8010ff */
[----:B------:R-:W-:-:S06]  /*01e0*/  LEA.HI.X R5, R8, UR8, R9, 0x2, P0 ;  /* 0x0000000808057c11 */ /* 0x000fcc00080f1409 */
[----:B------:R-:W2:Y:S01]  /*01f0*/  LDG.E.CONSTANT R5, desc[UR10][R4.64] ;  /* 0x0000000a04057981 */ /* 0x000ea2000c1e9900 */
[----:B0-----:R-:W-:-:S04]  /*0200*/  IADD3 R8, PT, PT, R7, R0, RZ ;  /* 0x0000000007087210 */ /* 0x001fc80007ffe0ff */
[----:B------:R-:W-:Y:S01]  /*0210*/  ISETP.GE.U32.AND P0, PT, R8, UR16, PT ;  /* 0x0000001008007c0c */ /* 0x000fe2000bf06070 */
[--C-:B------:R-:W-:Y:S01]  /*0220*/  IMAD.MOV.U32 R0, RZ, RZ, R8.reuse ;  /* 0x000000ffff007224 */ /* 0x100fe200078e0008 */
[----:B------:R-:W-:-:S04]  /*0230*/  SHF.R.S32.HI R9, RZ, 0x1f, R8 ;  /* 0x0000001fff097819 */ /* 0x000fc80000011408 */
[----:B------:R-:W-:Y:S02]  /*0240*/  ISETP.GE.U32.AND.EX P0, PT, R9, UR17, PT, P0 ;  /* 0x0000001109007c0c */ /* 0x000fe4000bf06100 */
[----:B--2---:R-:W-:-:S11]  /*0250*/  FMNMX R6, R5, R6, !PT ;  /* 0x0000000605067209 */ /* 0x004fd60007800000 */
[----:B------:R-:W-:Y:S05]  /*0260*/  @!P0 BRA `(.L_x_342) ;  /* 0xfffffffc00d88947 */ /* 0x000fea000383ffff */
.L_x_341:
[----:B------:R-:W-:Y:S05]  /*0270*/  BSYNC.RECONVERGENT B0 ;  /* 0x0000000000007941 */ /* 0x000fea0003800200 */
.L_x_340:
        /* <DEDUP_REMOVED lines=42> */
.L_x_357:
[----:B------:R-:W-:Y:S02]  /*0520*/  ISETP.NE.AND P0, PT, R3, RZ, PT ;  /* 0x000000ff0300720c */ /* 0x000fe40003f05270 */
[----:B-1----:R-:W-:-:S11]  /*0530*/  FMNMX R10, R9, R10, !PT ;  /* 0x0000000a090a7209 */ /* 0x002fd60007800000 */
[----:B------:R-:W1:Y:S01]  /*0540*/  @!P0 S2R R6, SR_CgaCtaId ;  /* 0x0000000000068919 */ /* 0x000e620000008800 */
[----:B------:R-:W-:Y:S02]  /*0550*/  @!P0 MOV R5, 0x400 ;  /* 0x0000040000058802 */ /* 0x000fe40000000f00 */
[----:B------:R-:W-:Y:S02]  /*0560*/  @!P0 PLOP3.LUT P1, PT, PT, PT, PT, 0x80, 0x8 ;  /* 0x000000000008881c */ /* 0x000fe40003f2f070 */
[----:B-1----:R-:W-:-:S05]  /*0570*/  @!P0 LEA R5, R6, R5, 0x18 ;  /* 0x0000000506058211 */ /* 0x002fca00078ec0ff */
[----:B------:R1:W-:Y:S06]  /*0580*/  @!P0 STS [R5+0x80], R10 ;  /* 0x0000800a05008388 */ /* 0x0003ec0000000800 */
.L_x_343:
        /* <DEDUP_REMOVED lines=16> */
.L_x_347:
[C---:B------:R-:W-:Y:S01]  /*0690*/  IMAD.SHL.U32 R14, R9.reuse, 0x4, RZ ;  /* 0x00000004090e7824 */ /* 0x040fe200078e00ff */
[----:B------:R-:W-:-:S04]  /*06a0*/  SHF.L.U64.HI R15, R9, 0x2, R16 ;  /* 0x00000002090f7819 */ /* 0x000fc80000010210 */
[----:B--2---:R-:W-:-:S04]  /*06b0*/  IADD3 R8, P0, PT, R14, UR7, RZ ;  /* 0x000000070e087c10 */ /* 0x004fc8000ff1e0ff */
[----:B------:R-:W-:-:S06]  /*06c0*/  IADD3.X R9, PT, PT, R15, UR8, RZ, P0, !PT ;  /* 0x000000080f097c10 */ /* 0x000fcc00087fe4ff */
[----:B------:R-:W1:Y:S01]  /*06d0*/  LDG.E.CONSTANT R9, desc[UR10][R8.64] ;  /* 0x0000000a08097981 */ /* 0x000e62000c1e9900 */
[----:B------:R-:W-:Y:S02]  /*06e0*/  IMAD.MOV.U32 R7, RZ, RZ, 0x3bbb989d ;  /* 0x3bbb989dff077424 */ /* 0x000fe400078e00ff */
[----:B------:R-:W-:Y:S02]  /*06f0*/  IMAD.MOV.U32 R16, RZ, RZ, 0x437c0000 ;  /* 0x437c0000ff107424 */ /* 0x000fe400078e00ff */
[----:B-1----:R-:W-:Y:S01]  /*0700*/  FADD R6, -R10, R9 ;  /* 0x000000090a067221 */ /* 0x002fe20000000100 */
[----:B0-----:R-:W-:-:S03]  /*0710*/  IADD3 R9, PT, PT, R12, R11, RZ ;  /* 0x0000000b0c097210 */ /* 0x001fc60007ffe0ff */
[----:B------:R-:W-:Y:S02]  /*0720*/  FFMA.SAT R7, R6, R7, 0.5 ;  /* 0x3f00000006077423 */ /* 0x000fe40000002007 */
[--C-:B------:R-:W-:Y:S02]  /*0730*/  IMAD.MOV.U32 R11, RZ, RZ, R9.reuse ;  /* 0x000000ffff0b7224 */ /* 0x100fe400078e0009 */
[----:B------:R-:W-:Y:S01]  /*0740*/  FFMA.RM R7, R7, R16, 12582913 ;  /* 0x4b40000107077423 */ /* 0x000fe20000004010 */
[----:B------:R-:W-:-:S03]  /*0750*/  SHF.R.S32.HI R16, RZ, 0x1f, R9 ;  /* 0x0000001fff107819 */ /* 0x000fc60000011409 */
[C---:B------:R-:W-:Y:S01]  /*0760*/  FADD R13, R7.reuse, -12583039 ;  /* 0xcb40007f070d7421 */ /* 0x040fe20000000000 */
[----:B------:R-:W-:-:S03]  /*0770*/  IMAD.SHL.U32 R8, R7, 0x800000, RZ ;  /* 0x0080000007087824 */ /* 0x000fc600078e00ff */
[----:B------:R-:W-:-:S04]  /*0780*/  FFMA R13, R6, 1.4426950216293334961, -R13 ;  /* 0x3fb8aa3b060d7823 */ /* 0x000fc8000000080d */
[----:B------:R-:W-:Y:S01]  /*0790*/  FFMA R13, R6, 1.925963033500011079e-08, R13 ;  /* 0x32a57060060d7823 */ /* 0x000fe2000000000d */
[----:B------:R-:W-:-:S04]  /*07a0*/  IADD3 R6, P0, PT, R14, UR5, RZ ;  /* 0x000000050e067c10 */ /* 0x000fc8000ff1e0ff */
[----:B------:R-:W-:Y:S01]  /*07b0*/  IADD3.X R7, PT, PT, R15, UR6, RZ, P0, !PT ;  /* 0x000000060f077c10 */ /* 0x000fe200087fe4ff */
[----:B------:R-:W0:Y:S01]  /*07c0*/  MUFU.EX2 R13, R13 ;  /* 0x0000000d000d7308 */ /* 0x000e220000000800 */
[----:B------:R-:W-:-:S04]  /*07d0*/  ISETP.GE.U32.AND P0, PT, R9, UR16, PT ;  /* 0x0000001009007c0c */ /* 0x000fc8000bf06070 */
[----:B------:R-:W-:Y:S01]  /*07e0*/  ISETP.GE.U32.AND.EX P0, PT, R16, UR17, PT, P0 ;  /* 0x0000001110007c0c */ /* 0x000fe2000bf06100 */
[----:B0-----:R-:W-:-:S04]  /*07f0*/  FMUL R8, R8, R13 ;  /* 0x0000000d08087220 */ /* 0x001fc80000400000 */
[----:B------:R-:W-:Y:S01]  /*0800*/  FADD R5, R8, R5 ;  /* 0x0000000508057221 */ /* 0x000fe20000000000 */
[----:B------:R2:W-:Y:S07]  /*0810*/  STG.E desc[UR10][R6.64], R8 ;  /* 0x0000000806007986 */ /* 0x0005ee000c10190a */
[----:B------:R-:W-:Y:S05]  /*0820*/  @!P0 BRA `(.L_x_347) ;  /* 0xfffffffc00988947 */ /* 0x000fea000383ffff */
.L_x_346:
[----:B------:R-:W-:Y:S05]  /*0830*/  BSYNC.RECONVERGENT B0 ;  /* 0x0000000000007941 */ /* 0x000fea0003800200 */
.L_x_345:
[----:B--2---:R-:W1:Y:S01]  /*0840*/  SHFL.DOWN PT, R6, R5, 0x10, 0x1f ;  /* 0x0a001f0005067f89 */ /* 0x004e6200000e0000 */
        /* <DEDUP_REMOVED lines=41> */
.L_x_363:
[----:B-1----:R-:W-:-:S07]  /*0ae0*/  FADD R0, R6, R9 ;  /* 0x0000000906007221 */ /* 0x002fce0000000000 */
.L_x_348:
        /* <DEDUP_REMOVED lines=20> */
[----:B0-----:R-:W-:Y:S05]  /*0c30*/  CALL.REL.NOINC `($__internal_14_$__cuda_sm20_rcp_rn_f32_slowpath) ;  /* 0x0000000400647944 */ /* 0x001fea0003c00000 */
[----:B------:R-:W-:Y:S05]  /*0c40*/  BRA `(.L_x_351) ;  /* 0x0000000000107947 */ /* 0x000fea0003800000 */
.L_x_350:
[----:B------:R-:W1:Y:S02]  /*0c50*/  MUFU.RCP R5, R0 ;  /* 0x0000000000057308 */ /* 0x000e640000001000 */
[----:B-1----:R-:W-:-:S04]  /*0c60*/  FFMA R4, R0, R5, -1 ;  /* 0xbf80000000047423 */ /* 0x002fc80000000005 */
[----:B------:R-:W-:-:S04]  /*0c70*/  FADD.FTZ R4, -R4, -RZ ;  /* 0x800000ff04047221 */ /* 0x000fc80000010100 */
[----:B0-----:R-:W-:-:S07]  /*0c80*/  FFMA R6, R5, R4, R5 ;  /* 0x0000000405067223 */ /* 0x001fce0000000005 */
.L_x_351:
[----:B0-----:R-:W-:-:S04]  /*0c90*/  LEA R4, P0, R3, UR5, 0x2 ;  /* 0x0000000503047c11 */ /* 0x001fc8000f8010ff */
[----:B------:R-:W-:-:S05]  /*0ca0*/  LEA.HI.X R5, R3, UR6, R2, 0x2, P0 ;  /* 0x0000000603057c11 */ /* 0x000fca00080f1402 */
[----:B------:R-:W2:Y:S01]  /*0cb0*/  LDG.E R7, desc[UR10][R4.64] ;  /* 0x0000000a04077981 */ /* 0x000ea2000c1e1900 */
[----:B------:R-:W-:-:S05]  /*0cc0*/  VIADD R3, R3, UR4 ;  /* 0x0000000403037c36 */ /* 0x000fca0008000000 */
[----:B------:R-:W-:Y:S02]  /*0cd0*/  ISETP.GE.U32.AND P0, PT, R3, UR8, PT ;  /* 0x0000000803007c0c */ /* 0x000fe4000bf06070 */
[----:B------:R-:W-:-:S04]  /*0ce0*/  SHF.R.S32.HI R2, RZ, 0x1f, R3 ;  /* 0x0000001fff027819 */ /* 0x000fc80000011403 */
[----:B------:R-:W-:Y:S01]  /*0cf0*/  ISETP.GE.U32.AND.EX P0, PT, R2, UR9, PT, P0 ;  /* 0x0000000902007c0c */ /* 0x000fe2000bf06100 */
[----:B--2---:R-:W-:-:S05]  /*0d00*/  FMUL R7, R6, R7 ;  /* 0x0000000706077220 */ /* 0x004fca0000400000 */
[----:B------:R0:W-:Y:S07]  /*0d10*/  STG.E desc[UR10][R4.64], R7 ;  /* 0x0000000704007986 */ /* 0x0001ee000c10190a */
[----:B------:R-:W-:Y:S05]  /*0d20*/  @!P0 BRA `(.L_x_351) ;  /* 0xfffffffc00d88947 */ /* 0x000fea000383ffff */
[----:B------:R-:W-:Y:S05]  /*0d30*/  EXIT ;  /* 0x000000000000794d */ /* 0x000fea0003800000 */
.L_x_344:
[----:B-1----:R-:W-:Y:S01]  /*0d40*/  IMAD.MOV.U32 R12, RZ, RZ, R5 ;  /* 0x000000ffff0c7224 */ /* 0x002fe200078e0005 */
[----:B------:R-:W-:Y:S01]  /*0d50*/  MOV R11, 0xffffffff ;  /* 0xffffffff000b7802 */ /* 0x000fe20000000f00 */
[----:B------:R-:W-:Y:S02]  /*0d60*/  IMAD.MOV.U32 R13, RZ, RZ, 0x10 ;  /* 0x00000010ff0d7424 */ /* 0x000fe400078e00ff */
[----:B------:R-:W-:-:S07]  /*0d70*/  IMAD.MOV.U32 R14, RZ, RZ, 0x1f ;  /* 0x0000001fff0e7424 */ /* 0x000fce00078e00ff */
[----:B0-----:R-:W-:Y:S05]  /*0d80*/  WARPSYNC.COLLECTIVE R11, `(.L_x_352) ;  /* 0x000000000b087348 */ /* 0x001fea0003c00000 */
[----:B------:R1:W2:Y:S02]  /*0d90*/  SHFL.DOWN P0, R10, R12, R13, R14 ;  /* 0x0800000d0c0a7389 */ /* 0x0002a4000000000e */
[----:B012---:R-:W-:Y:S05]  /*0da0*/  ENDCOLLECTIVE ;  /* 0x000000000000791b */ /* 0x007fea0003800000 */
.L_x_352:
[----:B------:R-:W-:Y:S02]  /*0db0*/  IMAD.MOV.U32 R13, RZ, RZ, 0x8 ;  /* 0x00000008ff0d7424 */ /* 0x000fe400078e00ff */
[----:B------:R-:W-:-:S05]  /*0dc0*/  IMAD.MOV.U32 R6, RZ, RZ, R10 ;  /* 0x000000ffff067224 */ /* 0x000fca00078e000a */
[----:B------:R-:W-:-:S05]  /*0dd0*/  FMNMX R6, R6, R5, !PT ;  /* 0x0000000506067209 */ /* 0x000fca0007800000 */
[----:B------:R-:W-:-:S07]  /*0de0*/  IMAD.MOV.U32 R12, RZ, RZ, R6 ;  /* 0x000000ffff0c7224 */ /* 0x000fce00078e0006 */
[----:B------:R-:W-:Y:S05]  /*0df0*/  WARPSYNC.COLLECTIVE R11, `(.L_x_353) ;  /* 0x000000000b087348 */ /* 0x000fea0003c00000 */
[----:B------:R0:W1:Y:S02]  /*0e00*/  SHFL.DOWN P0, R10, R12, R13, R14 ;  /* 0x0800000d0c0a7389 */ /* 0x000064000000000e */
[----:B01----:R-:W-:Y:S05]  /*0e10*/  ENDCOLLECTIVE ;  /* 0x000000000000791b */ /* 0x003fea0003800000 */
.L_x_353:
[----:B------:R-:W-:Y:S02]  /*0e20*/  HFMA2 R13, -RZ, RZ, 0, 2.384185791015625e-07 ;  /* 0x00000004ff0d7431 */ /* 0x000fe400000001ff */
[----:B------:R-:W-:-:S05]  /*0e30*/  IMAD.MOV.U32 R7, RZ, RZ, R10 ;  /* 0x000000ffff077224 */ /* 0x000fca00078e000a */
[----:B------:R-:W-:-:S05]  /*0e40*/  FMNMX R7, R6, R7, !PT ;  /* 0x0000000706077209 */ /* 0x000fca0007800000 */
[----:B------:R-:W-:-:S07]  /*0e50*/  IMAD.MOV.U32 R12, RZ, RZ, R7 ;  /* 0x000000ffff0c7224 */ /* 0x000fce00078e0007 */
[----:B------:R-:W-:Y:S05]  /*0e60*/  WARPSYNC.COLLECTIVE R11, `(.L_x_354) ;  /* 0x000000000b087348 */ /* 0x000fea0003c00000 */
[----:B------:R0:W1:Y:S02]  /*0e70*/  SHFL.DOWN P0, R10, R12, R13, R14 ;  /* 0x0800000d0c0a7389 */ /* 0x000064000000000e */
[----:B01----:R-:W-:Y:S05]  /*0e80*/  ENDCOLLECTIVE ;  /* 0x000000000000791b */ /* 0x003fea0003800000 */
.L_x_354:
[----:B------:R-:W-:Y:S02]  /*0e90*/  IMAD.MOV.U32 R13, RZ, RZ, 0x2 ;  /* 0x00000002ff0d7424 */ /* 0x000fe400078e00ff */
[----:B------:R-:W-:-:S05]  /*0ea0*/  IMAD.MOV.U32 R8, RZ, RZ, R10 ;  /* 0x000000ffff087224 */ /* 0x000fca00078e000a */
[----:B------:R-:W-:-:S05]  /*0eb0*/  FMNMX R8, R7, R8, !PT ;  /* 0x0000000807087209 */ /* 0x000fca0007800000 */
[----:B------:R-:W-:-:S07]  /*0ec0*/  IMAD.MOV.U32 R12, RZ, RZ, R8 ;  /* 0x000000ffff0c7224 */ /* 0x000fce00078e0008 */
[----:B------:R-:W-:Y:S05]  /*0ed0*/  WARPSYNC.COLLECTIVE R11, `(.L_x_355) ;  /* 0x000000000b087348 */ /* 0x000fea0003c00000 */
[----:B------:R0:W1:Y:S02]  /*0ee0*/  SHFL.DOWN P0, R10, R12, R13, R14 ;  /* 0x0800000d0c0a7389 */ /* 0x000064000000000e */
[----:B01----:R-:W-:Y:S05]  /*0ef0*/  ENDCOLLECTIVE ;  /* 0x000000000000791b */ /* 0x003fea0003800000 */
.L_x_355:
[----:B------:R-:W-:Y:S01]  /*0f00*/  MOV R13, 0x1 ;  /* 0x00000001000d7802 */ /* 0x000fe20000000f00 */
[----:B------:R-:W-:-:S05]  /*0f10*/  IMAD.MOV.U32 R9, RZ, RZ, R10 ;  /* 0x000000ffff097224 */ /* 0x000fca00078e000a */
[----:B------:R-:W-:-:S05]  /*0f20*/  FMNMX R9, R8, R9, !PT ;  /* 0x0000000908097209 */ /* 0x000fca0007800000 */
[----:B------:R-:W-:-:S07]  /*0f30*/  IMAD.MOV.U32 R12, RZ, RZ, R9 ;  /* 0x000000ffff0c7224 */ /* 0x000fce00078e0009 */
[----:B------:R-:W-:Y:S05]  /*0f40*/  WARPSYNC.COLLECTIVE R11, `(.L_x_356) ;  /* 0x000000000b087348 */ /* 0x000fea0003c00000 */
[----:B------:R0:W1:Y:S02]  /*0f50*/  SHFL.DOWN P0, R10, R12, R13, R14 ;  /* 0x0800000d0c0a7389 */ /* 0x000064000000000e */
[----:B01----:R-:W-:Y:S05]  /*0f60*/  ENDCOLLECTIVE ;  /* 0x000000000000791b */ /* 0x003fea0003800000 */
.L_x_356:
[----:B------:R-:W-:Y:S05]  /*0f70*/  BRA `(.L_x_357) ;  /* 0xfffffff400687947 */ /* 0x000fea000383ffff */
.L_x_349:
[----:B-1----:R-:W-:Y:S02]  /*0f80*/  IMAD.MOV.U32 R12, RZ, RZ, R0 ;  /* 0x000000ffff0c7224 */ /* 0x002fe400078e0000 */
[----:B------:R-:W-:Y:S02]  /*0f90*/  IMAD.MOV.U32 R13, RZ, RZ, 0x10 ;  /* 0x00000010ff0d7424 */ /* 0x000fe400078e00ff */
[----:B------:R-:W-:Y:S02]  /*0fa0*/  IMAD.MOV.U32 R14, RZ, RZ, 0x1f ;  /* 0x0000001fff0e7424 */ /* 0x000fe400078e00ff */
[----:B------:R-:W-:-:S07]  /*0fb0*/  IMAD.MOV.U32 R11, RZ, RZ, -0x1 ;  /* 0xffffffffff0b7424 */ /* 0x000fce00078e00ff */
[----:B0-----:R-:W-:Y:S05]  /*0fc0*/  WARPSYNC.COLLECTIVE R11, `(.L_x_358) ;  /* 0x000000000b087348 */ /* 0x001fea0003c00000 */
[----:B------:R1:W2:Y:S02]  /*0fd0*/  SHFL.DOWN P0, R10, R12, R13, R14 ;  /* 0x0800000d0c0a7389 */ /* 0x0002a4000000000e */
[----:B012---:R-:W-:Y:S05]  /*0fe0*/  ENDCOLLECTIVE ;  /* 0x000000000000791b */ /* 0x007fea0003800000 */
.L_x_358:
[----:B------:R-:W-:Y:S02]  /*0ff0*/  IMAD.MOV.U32 R13, RZ, RZ, 0x8 ;  /* 0x00000008ff0d7424 */ /* 0x000fe400078e00ff */
[----:B------:R-:W-:-:S04]  /*1000*/  IMAD.MOV.U32 R5, RZ, RZ, R10 ;  /* 0x000000ffff057224 */ /* 0x000fc800078e000a */
[----:B------:R-:W-:-:S05]  /*1010*/  FADD R5, R5, R0 ;  /* 0x0000000005057221 */ /* 0x000fca0000000000 */
[----:B------:R-:W-:-:S07]  /*1020*/  MOV R12, R5 ;  /* 0x00000005000c7202 */ /* 0x000fce0000000f00 */
[----:B------:R-:W-:Y:S05]  /*1030*/  WARPSYNC.COLLECTIVE R11, `(.L_x_359) ;  /* 0x000000000b087348 */ /* 0x000fea0003c00000 */
[----:B------:R0:W1:Y:S02]  /*1040*/  SHFL.DOWN P0, R10, R12, R13, R14 ;  /* 0x0800000d0c0a7389 */ /* 0x000064000000000e */
[----:B01----:R-:W-:Y:S05]  /*1050*/  ENDCOLLECTIVE ;  /* 0x000000000000791b */ /* 0x003fea0003800000 */
.L_x_359:
[----:B------:R-:W-:Y:S02]  /*1060*/  IMAD.MOV.U32 R13, RZ, RZ, 0x4 ;  /* 0x00000004ff0d7424 */ /* 0x000fe400078e00ff */
[----:B------:R-:W-:-:S04]  /*1070*/  IMAD.MOV.U32 R4, RZ, RZ, R10 ;  /* 0x000000ffff047224 */ /* 0x000fc800078e000a */
[----:B------:R-:W-:-:S04]  /*1080*/  FADD R4, R5, R4 ;  /* 0x0000000405047221 */ /* 0x000fc80000000000 */
[----:B------:R-:W-:-:S07]  /*1090*/  IMAD.MOV.U32 R12, RZ, RZ, R4 ;  /* 0x000000ffff0c7224 */ /* 0x000fce00078e0004 */
[----:B------:R-:W-:Y:S05]  /*10a0*/  WARPSYNC.COLLECTIVE R11, `(.L_x_360) ;  /* 0x000000000b087348 */ /* 0x000fea0003c00000 */
[----:B------:R0:W1:Y:S02]  /*10b0*/  SHFL.DOWN P0, R10, R12, R13, R14 ;  /* 0x0800000d0c0a7389 */ /* 0x000064000000000e */
[----:B01----:R-:W-:Y:S05]  /*10c0*/  ENDCOLLECTIVE ;  /* 0x000000000000791b */ /* 0x003fea0003800000 */
.L_x_360:
[----:B------:R-:W-:Y:S02]  /*10d0*/  IMAD.MOV.U32 R13, RZ, RZ, 0x2 ;  /* 0x00000002ff0d7424 */ /* 0x000fe400078e00ff */
[----:B------:R-:W-:-:S04]  /*10e0*/  IMAD.MOV.U32 R7, RZ, RZ, R10 ;  /* 0x000000ffff077224 */ /* 0x000fc800078e000a */
[----:B------:R-:W-:-:S05]  /*10f0*/  FADD R7, R4, R7 ;  /* 0x0000000704077221 */ /* 0x000fca0000000000 */
[----:B------:R-:W-:-:S07]  /*1100*/  MOV R12, R7 ;  /* 0x00000007000c7202 */ /* 0x000fce0000000f00 */
[----:B------:R-:W-:Y:S05]  /*1110*/  WARPSYNC.COLLECTIVE R11, `(.L_x_361) ;  /* 0x000000000b087348 */ /* 0x000fea0003c00000 */
[----:B------:R0:W1:Y:S02]  /*1120*/  SHFL.DOWN P0, R10, R12, R13, R14 ;  /* 0x0800000d0c0a7389 */ /* 0x000064000000000e */
[----:B01----:R-:W-:Y:S05]  /*1130*/  ENDCOLLECTIVE ;  /* 0x000000000000791b */ /* 0x003fea0003800000 */
.L_x_361:
[----:B------:R-:W-:Y:S02]  /*1140*/  IMAD.MOV.U32 R13, RZ, RZ, 0x1 ;  /* 0x00000001ff0d7424 */ /* 0x000fe400078e00ff */
[----:B------:R-:W-:-:S04]  /*1150*/  IMAD.MOV.U32 R6, RZ, RZ, R10 ;  /* 0x000000ffff067224 */ /* 0x000fc800078e000a */
[----:B------:R-:W-:-:S04]  /*1160*/  FADD R6, R7, R6 ;  /* 0x0000000607067221 */ /* 0x000fc80000000000 */
[----:B------:R-:W-:-:S07]  /*1170*/  IMAD.MOV.U32 R12, RZ, RZ, R6 ;  /* 0x000000ffff0c7224 */ /* 0x000fce00078e0006 */
[----:B------:R-:W-:Y:S05]  /*1180*/  WARPSYNC.COLLECTIVE R11, `(.L_x_362) ;  /* 0x000000000b087348 */ /* 0x000fea0003c00000 */
[----:B------:R0:W1:Y:S02]  /*1190*/  SHFL.DOWN P0, R10, R12, R13, R14 ;  /* 0x0800000d0c0a7389 */ /* 0x000064000000000e */
[----:B01----:R-:W-:Y:S05]  /*11a0*/  ENDCOLLECTIVE ;  /* 0x000000000000791b */ /* 0x003fea0003800000 */
.L_x_362:
[----:B------:R-:W-:Y:S01]  /*11b0*/  IMAD.MOV.U32 R9, RZ, RZ, R10 ;  /* 0x000000ffff097224 */ /* 0x000fe200078e000a */
[----:B------:R-:W-:Y:S06]  /*11c0*/  BRA `(.L_x_363) ;  /* 0xfffffff800447947 */ /* 0x000fec000383ffff */
        .weak           $__internal_14_$__cuda_sm20_rcp_rn_f32_slowpath
        .type           $__internal_14_$__cuda_sm20_rcp_rn_f32_slowpath,@function
        .size           $__internal_14_$__cuda_sm20_rcp_rn_f32_slowpath,(.L_x_688 - $__internal_14_$__cuda_sm20_rcp_rn_f32_slowpath)
$__internal_14_$__cuda_sm20_rcp_rn_f32_slowpath:
        /* <DEDUP_REMOVED lines=15> */
.L_x_364:
        /* <DEDUP_REMOVED lines=33> */
.L_x_366:
[----:B------:R0:W1:Y:S02]  /*14d0*/  MUFU.RCP R5, R0 ;  /* 0x0000000000057308 */ /* 0x0000640000001000 */
.L_x_365:
[----:B-1-3--:R-:W-:Y:S02]  /*14e0*/  IMAD.MOV.U32 R6, RZ, RZ, R5 ;  /* 0x000000ffff067224 */ /* 0x00afe400078e0005 */
[----:B------:R-:W-:-:S04]  /*14f0*/  IMAD.MOV.U32 R5, RZ, RZ, 0x0 ;  /* 0x00000000ff057424 */ /* 0x000fc800078e00ff */
[----:B0-2---:R-:W-:Y:S05]  /*1500*/  RET.REL.NODEC R4 `(_ZN8pygpukit3ops2nn18softmax_f32_kernelEPKfPfmm) ;  /* 0xffffffe804bc7950 */ /* 0x005fea0003c3ffff */
.L_x_367:
        /* <DEDUP_REMOVED lines=15> */
.L_x_688:


//--------------------- .text._ZN8pygpukit3ops2nn19rmsnorm_bf16_kernelEPK13__nv_bfloat16S4_PS2_mmf --------------------------
	.section	.text._ZN8pygpukit3ops2nn19rmsnorm_bf16_kernelEPK13__nv_bfloat16S4_PS2_mmf,"ax",@progbits
	.align	128
        .global         _ZN8pygpukit3ops2nn19rmsnorm_bf16_kernelEPK13__nv_bfloat16S4_PS2_mmf
        .type           _ZN8pygpukit3ops2nn19rmsnorm_bf16_kernelEPK13__nv_bfloat16S4_PS2_mmf,@function
        .size           _ZN8pygpukit3ops2nn19rmsnorm_bf16_kernelEPK13__nv_bfloat16S4_PS2_mmf,(.L_x_689 - _ZN8pygpukit3ops2nn19rmsnorm_bf16_kernelEPK13__nv_bfloat16S4_PS2_mmf)
        .other          _ZN8pygpukit3ops2nn19rmsnorm_bf16_kernelEPK13__nv_bfloat16S4_PS2_mmf,@"STO_CUDA_ENTRY STV_DEFAULT"
_ZN8pygpukit3ops2nn19rmsnorm_bf16_kernelEPK13__nv_bfloat16S4_PS2_mmf:
.text._ZN8pygpukit3ops2nn19rmsnorm_bf16_kernelEPK13__nv_bfloat16S4_PS2_mmf:
        /* <DEDUP_REMOVED lines=10> */
[----:B------:R-:W2:Y:S01]  /*00a0*/  LDCU.64 UR8, c[0x0][0x380] ;  /* 0x00007000ff0877ac */ /* 0x000ea20008000a00 */
[----:B------:R-:W-:Y:S01]  /*00b0*/  IMAD.MOV.U32 R0, RZ, RZ, RZ ;  /* 0x000000ffff007224 */ /* 0x000fe200078e00ff */
[----:B------:R-:W3:Y:S01]  /*00c0*/  LDCU.64 UR10, c[0x0][0x358] ;  /* 0x00006b00ff0a77ac */ /* 0x000ee20008000a00 */
[----:B-1----:R-:W-:-:S04]  /*00d0*/  UIMAD.WIDE.U32 UR12, UR4, UR14, URZ ;  /* 0x0000000e040c72a5 */ /* 0x002fc8000f8e00ff */
[----:B------:R-:W-:Y:S02]  /*00e0*/  UIMAD UR7, UR4, UR15, UR13 ;  /* 0x0000000f040772a4 */ /* 0x000fe4000f8e020d */
[----:B--2---:R-:W-:-:S04]  /*00f0*/  ULEA UR5, UP0, UR12, UR8, 0x1 ;  /* 0x000000080c057291 */ /* 0x004fc8000f8008ff */
[----:B------:R-:W-:Y:S01]  /*0100*/  ULEA.HI.X UR6, UR12, UR9, UR7, 0x1, UP0 ;  /* 0x000000090c067291 */ /* 0x000fe200080f0c07 */
[----:B0-----:R-:W-:-:S04]  /*0110*/  ISETP.GE.U32.AND P0, PT, R2, UR14, PT ;  /* 0x0000000e02007c0c */ /* 0x001fc8000bf06070 */
[----:B------:R-:W-:-:S13]  /*0120*/  ISETP.GE.U32.AND.EX P0, PT, RZ, UR15, PT, P0 ;  /* 0x0000000fff007c0c */ /* 0x000fda000bf06100 */
[----:B---3--:R-:W-:Y:S05]  /*0130*/  @P0 BRA `(.L_x_369) ;  /* 0x0000000000400947 */ /* 0x008fea0003800000 */
[----:B------:R-:W0:Y:S01]  /*0140*/  LDC R8, c[0x0][0x360] ;  /* 0x0000d800ff087b82 */ /* 0x000e220000000800 */
[----:B------:R-:W-:Y:S02]  /*0150*/  IMAD.MOV.U32 R0, RZ, RZ, RZ ;  /* 0x000000ffff007224 */ /* 0x000fe400078e00ff */
[----:B------:R-:W-:Y:S02]  /*0160*/  IMAD.MOV.U32 R9, RZ, RZ, R2 ;  /* 0x000000ffff097224 */ /* 0x000fe400078e0002 */
[----:B------:R-:W-:Y:S02]  /*0170*/  IMAD.MOV.U32 R10, RZ, RZ, R4 ;  /* 0x000000ffff0a7224 */ /* 0x000fe400078e0004 */
[----:B------:R-:W-:-:S07]  /*0180*/  IMAD.MOV.U32 R3, RZ, RZ, R2 ;  /* 0x000000ffff037224 */ /* 0x000fce00078e0002 */
.L_x_370:
[----:B------:R-:W-:-:S04]  /*0190*/  LEA R6, P0, R9, UR5, 0x1 ;  /* 0x0000000509067c11 */ /* 0x000fc8000f8008ff */
[----:B------:R-:W-:-:S05]  /*01a0*/  LEA.HI.X R7, R9, UR6, R10, 0x1, P0 ;  /* 0x0000000609077c11 */ /* 0x000fca00080f0c0a */
[----:B------:R-:W2:Y:S01]  /*01b0*/  LDG.E.U16.CONSTANT R6, desc[UR10][R6.64] ;  /* 0x0000000a06067981 */ /* 0x000ea2000c1e9500 */
[----:B0-----:R-:W-:-:S04]  /*01c0*/  IMAD.IADD R9, R8, 0x1, R3 ;  /* 0x0000000108097824 */ /* 0x001fc800078e0203 */
[--C-:B------:R-:W-:Y:S01]  /*01d0*/  IMAD.MOV.U32 R3, RZ, RZ, R9.reuse ;  /* 0x000000ffff037224 */ /* 0x100fe200078e0009 */
[----:B------:R-:W-:Y:S02]  /*01e0*/  ISETP.GE.U32.AND P0, PT, R9, UR14, PT ;  /* 0x0000000e09007c0c */ /* 0x000fe4000bf06070 */
[----:B------:R-:W-:-:S04]  /*01f0*/  SHF.R.S32.HI R10, RZ, 0x1f, R9 ;  /* 0x0000001fff0a7819 */ /* 0x000fc80000011409 */
[----:B------:R-:W-:Y:S01]  /*0200*/  ISETP.GE.U32.AND.EX P0, PT, R10, UR15, PT, P0 ;  /* 0x0000000f0a007c0c */ /* 0x000fe2000bf06100 */
[----:B--2---:R-:W-:-:S04]  /*0210*/  IMAD.U32 R5, R6, 0x10000, RZ ;  /* 0x0001000006057824 */ /* 0x004fc800078e00ff */
[----:B------:R-:W-:-:S08]  /*0220*/  FFMA R0, R5, R5, R0 ;  /* 0x0000000505007223 */ /* 0x000fd00000000000 */
[----:B------:R-:W-:Y:S05]  /*0230*/  @!P0 BRA `(.L_x_370) ;  /* 0xfffffffc00d48947 */ /* 0x000fea000383ffff */
.L_x_369:
[----:B------:R-:W-:Y:S05]  /*0240*/  BSYNC.RECONVERGENT B0 ;  /* 0x0000000000007941 */ /* 0x000fea0003800200 */
.L_x_368:
[----:B------:R-:W0:Y:S01]  /*0250*/  SHFL.DOWN PT, R3, R0, 0x10, 0x1f ;  /* 0x0a001f0000037f89 */ /* 0x000e2200000e0000 */
[----:B------:R-:W-:-:S13]  /*0260*/  LOP3.LUT P0, RZ, R2, 0x1f, RZ, 0xc0, !PT ;  /* 0x0000001f02ff7812 */ /* 0x000fda000780c0ff */
[----:B------:R-:W1:Y:S01]  /*0270*/  @!P0 S2R R9, SR_CgaCtaId ;  /* 0x0000000000098919 */ /* 0x000e620000008800 */
[----:B0-----:R-:W-:Y:S01]  /*0280*/  FADD R3, R3, R0 ;  /* 0x0000000003037221 */ /* 0x001fe20000000000 */
[----:B------:R-:W-:-:S04]  /*0290*/  @!P0 MOV R0, 0x400 ;  /* 0x0000040000008802 */ /* 0x000fc80000000f00 */
[----:B------:R-:W0:Y:S01]  /*02a0*/  SHFL.DOWN PT, R6, R3, 0x8, 0x1f ;  /* 0x09001f0003067f89 */ /* 0x000e2200000e0000 */
[----:B-1----:R-:W-:-:S04]  /*02b0*/  @!P0 LEA R9, R9, R0, 0x18 ;  /* 0x0000000009098211 */ /* 0x002fc800078ec0ff */
[----:B------:R-:W-:Y:S01]  /*02c0*/  @!P0 LEA.HI R9, R2, R9, RZ, 0x1d ;  /* 0x0000000902098211 */ /* 0x000fe200078fe8ff */
[----:B0-----:R-:W-:-:S05]  /*02d0*/  FADD R6, R3, R6 ;  /* 0x0000000603067221 */ /* 0x001fca0000000000 */
[----:B------:R-:W0:Y:S02]  /*02e0*/  SHFL.DOWN PT, R5, R6, 0x4, 0x1f ;  /* 0x08801f0006057f89 */ /* 0x000e2400000e0000 */
        /* <DEDUP_REMOVED lines=30> */
.L_x_381:
[----:B------:R-:W-:Y:S01]  /*04d0*/  ISETP.NE.AND P0, PT, R2, RZ, PT ;  /* 0x000000ff0200720c */ /* 0x000fe20003f05270 */
[----:B-1----:R-:W-:-:S12]  /*04e0*/  FADD R0, R8, R7 ;  /* 0x0000000708007221 */ /* 0x002fd80000000000 */
[----:B------:R-:W-:Y:S05]  /*04f0*/  @P0 BRA `(.L_x_371) ;  /* 0x0000000000640947 */ /* 0x000fea0003800000 */
[----:B------:R-:W1:Y:S01]  /*0500*/  LDCU.64 UR8, c[0x0][0x3a0] ;  /* 0x00007400ff0877ac */ /* 0x000e620008000a00 */
[----:B------:R-:W-:Y:S01]  /*0510*/  BSSY.RECONVERGENT B0, `(.L_x_373) ;  /* 0x000000d000007945 */ /* 0x000fe20003800200 */
[----:B-1----:R-:W1:Y:S08]  /*0520*/  I2F.U64 R3, UR8 ;  /* 0x0000000800037d12 */ /* 0x002e700008301000 */
[----:B-1----:R-:W1:Y:S08]  /*0530*/  MUFU.RCP R6, R3 ;  /* 0x0000000300067308 */ /* 0x002e700000001000 */
[----:B------:R-:W2:Y:S01]  /*0540*/  FCHK P0, R0, R3 ;  /* 0x0000000300007302 */ /* 0x000ea20000000000 */
[----:B-1----:R-:W-:-:S04]  /*0550*/  FFMA R5, -R3, R6, 1 ;  /* 0x3f80000003057423 */ /* 0x002fc80000000106 */
[----:B------:R-:W-:-:S04]  /*0560*/  FFMA R5, R6, R5, R6 ;  /* 0x0000000506057223 */ /* 0x000fc80000000006 */
[----:B------:R-:W-:-:S04]  /*0570*/  FFMA R6, R0, R5, RZ ;  /* 0x0000000500067223 */ /* 0x000fc800000000ff */
[----:B------:R-:W-:-:S04]  /*0580*/  FFMA R7, -R3, R6, R0 ;  /* 0x0000000603077223 */ /* 0x000fc80000000100 */
[----:B------:R-:W-:Y:S01]  /*0590*/  FFMA R5, R5, R7, R6 ;  /* 0x0000000705057223 */ /* 0x000fe20000000006 */
[----:B--2---:R-:W-:Y:S06]  /*05a0*/  @!P0 BRA `(.L_x_374) ;  /* 0x00000000000c8947 */ /* 0x004fec0003800000 */
[----:B------:R-:W-:-:S07]  /*05b0*/  MOV R6, 0x5d0 ;  /* 0x000005d000067802 */ /* 0x000fce0000000f00 */
[----:B0-----:R-:W-:Y:S05]  /*05c0*/  CALL.REL.NOINC `($__internal_15_$__cuda_sm3x_div_rn_noftz_f32_slowpath) ;  /* 0x0000000400507944 */ /* 0x001fea0003c00000 */
[----:B------:R-:W-:-:S07]  /*05d0*/  IMAD.MOV.U32 R5, RZ, RZ, R0 ;  /* 0x000000ffff057224 */ /* 0x000fce00078e0000 */
.L_x_374:
[----:B------:R-:W-:Y:S05]  /*05e0*/  BSYNC.RECONVERGENT B0 ;  /* 0x0000000000007941 */ /* 0x000fea0003800200 */
.L_x_373:
[----:B------:R-:W1:Y:S01]  /*05f0*/  LDCU UR4, c[0x0][0x3a8] ;  /* 0x00007500ff0477ac */ /* 0x000e620008000800 */
[----:B------:R-:W2:Y:S01]  /*0600*/  S2UR UR8, SR_CgaCtaId ;  /* 0x00000000000879c3 */ /* 0x000ea20000008800 */
[----:B-1----:R-:W-:Y:S01]  /*0610*/  FADD R5, R5, UR4 ;  /* 0x0000000405057e21 */ /* 0x002fe20008000000 */
[----:B------:R-:W-:-:S04]  /*0620*/  UMOV UR4, 0x400 ;  /* 0x0000040000047882 */ /* 0x000fc80000000000 */
[----:B------:R-:W-:Y:S01]  /*0630*/  FSETP.GEU.AND P0, PT, |R5|, 1.175494350822287508e-38, PT ;  /* 0x008000000500780b */ /* 0x000fe20003f0e200 */
[----:B--2---:R-:W-:-:S12]  /*0640*/  ULEA UR4, UR8, UR4, 0x18 ;  /* 0x0000000408047291 */ /* 0x004fd8000f8ec0ff */
[----:B------:R-:W-:-:S04]  /*0650*/  @!P0 FMUL R5, R5, 16777216 ;  /* 0x4b80000005058820 */ /* 0x000fc80000400000 */
[----:B------:R-:W1:Y:S02]  /*0660*/  MUFU.RSQ R0, R5 ;  /* 0x0000000500007308 */ /* 0x000e640000001400 */
[----:B-1----:R-:W-:-:S05]  /*0670*/  @!P0 FMUL R0, R0, 4096 ;  /* 0x4580000000008820 */ /* 0x002fca0000400000 */
[----:B------:R1:W-:Y:S02]  /*0680*/  STS [UR4+0x80], R0 ;  /* 0x00008000ff007988 */ /* 0x0003e40008000804 */
.L_x_371:
[----:B------:R-:W2:Y:S01]  /*0690*/  LDC.64 R6, c[0x0][0x3a0] ;  /* 0x0000e800ff067b82 */ /* 0x000ea20000000a00 */
[----:B------:R-:W-:Y:S07]  /*06a0*/  WARPSYNC.ALL ;  /* 0x0000000000007948 */ /* 0x000fee0003800000 */
[----:B------:R-:W-:Y:S01]  /*06b0*/  BAR.SYNC.DEFER_BLOCKING 0x0 ;  /* 0x0000000000007b1d */ /* 0x000fe20000010000 */
[----:B--2---:R-:W-:-:S04]  /*06c0*/  ISETP.GE.U32.AND P0, PT, R2, R6, PT ;  /* 0x000000060200720c */ /* 0x004fc80003f06070 */
[----:B------:R-:W-:-:S13]  /*06d0*/  ISETP.GE.U32.AND.EX P0, PT, R4, R7, PT, P0 ;  /* 0x000000070400720c */ /* 0x000fda0003f06100 */
[----:B------:R-:W-:Y:S05]  /*06e0*/  @P0 EXIT ;  /* 0x000000000000094d */ /* 0x000fea0003800000 */
[----:B------:R-:W2:Y:S01]  /*06f0*/  S2UR UR8, SR_CgaCtaId ;  /* 0x00000000000879c3 */ /* 0x000ea20000008800 */
[----:B------:R-:W-:Y:S01]  /*0700*/  UMOV UR4, 0x400 ;  /* 0x0000040000047882 */ /* 0x000fe20000000000 */
[----:B------:R-:W3:Y:S01]  /*0710*/  LDCU.64 UR14, c[0x0][0x390] ;  /* 0x00007200ff0e77ac */ /* 0x000ee20008000a00 */
[----:B--2---:R-:W-:Y:S01]  /*0720*/  ULEA UR4, UR8, UR4, 0x18 ;  /* 0x0000000408047291 */ /* 0x004fe2000f8ec0ff */
[----:B------:R-:W2:Y:S08]  /*0730*/  LDCU.64 UR8, c[0x0][0x388] ;  /* 0x00007100ff0877ac */ /* 0x000eb00008000a00 */
[----:B-1----:R-:W1:Y:S02]  /*0740*/  LDS R0, [UR4+0x80] ;  /* 0x00008004ff007984 */ /* 0x002e640008000800 */
[----:B---3--:R-:W4:Y:S02]  /*0750*/  LDCU UR4, c[0x0][0x360] ;  /* 0x00006c00ff0477ac */ /* 0x008f240008000800 */
.L_x_375:
[C---:B------:R-:W-:Y:S02]  /*0760*/  SHF.L.U32 R10, R2.reuse, 0x1, RZ ;  /* 0x00000001020a7819 */ /* 0x040fe400000006ff */
[----:B------:R-:W-:Y:S02]  /*0770*/  SHF.L.U64.HI R3, R2, 0x1, R4 ;  /* 0x0000000102037819 */ /* 0x000fe40000010204 */
[C---:B0-----:R-:W-:Y:S02]  /*0780*/  IADD3 R8, P0, PT, R10.reuse, UR5, RZ ;  /* 0x000000050a087c10 */ /* 0x041fe4000ff1e0ff */
[----:B--2---:R-:W-:Y:S02]  /*0790*/  IADD3 R10, P1, PT, R10, UR8, RZ ;  /* 0x000000080a0a7c10 */ /* 0x004fe4000ff3e0ff */
[C---:B------:R-:W-:Y:S02]  /*07a0*/  IADD3.X R9, PT, PT, R3.reuse, UR6, RZ, P0, !PT ;  /* 0x0000000603097c10 */ /* 0x040fe400087fe4ff */
[----:B------:R-:W-:-:S03]  /*07b0*/  IADD3.X R11, PT, PT, R3, UR9, RZ, P1, !PT ;  /* 0x00000009030b7c10 */ /* 0x000fc60008ffe4ff */
[----:B------:R-:W2:Y:S04]  /*07c0*/  LDG.E.U16.CONSTANT R8, desc[UR10][R8.64] ;  /* 0x0000000a08087981 */ /* 0x000ea8000c1e9500 */
[----:B------:R-:W3:Y:S01]  /*07d0*/  LDG.E.U16.CONSTANT R10, desc[UR10][R10.64] ;  /* 0x0000000a0a0a7981 */ /* 0x000ee2000c1e9500 */
[----:B--2---:R-:W-:-:S04]  /*07e0*/  IMAD.U32 R3, R8, 0x10000, RZ ;  /* 0x0001000008037824 */ /* 0x004fc800078e00ff */
[----:B-1----:R-:W-:Y:S01]  /*07f0*/  FMUL R12, R0, R3 ;  /* 0x00000003000c7220 */ /* 0x002fe20000400000 */
[----:B---3--:R-:W-:Y:S01]  /*0800*/  IMAD.U32 R5, R10, 0x10000, RZ ;  /* 0x000100000a057824 */ /* 0x008fe200078e00ff */
[C---:B------:R-:W-:Y:S01]  /*0810*/  IADD3 R3, P0, PT, R2.reuse, UR12, RZ ;  /* 0x0000000c02037c10 */ /* 0x040fe2000ff1e0ff */
[----:B----4-:R-:W-:Y:S02]  /*0820*/  VIADD R2, R2, UR4 ;  /* 0x0000000402027c36 */ /* 0x010fe40008000000 */
[----:B------:R-:W-:Y:S01]  /*0830*/  FMUL R5, R5, R12 ;  /* 0x0000000c05057220 */ /* 0x000fe20000400000 */
[----:B------:R-:W-:Y:S02]  /*0840*/  IADD3.X R4, PT, PT, R4, UR7, RZ, P0, !PT ;  /* 0x0000000704047c10 */ /* 0x000fe400087fe4ff */
[----:B------:R-:W-:Y:S02]  /*0850*/  LEA R12, P0, R3, UR14, 0x1 ;  /* 0x0000000e030c7c11 */ /* 0x000fe4000f8008ff */
[----:B------:R-:W-:-:S02]  /*0860*/  F2FP.BF16.F32.PACK_AB R5, RZ, R5 ;  /* 0x00000005ff05723e */ /* 0x000fc400000010ff */
[----:B------:R-:W-:Y:S02]  /*0870*/  LEA.HI.X R13, R3, UR15, R4, 0x1, P0 ;  /* 0x0000000f030d7c11 */ /* 0x000fe400080f0c04 */
[----:B------:R-:W-:Y:S02]  /*0880*/  ISETP.GE.U32.AND P0, PT, R2, R6, PT ;  /* 0x000000060200720c */ /* 0x000fe40003f06070 */
[----:B------:R-:W-:Y:S01]  /*0890*/  SHF.R.S32.HI R4, RZ, 0x1f, R2 ;  /* 0x0000001fff047819 */ /* 0x000fe20000011402 */
[----:B------:R3:W-:Y:S03]  /*08a0*/  STG.E.U16 desc[UR10][R12.64], R5 ;  /* 0x000000050c007986 */ /* 0x0007e6000c10150a */
[----:B------:R-:W-:-:S13]  /*08b0*/  ISETP.GE.U32.AND.EX P0, PT, R4, R7, PT, P0 ;  /* 0x000000070400720c */ /* 0x000fda0003f06100 */
[----:B---3--:R-:W-:Y:S05]  /*08c0*/  @!P0 BRA `(.L_x_375) ;  /* 0xfffffffc00a48947 */ /* 0x008fea000383ffff */
[----:B------:R-:W-:Y:S05]  /*08d0*/  EXIT ;  /* 0x000000000000794d */ /* 0x000fea0003800000 */
.L_x_372:
[----:B------:R-:W-:Y:S02]  /*08e0*/  IMAD.MOV.U32 R10, RZ, RZ, 0x10 ;  /* 0x00000010ff0a7424 */ /* 0x000fe400078e00ff */
[----:B------:R-:W-:Y:S02]  /*08f0*/  IMAD.MOV.U32 R11, RZ, RZ, 0x1f ;  /* 0x0000001fff0b7424 */ /* 0x000fe400078e00ff */
[----:B------:R-:W-:-:S07]  /*0900*/  IMAD.MOV.U32 R9, RZ, RZ, -0x1 ;  /* 0xffffffffff097424 */ /* 0x000fce00078e00ff */
[----:B01----:R-:W-:Y:S05]  /*0910*/  WARPSYNC.COLLECTIVE R9, `(.L_x_376) ;  /* 0x0000000009087348 */ /* 0x003fea0003c00000 */
[----:B-1----:R1:W2:Y:S02]  /*0920*/  SHFL.DOWN P0, R7, R0, R10, R11 ;  /* 0x0800000a00077389 */ /* 0x0022a4000000000b */
[----:B012---:R-:W-:Y:S05]  /*0930*/  ENDCOLLECTIVE ;  /* 0x000000000000791b */ /* 0x007fea0003800000 */
.L_x_376:
[----:B------:R-:W-:Y:S02]  /*0940*/  IMAD.MOV.U32 R10, RZ, RZ, 0x8 ;  /* 0x00000008ff0a7424 */ /* 0x000fe400078e00ff */
[----:B------:R-:W-:-:S04]  /*0950*/  IMAD.MOV.U32 R3, RZ, RZ, R7 ;  /* 0x000000ffff037224 */ /* 0x000fc800078e0007 */
[----:B------:R-:W-:-:S04]  /*0960*/  FADD R3, R3, R0 ;  /* 0x0000000003037221 */ /* 0x000fc80000000000 */
[----:B------:R-:W-:-:S07]  /*0970*/  IMAD.MOV.U32 R0, RZ, RZ, R3 ;  /* 0x000000ffff007224 */ /* 0x000fce00078e0003 */
[----:B------:R-:W-:Y:S05]  /*0980*/  WARPSYNC.COLLECTIVE R9, `(.L_x_377) ;  /* 0x0000000009087348 */ /* 0x000fea0003c00000 */
[----:B------:R0:W1:Y:S02]  /*0990*/  SHFL.DOWN P0, R7, R0, R10, R11 ;  /* 0x0800000a00077389 */ /* 0x000064000000000b */
[----:B01----:R-:W-:Y:S05]  /*09a0*/  ENDCOLLECTIVE ;  /* 0x000000000000791b */ /* 0x003fea0003800000 */
.L_x_377:
[----:B------:R-:W-:Y:S01]  /*09b0*/  IMAD.MOV.U32 R10, RZ, RZ, 0x4 ;  /* 0x00000004ff0a7424 */ /* 0x000fe200078e00ff */
[----:B------:R-:W-:-:S05]  /*09c0*/  MOV R6, R7 ;  /* 0x0000000700067202 */ /* 0x000fca0000000f00 */
[----:B------:R-:W-:-:S04]  /*09d0*/  FADD R6, R3, R6 ;  /* 0x0000000603067221 */ /* 0x000fc80000000000 */
[----:B------:R-:W-:-:S07]  /*09e0*/  IMAD.MOV.U32 R0, RZ, RZ, R6 ;  /* 0x000000ffff007224 */ /* 0x000fce00078e0006 */
[----:B------:R-:W-:Y:S05]  /*09f0*/  WARPSYNC.COLLECTIVE R9, `(.L_x_378) ;  /* 0x0000000009087348 */ /* 0x000fea0003c00000 */
[----:B------:R0:W1:Y:S02]  /*0a00*/  SHFL.DOWN P0, R7, R0, R10, R11 ;  /* 0x0800000a00077389 */ /* 0x000064000000000b */
[----:B01----:R-:W-:Y:S05]  /*0a10*/  ENDCOLLECTIVE ;  /* 0x000000000000791b */ /* 0x003fea0003800000 */
.L_x_378:
[----:B------:R-:W-:Y:S02]  /*0a20*/  IMAD.MOV.U32 R10, RZ, RZ, 0x2 ;  /* 0x00000002ff0a7424 */ /* 0x000fe400078e00ff */
[----:B------:R-:W-:-:S04]  /*0a30*/  IMAD.MOV.U32 R5, RZ, RZ, R7 ;  /* 0x000000ffff057224 */ /* 0x000fc800078e0007 */
[----:B------:R-:W-:-:S04]  /*0a40*/  FADD R5, R6, R5 ;  /* 0x0000000506057221 */ /* 0x000fc80000000000 */
[----:B------:R-:W-:-:S07]  /*0a50*/  IMAD.MOV.U32 R0, RZ, RZ, R5 ;  /* 0x000000ffff007224 */ /* 0x000fce00078e0005 */
[----:B------:R-:W-:Y:S05]  /*0a60*/  WARPSYNC.COLLECTIVE R9, `(.L_x_379) ;  /* 0x0000000009087348 */ /* 0x000fea0003c00000 */
[----:B------:R0:W1:Y:S02]  /*0a70*/  SHFL.DOWN P0, R7, R0, R10, R11 ;  /* 0x0800000a00077389 */ /* 0x000064000000000b */
[----:B01----:R-:W-:Y:S05]  /*0a80*/  ENDCOLLECTIVE ;  /* 0x000000000000791b */ /* 0x003fea0003800000 */
.L_x_379:
[----:B------:R-:W-:Y:S02]  /*0a90*/  IMAD.MOV.U32 R10, RZ, RZ, 0x1 ;  /* 0x00000001ff0a7424 */ /* 0x000fe400078e00ff */
[----:B------:R-:W-:-:S04]  /*0aa0*/  IMAD.MOV.U32 R8, RZ, RZ, R7 ;  /* 0x000000ffff087224 */ /* 0x000fc800078e0007 */
[----:B------:R-:W-:-:S04]  /*0ab0*/  FADD R8, R5, R8 ;  /* 0x0000000805087221 */ /* 0x000fc80000000000 */
[----:B------:R-:W-:-:S07]  /*0ac0*/  IMAD.MOV.U32 R0, RZ, RZ, R8 ;  /* 0x000000ffff007224 */ /* 0x000fce00078e0008 */
[----:B------:R-:W-:Y:S05]  /*0ad0*/  WARPSYNC.COLLECTIVE R9, `(.L_x_380) ;  /* 0x0000000009087348 */ /* 0x000fea0003c00000 */
[----:B------:R0:W1:Y:S02]  /*0ae0*/  SHFL.DOWN P0, R7, R0, R10, R11 ;  /* 0x0800000a00077389 */ /* 0x000064000000000b */
[----:B01----:R-:W-:Y:S05]  /*0af0*/  ENDCOLLECTIVE ;  /* 0x000000000000791b */ /* 0x003fea0003800000 */
.L_x_380:
[----:B------:R-:W-:Y:S05]  /*0b00*/  BRA `(.L_x_381) ;  /* 0xfffffff800707947 */ /* 0x000fea000383ffff */
        .weak           $__internal_15_$__cuda_sm3x_div_rn_noftz_f32_slowpath
        .type           $__internal_15_$__cuda_sm3x_div_rn_noftz_f32_slowpath,@function
        .size           $__internal_15_$__cuda_sm3x_div_rn_noftz_f32_slowpath,(.L_x_689 - $__internal_15_$__cuda_sm3x_div_rn_noftz_f32_slowpath)
$__internal_15_$__cuda_sm3x_div_rn_noftz_f32_slowpath:
[--C-:B------:R-:W-:Y:S01]  /*0b10*/  SHF.R.U32.HI R7, RZ, 0x17, R3.reuse ;  /* 0x00000017ff077819 */ /* 0x100fe20000011603 */
[----:B------:R-:W-:Y:S01]  /*0b20*/  BSSY.RECONVERGENT B1, `(.L_x_382) ;  /* 0x0000064000017945 */ /* 0x000fe20003800200 */
[--C-:B------:R-:W-:Y:S01]  /*0b30*/  SHF.R.U32.HI R5, RZ, 0x17, R0.reuse ;  /* 0x00000017ff057819 */ /* 0x100fe20000011600 */
[----:B------:R-:W-:Y:S01]  /*0b40*/  IMAD.MOV.U32 R8, RZ, RZ, R0 ;  /* 0x000000ffff087224 */ /* 0x000fe200078e0000 */
[----:B------:R-:W-:Y:S01]  /*0b50*/  LOP3.LUT R7, R7, 0xff, RZ, 0xc0, !PT ;  /* 0x000000ff07077812 */ /* 0x000fe200078ec0ff */
[----:B------:R-:W-:Y:S01]  /*0b60*/  IMAD.MOV.U32 R9, RZ, RZ, R3 ;  /* 0x000000ffff097224 */ /* 0x000fe200078e0003 */
[----:B------:R-:W-:-:S03]  /*0b70*/  LOP3.LUT R12, R5, 0xff, RZ, 0xc0, !PT ;  /* 0x000000ff050c7812 */ /* 0x000fc600078ec0ff */
[----:B------:R-:W-:Y:S01]  /*0b80*/  VIADD R10, R7, 0xffffffff ;  /* 0xffffffff070a7836 */ /* 0x000fe20000000000 */
[----:B------:R-:W-:-:S04]  /*0b90*/  IADD3 R11, PT, PT, R12, -0x1, RZ ;  /* 0xffffffff0c0b7810 */ /* 0x000fc80007ffe0ff */
        /* <DEDUP_REMOVED lines=27> */
.L_x_383:
[----:B------:R-:W-:Y:S01]  /*0d50*/  LEA R0, R7, 0xc0800000, 0x17 ;  /* 0xc080000007007811 */ /* 0x000fe200078eb8ff */
[----:B------:R-:W-:Y:S01]  /*0d60*/  VIADD R3, R12, 0xffffff81 ;  /* 0xffffff810c037836 */ /* 0x000fe20000000000 */
[----:B------:R-:W-:Y:S03]  /*0d70*/  BSSY.RECONVERGENT B2, `(.L_x_388) ;  /* 0x0000035000027945 */ /* 0x000fe60003800200 */
[----:B------:R-:W-:Y:S02]  /*0d80*/  IMAD.IADD R9, R9, 0x1, -R0 ;  /* 0x0000000109097824 */ /* 0x000fe400078e0a00 */
[----:B------:R-:W-:Y:S02]  /*0d90*/  IMAD R0, R3, -0x800000, R8 ;  /* 0xff80000003007824 */ /* 0x000fe400078e0208 */
[----:B------:R-:W0:Y:S01]  /*0da0*/  MUFU.RCP R10, R9 ;  /* 0x00000009000a7308 */ /* 0x000e220000001000 */
[----:B------:R-:W-:-:S04]  /*0db0*/  FADD.FTZ R11, -R9, -RZ ;  /* 0x800000ff090b7221 */ /* 0x000fc80000010100 */
[----:B0-----:R-:W-:-:S04]  /*0dc0*/  FFMA R13, R10, R11, 1 ;  /* 0x3f8000000a0d7423 */ /* 0x001fc8000000000b */
[----:B------:R-:W-:-:S04]  /*0dd0*/  FFMA R15, R10, R13, R10 ;  /* 0x0000000d0a0f7223 */ /* 0x000fc8000000000a */
[----:B------:R-:W-:-:S04]  /*0de0*/  FFMA R8, R0, R15, RZ ;  /* 0x0000000f00087223 */ /* 0x000fc800000000ff */
[----:B------:R-:W-:-:S04]  /*0df0*/  FFMA R13, R11, R8, R0 ;  /* 0x000000080b0d7223 */ /* 0x000fc80000000000 */
[----:B------:R-:W-:Y:S01]  /*0e00*/  FFMA R10, R15, R13, R8 ;  /* 0x0000000d0f0a7223 */ /* 0x000fe20000000008 */
[----:B------:R-:W-:-:S03]  /*0e10*/  IADD3 R8, PT, PT, R3, 0x7f, -R7 ;  /* 0x0000007f03087810 */ /* 0x000fc60007ffe807 */
[----:B------:R-:W-:Y:S01]  /*0e20*/  FFMA R11, R11, R10, R0 ;  /* 0x0000000a0b0b7223 */ /* 0x000fe20000000000 */
[----:B------:R-:W-:-:S03]  /*0e30*/  IADD3 R8, PT, PT, R8, R5, RZ ;  /* 0x0000000508087210 */ /* 0x000fc60007ffe0ff */
        /* <DEDUP_REMOVED lines=14> */
[CCC-:B------:R-:W-:Y:S01]  /*0f20*/  FFMA.RZ R3, R15.reuse, R11.reuse, R10.reuse ;  /* 0x0000000b0f037223 */ /* 0x1c0fe2000000c00a */
[-CC-:B------:R-:W-:Y:S01]  /*0f30*/  FFMA.RM R8, R15, R11.reuse, R10.reuse ;  /* 0x0000000b0f087223 */ /* 0x180fe2000000400a */
[C---:B------:R-:W-:Y:S02]  /*0f40*/  ISETP.NE.AND P2, PT, R7.reuse, RZ, PT ;  /* 0x000000ff0700720c */ /* 0x040fe40003f45270 */
[----:B------:R-:W-:Y:S02]  /*0f50*/  ISETP.NE.AND P1, PT, R7, RZ, PT ;  /* 0x000000ff0700720c */ /* 0x000fe40003f25270 */
[----:B------:R-:W-:Y:S01]  /*0f60*/  LOP3.LUT R5, R3, 0x7fffff, RZ, 0xc0, !PT ;  /* 0x007fffff03057812 */ /* 0x000fe200078ec0ff */
[----:B------:R-:W-:Y:S01]  /*0f70*/  FFMA.RP R3, R15, R11, R10 ;  /* 0x0000000b0f037223 */ /* 0x000fe2000000800a */
[----:B------:R-:W-:Y:S02]  /*0f80*/  VIADD R10, R7, 0x20 ;  /* 0x00000020070a7836 */ /* 0x000fe40000000000 */
[----:B------:R-:W-:Y:S01]  /*0f90*/  LOP3.LUT R5, R5, 0x800000, RZ, 0xfc, !PT ;  /* 0x0080000005057812 */ /* 0x000fe200078efcff */
[----:B------:R-:W-:Y:S01]  /*0fa0*/  IMAD.MOV R7, RZ, RZ, -R7 ;  /* 0x000000ffff077224 */ /* 0x000fe200078e0a07 */
[----:B------:R-:W-:-:S02]  /*0fb0*/  FSETP.NEU.FTZ.AND P0, PT, R3, R8, PT ;  /* 0x000000080300720b */ /* 0x000fc40003f1d000 */
[----:B------:R-:W-:Y:S02]  /*0fc0*/  SHF.L.U32 R10, R5, R10, RZ ;  /* 0x0000000a050a7219 */ /* 0x000fe400000006ff */
[----:B------:R-:W-:Y:S02]  /*0fd0*/  SEL R8, R7, RZ, P2 ;  /* 0x000000ff07087207 */ /* 0x000fe40001000000 */
[----:B------:R-:W-:Y:S02]  /*0fe0*/  ISETP.NE.AND P1, PT, R10, RZ, P1 ;  /* 0x000000ff0a00720c */ /* 0x000fe40000f25270 */
[----:B------:R-:W-:Y:S02]  /*0ff0*/  SHF.R.U32.HI R8, RZ, R8, R5 ;  /* 0x00000008ff087219 */ /* 0x000fe40000011605 */
[----:B------:R-:W-:Y:S02]  /*1000*/  PLOP3.LUT P0, PT, P0, P1, PT, 0xf8, 0x8f ;  /* 0x00000000008f781c */ /* 0x000fe40000703f70 */
[----:B------:R-:W-:-:S02]  /*1010*/  SHF.R.U32.HI R10, RZ, 0x1, R8 ;  /* 0x00000001ff0a7819 */ /* 0x000fc40000011608 */
[----:B------:R-:W-:-:S04]  /*1020*/  SEL R3, RZ, 0x1, !P0 ;  /* 0x00000001ff037807 */ /* 0x000fc80004000000 */
[----:B------:R-:W-:-:S04]  /*1030*/  LOP3.LUT R3, R3, 0x1, R10, 0xf8, !PT ;  /* 0x0000000103037812 */ /* 0x000fc800078ef80a */
[----:B------:R-:W-:-:S05]  /*1040*/  LOP3.LUT R3, R3, R8, RZ, 0xc0, !PT ;  /* 0x0000000803037212 */ /* 0x000fca00078ec0ff */
[----:B------:R-:W-:-:S05]  /*1050*/  IMAD.IADD R3, R10, 0x1, R3 ;  /* 0x000000010a037824 */ /* 0x000fca00078e0203 */
[----:B------:R-:W-:Y:S01]  /*1060*/  LOP3.LUT R0, R3, R0, RZ, 0xfc, !PT ;  /* 0x0000000003007212 */ /* 0x000fe200078efcff */
[----:B------:R-:W-:Y:S06]  /*1070*/  BRA `(.L_x_391) ;  /* 0x0000000000107947 */ /* 0x000fec0003800000 */
.L_x_390:
[----:B------:R-:W-:-:S04]  /*1080*/  LOP3.LUT R0, R0, 0x80000000, RZ, 0xc0, !PT ;  /* 0x8000000000007812 */ /* 0x000fc800078ec0ff */
[----:B------:R-:W-:Y:S01]  /*1090*/  LOP3.LUT R0, R0, 0x7f800000, RZ, 0xfc, !PT ;  /* 0x7f80000000007812 */ /* 0x000fe200078efcff */
[----:B------:R-:W-:Y:S06]  /*10a0*/  BRA `(.L_x_391) ;  /* 0x0000000000047947 */ /* 0x000fec0003800000 */
.L_x_389:
[----:B------:R-:W-:-:S07]  /*10b0*/  IMAD R0, R8, 0x800000, R0 ;  /* 0x0080000008007824 */ /* 0x000fce00078e0200 */
.L_x_391:
[----:B------:R-:W-:Y:S05]  /*10c0*/  BSYNC.RECONVERGENT B2 ;  /* 0x0000000000027941 */ /* 0x000fea0003800200 */
.L_x_388:
[----:B------:R-:W-:Y:S05]  /*10d0*/  BRA `(.L_x_392) ;  /* 0x0000000000207947 */ /* 0x000fea0003800000 */
.L_x_387:
[----:B------:R-:W-:-:S04]  /*10e0*/  LOP3.LUT R0, R9, 0x80000000, R8, 0x48, !PT ;  /* 0x8000000009007812 */ /* 0x000fc800078e4808 */
[----:B------:R-:W-:Y:S01]  /*10f0*/  LOP3.LUT R0, R0, 0x7f800000, RZ, 0xfc, !PT ;  /* 0x7f80000000007812 */ /* 0x000fe200078efcff */
[----:B------:R-:W-:Y:S06]  /*1100*/  BRA `(.L_x_392) ;  /* 0x0000000000147947 */ /* 0x000fec0003800000 */
.L_x_386:
[----:B------:R-:W-:Y:S01]  /*1110*/  LOP3.LUT R0, R9, 0x80000000, R8, 0x48, !PT ;  /* 0x8000000009007812 */ /* 0x000fe200078e4808 */
[----:B------:R-:W-:Y:S06]  /*1120*/  BRA `(.L_x_392) ;  /* 0x00000000000c7947 */ /* 0x000fec0003800000 */
.L_x_385:
[----:B------:R-:W0:Y:S01]  /*1130*/  MUFU.RSQ R0, -QNAN ;  /* 0xffc0000000007908 */ /* 0x000e220000001400 */
[----:B------:R-:W-:Y:S05]  /*1140*/  BRA `(.L_x_392) ;  /* 0x0000000000047947 */ /* 0x000fea0003800000 */
.L_x_384:
[----:B------:R-:W-:-:S07]  /*1150*/  FADD.FTZ R0, R0, R3 ;  /* 0x0000000300007221 */ /* 0x000fce0000010000 */
.L_x_392:
[----:B------:R-:W-:Y:S05]  /*1160*/  BSYNC.RECONVERGENT B1 ;  /* 0x0000000000017941 */ /* 0x000fea0003800200 */
.L_x_382:
[----:B------:R-:W-:-:S04]  /*1170*/  IMAD.MOV.U32 R7, RZ, RZ, 0x0 ;  /* 0x00000000ff077424 */ /* 0x000fc800078e00ff */
[----:B0-----:R-:W-:Y:S05]  /*1180*/  RET.REL.NODEC R6 `(_ZN8pygpukit3ops2nn19rmsnorm_bf16_kernelEPK13__nv_bfloat16S4_PS2_mmf) ;  /* 0xffffffec069c7950 */ /* 0x001fea0003c3ffff */
.L_x_393:
        /* <DEDUP_REMOVED lines=15> */
.L_x_689:


//--------------------- .text._ZN8pygpukit3ops2nn18rmsnorm_f16_kernelEPK6__halfS4_PS2_mmf --------------------------
	.section	.text._ZN8pygpukit3ops2nn18rmsnorm_f16_kernelEPK6__halfS4_PS2_mmf,"ax",@progbits
	.align	128
        .global         _ZN8pygpukit3ops2nn18rmsnorm_f16_kernelEPK6__halfS4_PS2_mmf
        .type           _ZN8pygpukit3ops2nn18rmsnorm_f16_kernelEPK6__halfS4_PS2_mmf,@function
        .size           _ZN8pygpukit3ops2nn18rmsnorm_f16_kernelEPK6__halfS4_PS2_mmf,(.L_x_690 - _ZN8pygpukit3ops2nn18rmsnorm_f16_kernelEPK6__halfS4_PS2_mmf)
        .other          _ZN8pygpukit3ops2nn18rmsnorm_f16_kernelEPK6__halfS4_PS2_mmf,@"STO_CUDA_ENTRY STV_DEFAULT"
_ZN8pygpukit3ops2nn18rmsnorm_f16_kernelEPK6__halfS4_PS2_mmf:
.text._ZN8pygpukit3ops2nn18rmsnorm_f16_kernelEPK6__halfS4_PS2_mmf:
        /* <DEDUP_REMOVED lines=25> */
.L_x_396:
        /* <DEDUP_REMOVED lines=8> */
[----:B--2---:R-:W-:-:S05]  /*0210*/  HADD2.F32 R5, -RZ, R6.H0_H0 ;  /* 0x20000006ff057230 */ /* 0x004fca0000004100 */
[----:B------:R-:W-:-:S07]  /*0220*/  FFMA R0, R5, R5, R0 ;  /* 0x0000000505007223 */ /* 0x000fce0000000000 */
[----:B------:R-:W-:Y:S05]  /*0230*/  @!P0 BRA `(.L_x_396) ;  /* 0xfffffffc00d48947 */ /* 0x000fea000383ffff */
.L_x_395:
[----:B------:R-:W-:Y:S05]  /*0240*/  BSYNC.RECONVERGENT B0 ;  /* 0x0000000000007941 */ /* 0x000fea0003800200 */
.L_x_394:
        /* <DEDUP_REMOVED lines=40> */
.L_x_407:
        /* <DEDUP_REMOVED lines=15> */
[----:B0-----:R-:W-:Y:S05]  /*05c0*/  CALL.REL.NOINC `($__internal_16_$__cuda_sm3x_div_rn_noftz_f32_slowpath) ;  /* 0x0000000400507944 */ /* 0x001fea0003c00000 */
[----:B------:R-:W-:-:S07]  /*05d0*/  IMAD.MOV.U32 R5, RZ, RZ, R0 ;  /* 0x000000ffff057224 */ /* 0x000fce00078e0000 */
.L_x_400:
[----:B------:R-:W-:Y:S05]  /*05e0*/  BSYNC.RECONVERGENT B0 ;  /* 0x0000000000007941 */ /* 0x000fea0003800200 */
.L_x_399:
        /* <DEDUP_REMOVED lines=10> */
.L_x_397:
        /* <DEDUP_REMOVED lines=13> */
.L_x_401:
        /* <DEDUP_REMOVED lines=8> */
[----:B--2---:R-:W-:Y:S02]  /*07e0*/  HADD2.F32 R3, -RZ, R8.H0_H0 ;  /* 0x20000008ff037230 */ /* 0x004fe40000004100 */
[----:B---3--:R-:W-:-:S03]  /*07f0*/  HADD2.F32 R5, -RZ, R10.H0_H0 ;  /* 0x2000000aff057230 */ /* 0x008fc60000004100 */
[----:B-1----:R-:W-:Y:S01]  /*0800*/  FMUL R12, R0, R3 ;  /* 0x00000003000c7220 */ /* 0x002fe20000400000 */
[C---:B------:R-:W-:Y:S01]  /*0810*/  IADD3 R3, P0, PT, R2.reuse, UR12, RZ ;  /* 0x0000000c02037c10 */ /* 0x040fe2000ff1e0ff */
[----:B----4-:R-:W-:Y:S02]  /*0820*/  VIADD R2, R2, UR4 ;  /* 0x0000000402027c36 */ /* 0x010fe40008000000 */
[----:B------:R-:W-:Y:S01]  /*0830*/  FMUL R5, R5, R12 ;  /* 0x0000000c05057220 */ /* 0x000fe20000400000 */
[----:B------:R-:W-:Y:S02]  /*0840*/  IADD3.X R4, PT, PT, R4, UR7, RZ, P0, !PT ;  /* 0x0000000704047c10 */ /* 0x000fe400087fe4ff */
[C---:B------:R-:W-:Y:S02]  /*0850*/  LEA R12, P0, R3.reuse, UR14, 0x1 ;  /* 0x0000000e030c7c11 */ /* 0x040fe4000f8008ff */
[----:B------:R-:W-:Y:S02]  /*0860*/  F2FP.F16.F32.PACK_AB R5, RZ, R5 ;  /* 0x00000005ff05723e */ /* 0x000fe400000000ff */
[----:B------:R-:W-:-:S02]  /*0870*/  LEA.HI.X R13, R3, UR15, R4, 0x1, P0 ;  /* 0x0000000f030d7c11 */ /* 0x000fc400080f0c04 */
[----:B------:R-:W-:Y:S02]  /*0880*/  ISETP.GE.U32.AND P0, PT, R2, R6, PT ;  /* 0x000000060200720c */ /* 0x000fe40003f06070 */
[----:B------:R-:W-:Y:S01]  /*0890*/  SHF.R.S32.HI R4, RZ, 0x1f, R2 ;  /* 0x0000001fff047819 */ /* 0x000fe20000011402 */
[----:B------:R3:W-:Y:S03]  /*08a0*/  STG.E.U16 desc[UR10][R12.64], R5 ;  /* 0x000000050c007986 */ /* 0x0007e6000c10150a */
[----:B------:R-:W-:-:S13]  /*08b0*/  ISETP.GE.U32.AND.EX P0, PT, R4, R7, PT, P0 ;  /* 0x000000070400720c */ /* 0x000fda0003f06100 */
[----:B---3--:R-:W-:Y:S05]  /*08c0*/  @!P0 BRA `(.L_x_401) ;  /* 0xfffffffc00a48947 */ /* 0x008fea000383ffff */
[----:B------:R-:W-:Y:S05]  /*08d0*/  EXIT ;  /* 0x000000000000794d */ /* 0x000fea0003800000 */
.L_x_398:
[----:B------:R-:W-:Y:S02]  /*08e0*/  IMAD.MOV.U32 R10, RZ, RZ, 0x10 ;  /* 0x00000010ff0a7424 */ /* 0x000fe400078e00ff */
[----:B------:R-:W-:Y:S02]  /*08f0*/  IMAD.MOV.U32 R11, RZ, RZ, 0x1f ;  /* 0x0000001fff0b7424 */ /* 0x000fe400078e00ff */
[----:B------:R-:W-:-:S07]  /*0900*/  IMAD.MOV.U32 R9, RZ, RZ, -0x1 ;  /* 0xffffffffff097424 */ /* 0x000fce00078e00ff */
[----:B01----:R-:W-:Y:S05]  /*0910*/  WARPSYNC.COLLECTIVE R9, `(.L_x_402) ;  /* 0x0000000009087348 */ /* 0x003fea0003c00000 */
[----:B-1----:R1:W2:Y:S02]  /*0920*/  SHFL.DOWN P0, R7, R0, R10, R11 ;  /* 0x0800000a00077389 */ /* 0x0022a4000000000b */
[----:B012---:R-:W-:Y:S05]  /*0930*/  ENDCOLLECTIVE ;  /* 0x000000000000791b */ /* 0x007fea0003800000 */
.L_x_402:
[----:B------:R-:W-:Y:S02]  /*0940*/  IMAD.MOV.U32 R10, RZ, RZ, 0x8 ;  /* 0x00000008ff0a7424 */ /* 0x000fe400078e00ff */
[----:B------:R-:W-:-:S04]  /*0950*/  IMAD.MOV.U32 R3, RZ, RZ, R7 ;  /* 0x000000ffff037224 */ /* 0x000fc800078e0007 */
[----:B------:R-:W-:-:S04]  /*0960*/  FADD R3, R3, R0 ;  /* 0x0000000003037221 */ /* 0x000fc80000000000 */
[----:B------:R-:W-:-:S07]  /*0970*/  IMAD.MOV.U32 R0, RZ, RZ, R3 ;  /* 0x000000ffff007224 */ /* 0x000fce00078e0003 */
[----:B------:R-:W-:Y:S05]  /*0980*/  WARPSYNC.COLLECTIVE R9, `(.L_x_403) ;  /* 0x0000000009087348 */ /* 0x000fea0003c00000 */
[----:B------:R0:W1:Y:S02]  /*0990*/  SHFL.DOWN P0, R7, R0, R10, R11 ;  /* 0x0800000a00077389 */ /* 0x000064000000000b */
[----:B01----:R-:W-:Y:S05]  /*09a0*/  ENDCOLLECTIVE ;  /* 0x000000000000791b */ /* 0x003fea0003800000 */
.L_x_403:
[----:B------:R-:W-:Y:S02]  /*09b0*/  IMAD.MOV.U32 R10, RZ, RZ, 0x4 ;  /* 0x00000004ff0a7424 */ /* 0x000fe400078e00ff */
[----:B------:R-:W-:-:S04]  /*09c0*/  IMAD.MOV.U32 R6, RZ, RZ, R7 ;  /* 0x000000ffff067224 */ /* 0x000fc800078e0007 */
[----:B------:R-:W-:-:S05]  /*09d0*/  FADD R6, R3, R6 ;  /* 0x0000000603067221 */ /* 0x000fca0000000000 */
[----:B------:R-:W-:-:S07]  /*09e0*/  MOV R0, R6 ;  /* 0x0000000600007202 */ /* 0x000fce0000000f00 */
[----:B------:R-:W-:Y:S05]  /*09f0*/  WARPSYNC.COLLECTIVE R9, `(.L_x_404) ;  /* 0x0000000009087348 */ /* 0x000fea0003c00000 */
[----:B------:R0:W1:Y:S02]  /*0a00*/  SHFL.DOWN P0, R7, R0, R10, R11 ;  /* 0x0800000a00077389 */ /* 0x000064000000000b */
[----:B01----:R-:W-:Y:S05]  /*0a10*/  ENDCOLLECTIVE ;  /* 0x000000000000791b */ /* 0x003fea0003800000 */
.L_x_404:
[----:B------:R-:W-:Y:S02]  /*0a20*/  IMAD.MOV.U32 R10, RZ, RZ, 0x2 ;  /* 0x00000002ff0a7424 */ /* 0x000fe400078e00ff */
[----:B------:R-:W-:-:S04]  /*0a30*/  IMAD.MOV.U32 R5, RZ, RZ, R7 ;  /* 0x000000ffff057224 */ /* 0x000fc800078e0007 */
[----:B------:R-:W-:-:S04]  /*0a40*/  FADD R5, R6, R5 ;  /* 0x0000000506057221 */ /* 0x000fc80000000000 */
[----:B------:R-:W-:-:S07]  /*0a50*/  IMAD.MOV.U32 R0, RZ, RZ, R5 ;  /* 0x000000ffff007224 */ /* 0x000fce00078e0005 */
[----:B------:R-:W-:Y:S05]  /*0a60*/  WARPSYNC.COLLECTIVE R9, `(.L_x_405) ;  /* 0x0000000009087348 */ /* 0x000fea0003c00000 */
[----:B------:R0:W1:Y:S02]  /*0a70*/  SHFL.DOWN P0, R7, R0, R10, R11 ;  /* 0x0800000a00077389 */ /* 0x000064000000000b */
[----:B01----:R-:W-:Y:S05]  /*0a80*/  ENDCOLLECTIVE ;  /* 0x000000000000791b */ /* 0x003fea0003800000 */
.L_x_405:
[----:B------:R-:W-:Y:S02]  /*0a90*/  IMAD.MOV.U32 R10, RZ, RZ, 0x1 ;  /* 0x00000001ff0a7424 */ /* 0x000fe400078e00ff */
[----:B------:R-:W-:-:S04]  /*0aa0*/  IMAD.MOV.U32 R8, RZ, RZ, R7 ;  /* 0x000000ffff087224 */ /* 0x000fc800078e0007 */
[----:B------:R-:W-:-:S04]  /*0ab0*/  FADD R8, R5, R8 ;  /* 0x0000000805087221 */ /* 0x000fc80000000000 */
[----:B------:R-:W-:-:S07]  /*0ac0*/  IMAD.MOV.U32 R0, RZ, RZ, R8 ;  /* 0x000000ffff007224 */ /* 0x000fce00078e0008 */
[----:B------:R-:W-:Y:S05]  /*0ad0*/  WARPSYNC.COLLECTIVE R9, `(.L_x_406) ;  /* 0x0000000009087348 */ /* 0x000fea0003c00000 */
[----:B------:R0:W1:Y:S02]  /*0ae0*/  SHFL.DOWN P0, R7, R0, R10, R11 ;  /* 0x0800000a00077389 */ /* 0x000064000000000b */
[----:B01----:R-:W-:Y:S05]  /*0af0*/  ENDCOLLECTIVE ;  /* 0x000000000000791b */ /* 0x003fea0003800000 */
.L_x_406:
[----:B------:R-:W-:Y:S05]  /*0b00*/  BRA `(.L_x_407) ;  /* 0xfffffff800707947 */ /* 0x000fea000383ffff */
        .weak           $__internal_16_$__cuda_sm3x_div_rn_noftz_f32_slowpath
        .type           $__internal_16_$__cuda_sm3x_div_rn_noftz_f32_slowpath,@function
        .size           $__internal_16_$__cuda_sm3x_div_rn_noftz_f32_slowpath,(.L_x_690 - $__internal_16_$__cuda_sm3x_div_rn_noftz_f32_slowpath)
$__internal_16_$__cuda_sm3x_div_rn_noftz_f32_slowpath:
        /* <DEDUP_REMOVED lines=36> */
.L_x_409:
        /* <DEDUP_REMOVED lines=51> */
.L_x_416:
[----:B------:R-:W-:-:S04]  /*1080*/  LOP3.LUT R0, R0, 0x80000000, RZ, 0xc0, !PT ;  /* 0x8000000000007812 */ /* 0x000fc800078ec0ff */
[----:B------:R-:W-:Y:S01]  /*1090*/  LOP3.LUT R0, R0, 0x7f800000, RZ, 0xfc, !PT ;  /* 0x7f80000000007812 */ /* 0x000fe200078efcff */
[----:B------:R-:W-:Y:S06]  /*10a0*/  BRA `(.L_x_417) ;  /* 0x0000000000047947 */ /* 0x000fec0003800000 */
.L_x_415:
[----:B------:R-:W-:-:S07]  /*10b0*/  IMAD R0, R8, 0x800000, R0 ;  /* 0x0080000008007824 */ /* 0x000fce00078e0200 */
.L_x_417:
[----:B------:R-:W-:Y:S05]  /*10c0*/  BSYNC.RECONVERGENT B2 ;  /* 0x0000000000027941 */ /* 0x000fea0003800200 */
.L_x_414:
[----:B------:R-:W-:Y:S05]  /*10d0*/  BRA `(.L_x_418) ;  /* 0x0000000000207947 */ /* 0x000fea0003800000 */
.L_x_413:
[----:B------:R-:W-:-:S04]  /*10e0*/  LOP3.LUT R0, R9, 0x80000000, R8, 0x48, !PT ;  /* 0x8000000009007812 */ /* 0x000fc800078e4808 */
[----:B------:R-:W-:Y:S01]  /*10f0*/  LOP3.LUT R0, R0, 0x7f800000, RZ, 0xfc, !PT ;  /* 0x7f80000000007812 */ /* 0x000fe200078efcff */
[----:B------:R-:W-:Y:S06]  /*1100*/  BRA `(.L_x_418) ;  /* 0x0000000000147947 */ /* 0x000fec0003800000 */
.L_x_412:
[----:B------:R-:W-:Y:S01]  /*1110*/  LOP3.LUT R0, R9, 0x80000000, R8, 0x48, !PT ;  /* 0x8000000009007812 */ /* 0x000fe200078e4808 */
[----:B------:R-:W-:Y:S06]  /*1120*/  BRA `(.L_x_418) ;  /* 0x00000000000c7947 */ /* 0x000fec0003800000 */
.L_x_411:
[----:B------:R-:W0:Y:S01]  /*1130*/  MUFU.RSQ R0, -QNAN ;  /* 0xffc0000000007908 */ /* 0x000e220000001400 */
[----:B------:R-:W-:Y:S05]  /*1140*/  BRA `(.L_x_418) ;  /* 0x0000000000047947 */ /* 0x000fea0003800000 */
.L_x_410:
[----:B------:R-:W-:-:S07]  /*1150*/  FADD.FTZ R0, R0, R3 ;  /* 0x0000000300007221 */ /* 0x000fce0000010000 */
.L_x_418:
[----:B------:R-:W-:Y:S05]  /*1160*/  BSYNC.RECONVERGENT B1 ;  /* 0x0000000000017941 */ /* 0x000fea0003800200 */
.L_x_408:
[----:B------:R-:W-:-:S04]  /*1170*/  IMAD.MOV.U32 R7, RZ, RZ, 0x0 ;  /* 0x00000000ff077424 */ /* 0x000fc800078e00ff */
[----:B0-----:R-:W-:Y:S05]  /*1180*/  RET.REL.NODEC R6 `(_ZN8pygpukit3ops2nn18rmsnorm_f16_kernelEPK6__halfS4_PS2_mmf) ;  /* 0xffffffec069c7950 */ /* 0x001fea0003c3ffff */
.L_x_419:
        /* <DEDUP_REMOVED lines=15> */
.L_x_690:


//--------------------- .text._ZN8pygpukit3ops2nn18rmsnorm_f64_kernelEPKdS3_Pdmmd --------------------------
	.section	.text._ZN8pygpukit3ops2nn18rmsnorm_f64_kernelEPKdS3_Pdmmd,"ax",@progbits
	.align	128
        .global         _ZN8pygpukit3ops2nn18rmsnorm_f64_kernelEPKdS3_Pdmmd
        .type           _ZN8pygpukit3ops2nn18rmsnorm_f64_kernelEPKdS3_Pdmmd,@function
        .size           _ZN8pygpukit3ops2nn18rmsnorm_f64_kernelEPKdS3_Pdmmd,(.L_x_692 - _ZN8pygpukit3ops2nn18rmsnorm_f64_kernelEPKdS3_Pdmmd)
        .other          _ZN8pygpukit3ops2nn18rmsnorm_f64_kernelEPKdS3_Pdmmd,@"STO_CUDA_ENTRY STV_DEFAULT"
_ZN8pygpukit3ops2nn18rmsnorm_f64_kernelEPKdS3_Pdmmd:
.text._ZN8pygpukit3ops2nn18rmsnorm_f64_kernelEPKdS3_Pdmmd:
        /* <DEDUP_REMOVED lines=10> */
[----:B------:R-:W-:Y:S01]  /*00a0*/  CS2R R2, SRZ ;  /* 0x0000000000027805 */ /* 0x000fe2000001ff00 */
[----:B------:R-:W2:Y:S01]  /*00b0*/  LDCU.64 UR8, c[0x0][0x380] ;  /* 0x00007000ff0877ac */ /* 0x000ea20008000a00 */
        /* <DEDUP_REMOVED lines=9> */
[--C-:B------:R-:W-:Y:S01]  /*0150*/  IMAD.MOV.U32 R8, RZ, RZ, R11.reuse ;  /* 0x000000ffff087224 */ /* 0x100fe200078e000b */
[----:B------:R-:W-:Y:S01]  /*0160*/  CS2R R2, SRZ ;  /* 0x0000000000027805 */ /* 0x000fe2000001ff00 */
[----:B------:R-:W-:Y:S02]  /*0170*/  IMAD.MOV.U32 R9, RZ, RZ, R0 ;  /* 0x000000ffff097224 */ /* 0x000fe400078e0000 */
[----:B------:R-:W-:-:S07]  /*0180*/  IMAD.MOV.U32 R6, RZ, RZ, R11 ;  /* 0x000000ffff067224 */ /* 0x000fce00078e000b */
.L_x_422:
[----:B------:R-:W-:-:S04]  /*0190*/  LEA R4, P0, R8, UR5, 0x3 ;  /* 0x0000000508047c11 */ /* 0x000fc8000f8018ff */
[----:B------:R-:W-:-:S06]  /*01a0*/  LEA.HI.X R5, R8, UR6, R9, 0x3, P0 ;  /* 0x0000000608057c11 */ /* 0x000fcc00080f1c09 */
[----:B------:R-:W2:Y:S01]  /*01b0*/  LDG.E.64.CONSTANT R4, desc[UR10][R4.64] ;  /* 0x0000000a04047981 */ /* 0x000ea2000c1e9b00 */
[----:B0-----:R-:W-:-:S04]  /*01c0*/  IMAD.IADD R8, R7, 0x1, R6 ;  /* 0x0000000107087824 */ /* 0x001fc800078e0206 */
[--C-:B------:R-:W-:Y:S01]  /*01d0*/  IMAD.MOV.U32 R6, RZ, RZ, R8.reuse ;  /* 0x000000ffff067224 */ /* 0x100fe200078e0008 */
[----:B------:R-:W-:Y:S02]  /*01e0*/  ISETP.GE.U32.AND P0, PT, R8, UR14, PT ;  /* 0x0000000e08007c0c */ /* 0x000fe4000bf06070 */
[----:B------:R-:W-:-:S04]  /*01f0*/  SHF.R.S32.HI R9, RZ, 0x1f, R8 ;  /* 0x0000001fff097819 */ /* 0x000fc80000011408 */
[----:B------:R-:W-:Y:S01]  /*0200*/  ISETP.GE.U32.AND.EX P0, PT, R9, UR15, PT, P0 ;  /* 0x0000000f09007c0c */ /* 0x000fe2000bf06100 */
[----:B--2---:R-:W-:-:S12]  /*0210*/  DFMA R2, R4, R4, R2 ;  /* 0x000000040402722b */ /* 0x004fd80000000002 */
[----:B------:R-:W-:Y:S05]  /*0220*/  @!P0 BRA `(.L_x_422) ;  /* 0xfffffffc00d88947 */ /* 0x000fea000383ffff */
.L_x_421:
[----:B------:R-:W-:Y:S05]  /*0230*/  BSYNC.RECONVERGENT B0 ;  /* 0x0000000000007941 */ /* 0x000fea0003800200 */
.L_x_420:
[----:B------:R-:W-:Y:S01]  /*0240*/  SHFL.DOWN PT, R5, R3, 0x10, 0x1f ;  /* 0x0a001f0003057f89 */ /* 0x000fe200000e0000 */
[----:B------:R-:W-:-:S03]  /*0250*/  LOP3.LUT P0, RZ, R11, 0x1f, RZ, 0xc0, !PT ;  /* 0x0000001f0bff7812 */ /* 0x000fc6000780c0ff */
[----:B------:R-:W0:Y:S10]  /*0260*/  SHFL.DOWN PT, R4, R2, 0x10, 0x1f ;  /* 0x0a001f0002047f89 */ /* 0x000e3400000e0000 */
[----:B------:R-:W1:Y:S01]  /*0270*/  @!P0 S2R R15, SR_CgaCtaId ;  /* 0x00000000000f8919 */ /* 0x000e620000008800 */
[----:B0-----:R-:W-:-:S07]  /*0280*/  DADD R4, R4, R2 ;  /* 0x0000000004047229 */ /* 0x001fce0000000002 */
[----:B------:R-:W-:Y:S04]  /*0290*/  SHFL.DOWN PT, R7, R5, 0x8, 0x1f ;  /* 0x09001f0005077f89 */ /* 0x000fe800000e0000 */
[----:B------:R-:W0:Y:S02]  /*02a0*/  SHFL.DOWN PT, R6, R4, 0x8, 0x1f ;  /* 0x09001f0004067f89 */ /* 0x000e2400000e0000 */
[----:B0-----:R-:W-:Y:S01]  /*02b0*/  DADD R6, R4, R6 ;  /* 0x0000000004067229 */ /* 0x001fe20000000006 */
[----:B------:R-:W-:-:S04]  /*02c0*/  @!P0 MOV R4, 0x400 ;  /* 0x0000040000048802 */ /* 0x000fc80000000f00 */
[----:B-1----:R-:W-:Y:S02]  /*02d0*/  @!P0 LEA R4, R15, R4, 0x18 ;  /* 0x000000040f048211 */ /* 0x002fe400078ec0ff */
[----:B------:R-:W-:Y:S02]  /*02e0*/  SHFL.DOWN PT, R9, R7, 0x4, 0x1f ;  /* 0x08801f0007097f89 */ /* 0x000fe400000e0000 */
[----:B------:R-:W-:Y:S02]  /*02f0*/  @!P0 LEA.HI R5, R11, R4, RZ, 0x1e ;  /* 0x000000040b058211 */ /* 0x000fe400078ff0ff */
        /* <DEDUP_REMOVED lines=19> */
[----:B0-----:R-:W-:Y:S02]  /*0430*/  @!P0 LEA R4, R3, R2, 0x18 ;  /* 0x0000000203048211 */ /* 0x001fe400078ec0ff */
[----:B------:R-:W-:-:S03]  /*0440*/  CS2R R2, SRZ ;  /* 0x0000000000027805 */ /* 0x000fc6000001ff00 */
[----:B------:R-:W-:-:S05]  /*0450*/  @!P0 IMAD R4, R11, 0x8, R4 ;  /* 0x000000080b048824 */ /* 0x000fca00078e0204 */
[----:B------:R0:W1:Y:S01]  /*0460*/  @!P0 LDS.64 R2, [R4] ;  /* 0x0000000004028984 */ /* 0x0000620000000a00 */
[----:B------:R-:W-:Y:S05]  /*0470*/  BRA.DIV UR4, `(.L_x_424) ;  /* 0x0000000604947947 */ /* 0x000fea000b800000 */
[----:B-1----:R-:W-:Y:S04]  /*0480*/  SHFL.DOWN PT, R5, R3, 0x10, 0x1f ;  /* 0x0a001f0003057f89 */ /* 0x002fe800000e0000 */
[----:B0-----:R-:W0:Y:S02]  /*0490*/  SHFL.DOWN PT, R4, R2, 0x10, 0x1f ;  /* 0x0a001f0002047f89 */ /* 0x001e2400000e0000 */
[----:B0-----:R-:W-:-:S07]  /*04a0*/  DADD R4, R4, R2 ;  /* 0x0000000004047229 */ /* 0x001fce0000000002 */
[----:B------:R-:W0:Y:S04]  /*04b0*/  SHFL.DOWN PT, R7, R5, 0x8, 0x1f ;  /* 0x09001f0005077f89 */ /* 0x000e2800000e0000 */
[----:B------:R-:W1:Y:S01]  /*04c0*/  SHFL.DOWN PT, R6, R4, 0x8, 0x1f ;  /* 0x09001f0004067f89 */ /* 0x000e6200000e0000 */
[----:B0-----:R-:W-:Y:S02]  /*04d0*/  IMAD.MOV.U32 R3, RZ, RZ, R7 ;  /* 0x000000ffff037224 */ /* 0x001fe400078e0007 */
[----:B-1----:R-:W-:-:S06]  /*04e0*/  IMAD.MOV.U32 R2, RZ, RZ, R6 ;  /* 0x000000ffff027224 */ /* 0x002fcc00078e0006 */
[----:B------:R-:W-:-:S07]  /*04f0*/  DADD R6, R4, R2 ;  /* 0x0000000004067229 */ /* 0x000fce0000000002 */
[----:B------:R-:W0:Y:S04]  /*0500*/  SHFL.DOWN PT, R9, R7, 0x4, 0x1f ;  /* 0x08801f0007097f89 */ /* 0x000e2800000e0000 */
[----:B------:R-:W1:Y:S01]  /*0510*/  SHFL.DOWN PT, R8, R6, 0x4, 0x1f ;  /* 0x08801f0006087f89 */ /* 0x000e6200000e0000 */
[----:B0-----:R-:W-:Y:S02]  /*0520*/  IMAD.MOV.U32 R3, RZ, RZ, R9 ;  /* 0x000000ffff037224 */ /* 0x001fe400078e0009 */
[----:B-1----:R-:W-:-:S06]  /*0530*/  IMAD.MOV.U32 R2, RZ, RZ, R8 ;  /* 0x000000ffff027224 */ /* 0x002fcc00078e0008 */
[----:B------:R-:W-:-:S07]  /*0540*/  DADD R8, R6, R2 ;  /* 0x0000000006087229 */ /* 0x000fce0000000002 */
[----:B------:R-:W-:Y:S04]  /*0550*/  SHFL.DOWN PT, R3, R9, 0x2, 0x1f ;  /* 0x08401f0009037f89 */ /* 0x000fe800000e0000 */
[----:B------:R-:W0:Y:S02]  /*0560*/  SHFL.DOWN PT, R2, R8, 0x2, 0x1f ;  /* 0x08401f0008027f89 */ /* 0x000e2400000e0000 */
[----:B0-----:R-:W-:-:S07]  /*0570*/  DADD R2, R8, R2 ;  /* 0x0000000008027229 */ /* 0x001fce0000000002 */
[----:B------:R0:W1:Y:S04]  /*0580*/  SHFL.DOWN PT, R7, R3, 0x1, 0x1f ;  /* 0x08201f0003077f89 */ /* 0x00006800000e0000 */
[----:B------:R0:W2:Y:S02]  /*0590*/  SHFL.DOWN PT, R6, R2, 0x1, 0x1f ;  /* 0x08201f0002067f89 */ /* 0x0000a400000e0000 */
.L_x_440:
[----:B------:R-:W-:Y:S01]  /*05a0*/  ISETP.NE.AND P0, PT, R11, RZ, PT ;  /* 0x000000ff0b00720c */ /* 0x000fe20003f05270 */
[----:B-12---:R-:W-:-:S12]  /*05b0*/  DADD R6, R2, R6 ;  /* 0x0000000002067229 */ /* 0x006fd80000000006 */
[----:B------:R-:W-:Y:S05]  /*05c0*/  @P0 BRA `(.L_x_423) ;  /* 0x0000000000b80947 */ /* 0x000fea0003800000 */
[----:B------:R-:W1:Y:S01]  /*05d0*/  LDCU.64 UR8, c[0x0][0x3a0] ;  /* 0x00007400ff0877ac */ /* 0x000e620008000a00 */
[----:B0-----:R-:W-:Y:S01]  /*05e0*/  IMAD.MOV.U32 R2, RZ, RZ, 0x1 ;  /* 0x00000001ff027424 */ /* 0x001fe200078e00ff */
[----:B------:R-:W-:Y:S01]  /*05f0*/  FSETP.GEU.AND P1, PT, |R7|, 6.5827683646048100446e-37, PT ;  /* 0x036000000700780b */ /* 0x000fe20003f2e200 */
[----:B------:R-:W-:Y:S01]  /*0600*/  BSSY.RECONVERGENT B0, `(.L_x_425) ;  /* 0x0000012000007945 */ /* 0x000fe20003800200 */
[----:B-1----:R-:W0:Y:S08]  /*0610*/  I2F.F64.U64 R4, UR8 ;  /* 0x0000000800047d12 */ /* 0x002e300008301800 */
[----:B0-----:R-:W0:Y:S02]  /*0620*/  MUFU.RCP64H R3, R5 ;  /* 0x0000000500037308 */ /* 0x001e240000001800 */
        /* <DEDUP_REMOVED lines=12> */
[----:B------:R-:W-:Y:S05]  /*06f0*/  CALL.REL.NOINC `($__internal_17_$__cuda_sm20_div_rn_f64_full) ;  /* 0x0000000400ec7944 */ /* 0x000fea0003c00000 */
[----:B------:R-:W-:Y:S02]  /*0700*/  IMAD.MOV.U32 R2, RZ, RZ, R12 ;  /* 0x000000ffff027224 */ /* 0x000fe400078e000c */
[----:B------:R-:W-:-:S07]  /*0710*/  IMAD.MOV.U32 R3, RZ, RZ, R13 ;  /* 0x000000ffff037224 */ /* 0x000fce00078e000d */
.L_x_426:
[----:B------:R-:W-:Y:S05]  /*0720*/  BSYNC.RECONVERGENT B0 ;  /* 0x0000000000007941 */ /* 0x000fea0003800200 */
.L_x_425:
[----:B------:R-:W0:Y:S01]  /*0730*/  LDCU.64 UR8, c[0x0][0x3a8] ;  /* 0x00007500ff0877ac */ /* 0x000e220008000a00 */
[----:B------:R-:W-:Y:S01]  /*0740*/  IMAD.MOV.U32 R6, RZ, RZ, 0x0 ;  /* 0x00000000ff067424 */ /* 0x000fe200078e00ff */
[----:B------:R-:W-:Y:S01]  /*0750*/  BSSY.RECONVERGENT B0, `(.L_x_427) ;  /* 0x0000011000007945 */ /* 0x000fe20003800200 */
[----:B------:R-:W-:Y:S01]  /*0760*/  IMAD.MOV.U32 R7, RZ, RZ, 0x3fd80000 ;  /* 0x3fd80000ff077424 */ /* 0x000fe200078e00ff */
[----:B0-----:R-:W-:Y:S01]  /*0770*/  DADD R8, R2, UR8 ;  /* 0x0000000802087e29 */ /* 0x001fe20008000000 */
[----:B------:R-:W-:-:S05]  /*0780*/  IMAD.MOV.U32 R2, RZ, RZ, RZ ;  /* 0x000000ffff027224 */ /* 0x000fca00078e00ff */
[----:B------:R-:W0:Y:S04]  /*0790*/  MUFU.RSQ64H R3, R9 ;  /* 0x0000000900037308 */ /* 0x000e280000001c00 */
[----:B------:R-:W-:-:S05]  /*07a0*/  VIADD R10, R9, 0xfff00000 ;  /* 0xfff00000090a7836 */ /* 0x000fca0000000000 */
[----:B------:R-:W-:Y:S01]  /*07b0*/  ISETP.GE.U32.AND P0, PT, R10, 0x7fe00000, PT ;  /* 0x7fe000000a00780c */ /* 0x000fe20003f06070 */
[----:B0-----:R-:W-:-:S08]  /*07c0*/  DMUL R4, R2, R2 ;  /* 0x0000000202047228 */ /* 0x001fd00000000000 */
[----:B------:R-:W-:-:S08]  /*07d0*/  DFMA R4, R8, -R4, 1 ;  /* 0x3ff000000804742b */ /* 0x000fd00000000804 */
[----:B------:R-:W-:Y:S02]  /*07e0*/  DFMA R6, R4, R6, 0.5 ;  /* 0x3fe000000406742b */ /* 0x000fe40000000006 */
[----:B------:R-:W-:-:S08]  /*07f0*/  DMUL R4, R2, R4 ;  /* 0x0000000402047228 */ /* 0x000fd00000000000 */
[----:B------:R-:W-:Y:S01]  /*0800*/  DFMA R2, R6, R4, R2 ;  /* 0x000000040602722b */ /* 0x000fe20000000002 */
[----:B------:R-:W-:Y:S10]  /*0810*/  @!P0 BRA `(.L_x_428) ;  /* 0x0000000000108947 */ /* 0x000ff40003800000 */
[----:B------:R-:W-:-:S07]  /*0820*/  MOV R10, 0x840 ;  /* 0x00000840000a7802 */ /* 0x000fce0000000f00 */
[----:B------:R-:W-:Y:S05]  /*0830*/  CALL.REL.NOINC `($__internal_18_$__cuda_sm20_drsqrt_f64_slowpath_v2) ;  /* 0x0000000c000c7944 */ /* 0x000fea0003c00000 */
[----:B------:R-:W-:Y:S02]  /*0840*/  IMAD.MOV.U32 R2, RZ, RZ, R4 ;  /* 0x000000ffff027224 */ /* 0x000fe400078e0004 */
[----:B------:R-:W-:-:S07]  /*0850*/  IMAD.MOV.U32 R3, RZ, RZ, R5 ;  /* 0x000000ffff037224 */ /* 0x000fce00078e0005 */
.L_x_428:
[----:B------:R-:W-:Y:S05]  /*0860*/  BSYNC.RECONVERGENT B0 ;  /* 0x0000000000007941 */ /* 0x000fea0003800200 */
.L_x_427:
[----:B------:R-:W0:Y:S01]  /*0870*/  S2UR UR8, SR_CgaCtaId ;  /* 0x00000000000879c3 */ /* 0x000e220000008800 */
[----:B------:R-:W-:Y:S02]  /*0880*/  UMOV UR4, 0x400 ;  /* 0x0000040000047882 */ /* 0x000fe40000000000 */
[----:B0-----:R-:W-:-:S09]  /*0890*/  ULEA UR4, UR8, UR4, 0x18 ;  /* 0x0000000408047291 */ /* 0x001fd2000f8ec0ff */
[----:B------:R1:W-:Y:S03]  /*08a0*/  STS.64 [UR4+0x100], R2 ;  /* 0x00010002ff007988 */ /* 0x0003e60008000a04 */
.L_x_423:
[----:B01----:R-:W0:Y:S01]  /*08b0*/  LDC.64 R2, c[0x0][0x3a0] ;  /* 0x0000e800ff027b82 */ /* 0x003e220000000a00 */
[----:B------:R-:W-:Y:S07]  /*08c0*/  WARPSYNC.ALL ;  /* 0x0000000000007948 */ /* 0x000fee0003800000 */
[----:B------:R-:W-:Y:S01]  /*08d0*/  BAR.SYNC.DEFER_BLOCKING 0x0 ;  /* 0x0000000000007b1d */ /* 0x000fe20000010000 */
[----:B0-----:R-:W-:-:S04]  /*08e0*/  ISETP.GE.U32.AND P0, PT, R11, R2, PT ;  /* 0x000000020b00720c */ /* 0x001fc80003f06070 */
[----:B------:R-:W-:-:S13]  /*08f0*/  ISETP.GE.U32.AND.EX P0, PT, R0, R3, PT, P0 ;  /* 0x000000030000720c */ /* 0x000fda0003f06100 */
[----:B------:R-:W-:Y:S05]  /*0900*/  @P0 EXIT ;  /* 0x000000000000094d */ /* 0x000fea0003800000 */
[----:B------:R-:W0:Y:S01]  /*0910*/  S2UR UR8, SR_CgaCtaId ;  /* 0x00000000000879c3 */ /* 0x000e220000008800 */
[----:B------:R-:W-:Y:S01]  /*0920*/  UMOV UR4, 0x400 ;  /* 0x0000040000047882 */ /* 0x000fe20000000000 */
[----:B------:R-:W1:Y:S01]  /*0930*/  LDCU.64 UR14, c[0x0][0x390] ;  /* 0x00007200ff0e77ac */ /* 0x000e620008000a00 */
[----:B0-----:R-:W-:Y:S01]  /*0940*/  ULEA UR4, UR8, UR4, 0x18 ;  /* 0x0000000408047291 */ /* 0x001fe2000f8ec0ff */
[----:B------:R-:W0:Y:S08]  /*0950*/  LDCU.64 UR8, c[0x0][0x388] ;  /* 0x00007100ff0877ac */ /* 0x000e300008000a00 */
[----:B------:R-:W2:Y:S02]  /*0960*/  LDS.64 R4, [UR4+0x100] ;  /* 0x00010004ff047984 */ /* 0x000ea40008000a00 */
[----:B-1----:R-:W3:Y:S02]  /*0970*/  LDCU UR4, c[0x0][0x360] ;  /* 0x00006c00ff0477ac */ /* 0x002ee40008000800 */
.L_x_429:
[C---:B------:R-:W-:Y:S01]  /*0980*/  IMAD.SHL.U32 R8, R11.reuse, 0x8, RZ ;  /* 0x000000080b087824 */ /* 0x040fe200078e00ff */
[----:B------:R-:W-:-:S04]  /*0990*/  SHF.L.U64.HI R9, R11, 0x3, R0 ;  /* 0x000000030b097819 */ /* 0x000fc80000010200 */
[----:B------:R-:W-:-:S04]  /*09a0*/  IADD3 R12, P0, PT, R8, UR5, RZ ;  /* 0x00000005080c7c10 */ /* 0x000fc8000ff1e0ff */
[----:B------:R-:W-:Y:S02]  /*09b0*/  IADD3.X R13, PT, PT, R9, UR6, RZ, P0, !PT ;  /* 0x00000006090d7c10 */ /* 0x000fe400087fe4ff */
[----:B0-----:R-:W-:-:S03]  /*09c0*/  IADD3 R8, P0, PT, R8, UR8, RZ ;  /* 0x0000000808087c10 */ /* 0x001fc6000ff1e0ff */
[----:B-1----:R-:W2:Y:S01]  /*09d0*/  LDG.E.64.CONSTANT R6, desc[UR10][R12.64] ;  /* 0x0000000a0c067981 */ /* 0x002ea2000c1e9b00 */
[----:B------:R-:W-:-:S06]  /*09e0*/  IADD3.X R9, PT, PT, R9, UR9, RZ, P0, !PT ;  /* 0x0000000909097c10 */ /* 0x000fcc00087fe4ff */
[----:B------:R-:W4:Y:S01]  /*09f0*/  LDG.E.64.CONSTANT R8, desc[UR10][R8.64] ;  /* 0x0000000a08087981 */ /* 0x000f22000c1e9b00 */
[C---:B------:R-:W-:Y:S01]  /*0a00*/  IADD3 R10, P0, PT, R11.reuse, UR12, RZ ;  /* 0x0000000c0b0a7c10 */ /* 0x040fe2000ff1e0ff */
[----:B---3--:R-:W-:-:S03]  /*0a10*/  VIADD R11, R11, UR4 ;  /* 0x000000040b0b7c36 */ /* 0x008fc60008000000 */
[----:B------:R-:W-:Y:S02]  /*0a20*/  IADD3.X R15, PT, PT, R0, UR7, RZ, P0, !PT ;  /* 0x00000007000f7c10 */ /* 0x000fe400087fe4ff */
[C---:B------:R-:W-:Y:S02]  /*0a30*/  LEA R14, P0, R10.reuse, UR14, 0x3 ;  /* 0x0000000e0a0e7c11 */ /* 0x040fe4000f8018ff */
[----:B------:R-:W-:Y:S02]  /*0a40*/  SHF.R.S32.HI R0, RZ, 0x1f, R11 ;  /* 0x0000001fff007819 */ /* 0x000fe4000001140b */
[----:B------:R-:W-:Y:S02]  /*0a50*/  LEA.HI.X R15, R10, UR15, R15, 0x3, P0 ;  /* 0x0000000f0a0f7c11 */ /* 0x000fe400080f1c0f */
[----:B------:R-:W-:-:S04]  /*0a60*/  ISETP.GE.U32.AND P0, PT, R11, R2, PT ;  /* 0x000000020b00720c */ /* 0x000fc80003f06070 */
[----:B------:R-:W-:Y:S01]  /*0a70*/  ISETP.GE.U32.AND.EX P0, PT, R0, R3, PT, P0 ;  /* 0x000000030000720c */ /* 0x000fe20003f06100 */
[----:B--2---:R-:W-:-:S08]  /*0a80*/  DMUL R6, R4, R6 ;  /* 0x0000000604067228 */ /* 0x004fd00000000000 */
[----:B----4-:R-:W-:-:S07]  /*0a90*/  DMUL R6, R6, R8 ;  /* 0x0000000806067228 */ /* 0x010fce0000000000 */
[----:B------:R1:W-:Y:S01]  /*0aa0*/  STG.E.64 desc[UR10][R14.64], R6 ;  /* 0x000000060e007986 */ /* 0x0003e2000c101b0a */
[----:B------:R-:W-:Y:S05]  /*0ab0*/  @!P0 BRA `(.L_x_429) ;  /* 0xfffffffc00b08947 */ /* 0x000fea000383ffff */
[----:B------:R-:W-:Y:S05]  /*0ac0*/  EXIT ;  /* 0x000000000000794d */ /* 0x000fea0003800000 */
.L_x_424:
[----:B-1----:R-:W-:Y:S02]  /*0ad0*/  IMAD.MOV.U32 R13, RZ, RZ, R3 ;  /* 0x000000ffff0d7224 */ /* 0x002fe400078e0003 */
[----:B------:R-:W-:Y:S02]  /*0ae0*/  IMAD.MOV.U32 R14, RZ, RZ, 0x10 ;  /* 0x00000010ff0e7424 */ /* 0x000fe400078e00ff */
[----:B------:R-:W-:Y:S02]  /*0af0*/  IMAD.MOV.U32 R15, RZ, RZ, 0x1f ;  /* 0x0000001fff0f7424 */ /* 0x000fe400078e00ff */
[----:B------:R-:W-:-:S07]  /*0b00*/  IMAD.MOV.U32 R10, RZ, RZ, -0x1 ;  /* 0xffffffffff0a7424 */ /* 0x000fce00078e00ff */
[----:B0-----:R-:W-:Y:S05]  /*0b10*/  WARPSYNC.COLLECTIVE R10, `(.L_x_430) ;  /* 0x000000000a087348 */ /* 0x001fea0003c00000 */
[----:B------:R1:W2:Y:S02]  /*0b20*/  SHFL.DOWN P0, R12, R13, R14, R15 ;  /* 0x0800000e0d0c7389 */ /* 0x0002a4000000000f */
[----:B012---:R-:W-:Y:S05]  /*0b30*/  ENDCOLLECTIVE ;  /* 0x000000000000791b */ /* 0x007fea0003800000 */
.L_x_430:
[----:B------:R-:W-:Y:S02]  /*0b40*/  IMAD.MOV.U32 R13, RZ, RZ, R2 ;  /* 0x000000ffff0d7224 */ /* 0x000fe400078e0002 */
[----:B------:R-:W-:-:S07]  /*0b50*/  IMAD.MOV.U32 R5, RZ, RZ, R12 ;  /* 0x000000ffff057224 */ /* 0x000fce00078e000c */
[----:B------:R-:W-:Y:S05]  /*0b60*/  WARPSYNC.COLLECTIVE R10, `(.L_x_431) ;  /* 0x000000000a087348 */ /* 0x000fea0003c00000 */
[----:B------:R0:W1:Y:S02]  /*0b70*/  SHFL.DOWN P0, R12, R13, R14, R15 ;  /* 0x0800000e0d0c7389 */ /* 0x000064000000000f */
[----:B01----:R-:W-:Y:S05]  /*0b80*/  ENDCOLLECTIVE ;  /* 0x000000000000791b */ /* 0x003fea0003800000 */
.L_x_431:
[----:B------:R-:W-:Y:S01]  /*0b90*/  IMAD.MOV.U32 R14, RZ, RZ, 0x8 ;  /* 0x00000008ff0e7424 */ /* 0x000fe200078e00ff */
[----:B------:R-:W-:-:S06]  /*0ba0*/  MOV R4, R12 ;  /* 0x0000000c00047202 */ /* 0x000fcc0000000f00 */
[----:B------:R-:W-:-:S10]  /*0bb0*/  DADD R4, R4, R2 ;  /* 0x0000000004047229 */ /* 0x000fd40000000002 */
[----:B------:R-:W-:-:S07]  /*0bc0*/  IMAD.MOV.U32 R13, RZ, RZ, R5 ;  /* 0x000000ffff0d7224 */ /* 0x000fce00078e0005 */
[----:B------:R-:W-:Y:S05]  /*0bd0*/  WARPSYNC.COLLECTIVE R10, `(.L_x_432) ;  /* 0x000000000a087348 */ /* 0x000fea0003c00000 */
[----:B------:R0:W1:Y:S02]  /*0be0*/  SHFL.DOWN P0, R12, R13, R14, R15 ;  /* 0x0800000e0d0c7389 */ /* 0x000064000000000f */
[----:B01----:R-:W-:Y:S05]  /*0bf0*/  ENDCOLLECTIVE ;  /* 0x000000000000791b */ /* 0x003fea0003800000 */
.L_x_432:
[----:B------:R-:W-:Y:S02]  /*0c00*/  IMAD.MOV.U32 R13, RZ, RZ, R4 ;  /* 0x000000ffff0d7224 */ /* 0x000fe400078e0004 */
[----:B------:R-:W-:-:S07]  /*0c10*/  IMAD.MOV.U32 R7, RZ, RZ, R12 ;  /* 0x000000ffff077224 */ /* 0x000fce00078e000c */
[----:B------:R-:W-:Y:S05]  /*0c20*/  WARPSYNC.COLLECTIVE R10, `(.L_x_433) ;  /* 0x000000000a087348 */ /* 0x000fea0003c00000 */
[----:B------:R0:W1:Y:S02]  /*0c30*/  SHFL.DOWN P0, R12, R13, R14, R15 ;  /* 0x0800000e0d0c7389 */ /* 0x000064000000000f */
[----:B01----:R-:W-:Y:S05]  /*0c40*/  ENDCOLLECTIVE ;  /* 0x000000000000791b */ /* 0x003fea0003800000 */
.L_x_433:
[----:B------:R-:W-:Y:S02]  /*0c50*/  IMAD.MOV.U32 R14, RZ, RZ, 0x4 ;  /* 0x00000004ff0e7424 */ /* 0x000fe400078e00ff */
[----:B------:R-:W-:-:S06]  /*0c60*/  IMAD.MOV.U32 R6, RZ, RZ, R12 ;  /* 0x000000ffff067224 */ /* 0x000fcc00078e000c */
[----:B------:R-:W-:-:S10]  /*0c70*/  DADD R6, R4, R6 ;  /* 0x0000000004067229 */ /* 0x000fd40000000006 */
[----:B------:R-:W-:-:S07]  /*0c80*/  IMAD.MOV.U32 R13, RZ, RZ, R7 ;  /* 0x000000ffff0d7224 */ /* 0x000fce00078e0007 */
[----:B------:R-:W-:Y:S05]  /*0c90*/  WARPSYNC.COLLECTIVE R10, `(.L_x_434) ;  /* 0x000000000a087348 */ /* 0x000fea0003c00000 */
[----:B------:R0:W1:Y:S02]  /*0ca0*/  SHFL.DOWN P0, R12, R13, R14, R15 ;  /* 0x0800000e0d0c7389 */ /* 0x000064000000000f */
[----:B01----:R-:W-:Y:S05]  /*0cb0*/  ENDCOLLECTIVE ;  /* 0x000000000000791b */ /* 0x003fea0003800000 */
.L_x_434:
[----:B------:R-:W-:Y:S02]  /*0cc0*/  IMAD.MOV.U32 R13, RZ, RZ, R6 ;  /* 0x000000ffff0d7224 */ /* 0x000fe400078e0006 */
[----:B------:R-:W-:-:S07]  /*0cd0*/  IMAD.MOV.U32 R9, RZ, RZ, R12 ;  /* 0x000000ffff097224 */ /* 0x000fce00078e000c */
[----:B------:R-:W-:Y:S05]  /*0ce0*/  WARPSYNC.COLLECTIVE R10, `(.L_x_435) ;  /* 0x000000000a087348 */ /* 0x000fea0003c00000 */
[----:B------:R0:W1:Y:S02]  /*0cf0*/  SHFL.DOWN P0, R12, R13, R14, R15 ;  /* 0x0800000e0d0c7389 */ /* 0x000064000000000f */
[----:B01----:R-:W-:Y:S05]  /*0d00*/  ENDCOLLECTIVE ;  /* 0x000000000000791b */ /* 0x003fea0003800000 */
.L_x_435:
[----:B------:R-:W-:Y:S02]  /*0d10*/  IMAD.MOV.U32 R14, RZ, RZ, 0x2 ;  /* 0x00000002ff0e7424 */ /* 0x000fe400078e00ff */
[----:B------:R-:W-:-:S06]  /*0d20*/  IMAD.MOV.U32 R8, RZ, RZ, R12 ;  /* 0x000000ffff087224 */ /* 0x000fcc00078e000c */
[----:B------:R-:W-:-:S10]  /*0d30*/  DADD R8, R6, R8 ;  /* 0x0000000006087229 */ /* 0x000fd40000000008 */
[----:B------:R-:W-:-:S07]  /*0d40*/  IMAD.MOV.U32 R13, RZ, RZ, R9 ;  /* 0x000000ffff0d7224 */ /* 0x000fce00078e0009 */
[----:B------:R-:W-:Y:S05]  /*0d50*/  WARPSYNC.COLLECTIVE R10, `(.L_x_436) ;  /* 0x000000000a087348 */ /* 0x000fea0003c00000 */
[----:B------:R0:W1:Y:S02]  /*0d60*/  SHFL.DOWN P0, R12, R13, R14, R15 ;  /* 0x0800000e0d0c7389 */ /* 0x000064000000000f */
[----:B01----:R-:W-:Y:S05]  /*0d70*/  ENDCOLLECTIVE ;  /* 0x000000000000791b */ /* 0x003fea0003800000 */
.L_x_436:
[----:B------:R-:W-:Y:S02]  /*0d80*/  IMAD.MOV.U32 R13, RZ, RZ, R8 ;  /* 0x000000ffff0d7224 */ /* 0x000fe400078e0008 */
[----:B------:R-:W-:-:S07]  /*0d90*/  IMAD.MOV.U32 R3, RZ, RZ, R12 ;  /* 0x000000ffff037224 */ /* 0x000fce00078e000c */
[----:B------:R-:W-:Y:S05]  /*0da0*/  WARPSYNC.COLLECTIVE R10, `(.L_x_437) ;  /* 0x000000000a087348 */ /* 0x000fea0003c00000 */
[----:B------:R0:W1:Y:S02]  /*0db0*/  SHFL.DOWN P0, R12, R13, R14, R15 ;  /* 0x0800000e0d0c7389 */ /* 0x000064000000000f */
[----:B01----:R-:W-:Y:S05]  /*0dc0*/  ENDCOLLECTIVE ;  /* 0x000000000000791b */ /* 0x003fea0003800000 */
.L_x_437:
[----:B------:R-:W-:Y:S02]  /*0dd0*/  IMAD.MOV.U32 R14, RZ, RZ, 0x1 ;  /* 0x00000001ff0e7424 */ /* 0x000fe400078e00ff */
[----:B------:R-:W-:-:S06]  /*0de0*/  IMAD.MOV.U32 R2, RZ, RZ, R12 ;  /* 0x000000ffff027224 */ /* 0x000fcc00078e000c */
[----:B------:R-:W-:-:S10]  /*0df0*/  DADD R2, R8, R2 ;  /* 0x0000000008027229 */ /* 0x000fd40000000002 */
[----:B------:R-:W-:-:S07]  /*0e00*/  IMAD.MOV.U32 R13, RZ, RZ, R3 ;  /* 0x000000ffff0d7224 */ /* 0x000fce00078e0003 */
[----:B------:R-:W-:Y:S05]  /*0e10*/  WARPSYNC.COLLECTIVE R10, `(.L_x_438) ;  /* 0x000000000a087348 */ /* 0x000fea0003c00000 */
[----:B------:R0:W1:Y:S02]  /*0e20*/  SHFL.DOWN P0, R12, R13, R14, R15 ;  /* 0x0800000e0d0c7389 */ /* 0x000064000000000f */
[----:B01----:R-:W-:Y:S05]  /*0e30*/  ENDCOLLECTIVE ;  /* 0x000000000000791b */ /* 0x003fea0003800000 */
.L_x_438:
[----:B------:R-:W-:Y:S02]  /*0e40*/  IMAD.MOV.U32 R13, RZ, RZ, R2 ;  /* 0x000000ffff0d7224 */ /* 0x000fe400078e0002 */
[----:B------:R-:W-:-:S07]  /*0e50*/  IMAD.MOV.U32 R7, RZ, RZ, R12 ;  /* 0x000000ffff077224 */ /* 0x000fce00078e000c */
[----:B------:R-:W-:Y:S05]  /*0e60*/  WARPSYNC.COLLECTIVE R10, `(.L_x_439) ;  /* 0x000000000a087348 */ /* 0x000fea0003c00000 */
[----:B------:R0:W1:Y:S02]  /*0e70*/  SHFL.DOWN P0, R12, R13, R14, R15 ;  /* 0x0800000e0d0c7389 */ /* 0x000064000000000f */
[----:B01----:R-:W-:Y:S05]  /*0e80*/  ENDCOLLECTIVE ;  /* 0x000000000000791b */ /* 0x003fea0003800000 */
.L_x_439:
[----:B------:R-:W-:Y:S01]  /*0e90*/  MOV R6, R12 ;  /* 0x0000000c00067202 */ /* 0x000fe20000000f00 */
[----:B------:R-:W-:Y:S06]  /*0ea0*/  BRA `(.L_x_440) ;  /* 0xfffffff400bc7947 */ /* 0x000fec000383ffff */
        .weak           $__internal_17_$__cuda_sm20_div_rn_f64_full
        .type           $__internal_17_$__cuda_sm20_div_rn_f64_full,@function
        .size           $__internal_17_$__cuda_sm20_div_rn_f64_full,($__internal_18_$__cuda_sm20_drsqrt_f64_slowpath_v2 - $__internal_17_$__cuda_sm20_div_rn_f64_full)
$__internal_17_$__cuda_sm20_div_rn_f64_full:
[C---:B------:R-:W-:Y:S01]  /*0eb0*/  FSETP.GEU.AND P0, PT, |R5|.reuse, 1.469367938527859385e-39, PT ;  /* 0x001000000500780b */ /* 0x040fe20003f0e200 */
[----:B------:R-:W-:Y:S01]  /*0ec0*/  IMAD.MOV.U32 R8, RZ, RZ, 0x1 ;  /* 0x00000001ff087424 */ /* 0x000fe200078e00ff */
[----:B------:R-:W-:Y:S01]  /*0ed0*/  LOP3.LUT R2, R5, 0x800fffff, RZ, 0xc0, !PT ;  /* 0x800fffff05027812 */ /* 0x000fe200078ec0ff */
[----:B------:R-:W-:Y:S01]  /*0ee0*/  BSSY.RECONVERGENT B1, `(.L_x_441) ;  /* 0x0000055000017945 */ /* 0x000fe20003800200 */
[C---:B------:R-:W-:Y:S02]  /*0ef0*/  FSETP.GEU.AND P2, PT, |R7|.reuse, 1.469367938527859385e-39, PT ;  /* 0x001000000700780b */ /* 0x040fe40003f4e200 */
[----:B------:R-:W-:Y:S01]  /*0f00*/  LOP3.LUT R3, R2, 0x3ff00000, RZ, 0xfc, !PT ;  /* 0x3ff0000002037812 */ /* 0x000fe200078efcff */
[----:B------:R-:W-:Y:S01]  /*0f10*/  IMAD.MOV.U32 R2, RZ, RZ, R4 ;  /* 0x000000ffff027224 */ /* 0x000fe200078e0004 */
[----:B------:R-:W-:Y:S02]  /*0f20*/  LOP3.LUT R12, R7, 0x7ff00000, RZ, 0xc0, !PT ;  /* 0x7ff00000070c7812 */ /* 0x000fe400078ec0ff */
[----:B------:R-:W-:-:S03]  /*0f30*/  LOP3.LUT R19, R5, 0x7ff00000, RZ, 0xc0, !PT ;  /* 0x7ff0000005137812 */ /* 0x000fc600078ec0ff */
[----:B------:R-:W-:Y:S01]  /*0f40*/  @!P0 DMUL R2, R4, 8.98846567431157953865e+307 ;  /* 0x7fe0000004028828 */ /* 0x000fe20000000000 */
[----:B------:R-:W-:-:S03]  /*0f50*/  ISETP.GE.U32.AND P1, PT, R12, R19, PT ;  /* 0x000000130c00720c */ /* 0x000fc60003f26070 */
[----:B------:R-:W-:Y:S02]  /*0f60*/  @!P2 LOP3.LUT R13, R5, 0x7ff00000, RZ, 0xc0, !PT ;  /* 0x7ff00000050da812 */ /* 0x000fe400078ec0ff */
[----:B------:R-:W0:Y:S02]  /*0f70*/  MUFU.RCP64H R9, R3 ;  /* 0x0000000300097308 */ /* 0x000e240000001800 */
[----:B------:R-:W-:Y:S01]  /*0f80*/  @!P2 ISETP.GE.U32.AND P3, PT, R12, R13, PT ;  /* 0x0000000d0c00a20c */ /* 0x000fe20003f66070 */
[----:B------:R-:W-:-:S05]  /*0f90*/  IMAD.MOV.U32 R13, RZ, RZ, 0x1ca00000 ;  /* 0x1ca00000ff0d7424 */ /* 0x000fca00078e00ff */
[----:B------:R-:W-:-:S04]  /*0fa0*/  @!P2 SEL R17, R13, 0x63400000, !P3 ;  /* 0x634000000d11a807 */ /* 0x000fc80005800000 */
[----:B------:R-:W-:-:S04]  /*0fb0*/  @!P2 LOP3.LUT R20, R17, 0x80000000, R7, 0xf8, !PT ;  /* 0x800000001114a812 */ /* 0x000fc800078ef807 */
[----:B------:R-:W-:Y:S01]  /*0fc0*/  @!P2 LOP3.LUT R21, R20, 0x100000, RZ, 0xfc, !PT ;  /* 0x001000001415a812 */ /* 0x000fe200078efcff */
[----:B0-----:R-:W-:Y:S01]  /*0fd0*/  DFMA R14, R8, -R2, 1 ;  /* 0x3ff00000080e742b */ /* 0x001fe20000000802 */
[----:B------:R-:W-:-:S07]  /*0fe0*/  @!P2 IMAD.MOV.U32 R20, RZ, RZ, RZ ;  /* 0x000000ffff14a224 */ /* 0x000fce00078e00ff */
[----:B------:R-:W-:-:S08]  /*0ff0*/  DFMA R14, R14, R14, R14 ;  /* 0x0000000e0e0e722b */ /* 0x000fd0000000000e */
[----:B------:R-:W-:Y:S01]  /*1000*/  DFMA R14, R8, R14, R8 ;  /* 0x0000000e080e722b */ /* 0x000fe20000000008 */
[----:B------:R-:W-:Y:S01]  /*1010*/  SEL R9, R13, 0x63400000, !P1 ;  /* 0x634000000d097807 */ /* 0x000fe20004800000 */
[----:B------:R-:W-:-:S03]  /*1020*/  IMAD.MOV.U32 R8, RZ, RZ, R6 ;  /* 0x000000ffff087224 */ /* 0x000fc600078e0006 */
[----:B------:R-:W-:-:S03]  /*1030*/  LOP3.LUT R9, R9, 0x800fffff, R7, 0xf8, !PT ;  /* 0x800fffff09097812 */ /* 0x000fc600078ef807 */
[----:B------:R-:W-:-:S03]  /*1040*/  DFMA R16, R14, -R2, 1 ;  /* 0x3ff000000e10742b */ /* 0x000fc60000000802 */
[----:B------:R-:W-:Y:S01]  /*1050*/  @!P2 DFMA R8, R8, 2, -R20 ;  /* 0x400000000808a82b */ /* 0x000fe20000000814 */
[----:B------:R-:W-:-:S04]  /*1060*/  IMAD.MOV.U32 R21, RZ, RZ, R12 ;  /* 0x000000ffff157224 */ /* 0x000fc800078e000c */
[----:B------:R-:W-:Y:S01]  /*1070*/  DFMA R14, R14, R16, R14 ;  /* 0x000000100e0e722b */ /* 0x000fe2000000000e */
[----:B------:R-:W-:Y:S01]  /*1080*/  IMAD.MOV.U32 R20, RZ, RZ, R19 ;  /* 0x000000ffff147224 */ /* 0x000fe200078e0013 */
[----:B------:R-:W-:-:S03]  /*1090*/  @!P0 LOP3.LUT R20, R3, 0x7ff00000, RZ, 0xc0, !PT ;  /* 0x7ff0000003148812 */ /* 0x000fc600078ec0ff */
[----:B------:R-:W-:Y:S02]  /*10a0*/  @!P2 LOP3.LUT R21, R9, 0x7ff00000, RZ, 0xc0, !PT ;  /* 0x7ff000000915a812 */ /* 0x000fe400078ec0ff */
[----:B------:R-:W-:Y:S01]  /*10b0*/  VIADD R23, R20, 0xffffffff ;  /* 0xffffffff14177836 */ /* 0x000fe20000000000 */
[----:B------:R-:W-:Y:S02]  /*10c0*/  DMUL R16, R14, R8 ;  /* 0x000000080e107228 */ /* 0x000fe40000000000 */
[----:B------:R-:W-:-:S05]  /*10d0*/  VIADD R22, R21, 0xffffffff ;  /* 0xffffffff15167836 */ /* 0x000fca0000000000 */
[----:B------:R-:W-:Y:S01]  /*10e0*/  ISETP.GT.U32.AND P0, PT, R22, 0x7feffffe, PT ;  /* 0x7feffffe1600780c */ /* 0x000fe20003f04070 */
[----:B------:R-:W-:-:S03]  /*10f0*/  DFMA R18, R16, -R2, R8 ;  /* 0x800000021012722b */ /* 0x000fc60000000008 */
[----:B------:R-:W-:-:S05]  /*1100*/  ISETP.GT.U32.OR P0, PT, R23, 0x7feffffe, P0 ;  /* 0x7feffffe1700780c */ /* 0x000fca0000704470 */
[----:B------:R-:W-:-:S08]  /*1110*/  DFMA R14, R14, R18, R16 ;  /* 0x000000120e0e722b */ /* 0x000fd00000000010 */
        /* <DEDUP_REMOVED lines=28> */
.L_x_442:
        /* <DEDUP_REMOVED lines=12> */
[----:B------:R-:W-:Y:S01]  /*13a0*/  @!P0 IMAD.MOV.U32 R12, RZ, RZ, RZ ;  /* 0x000000ffff0c8224 */ /* 0x000fe200078e00ff */
[----:B------:R-:W-:-:S03]  /*13b0*/  @P0 MOV R12, RZ ;  /* 0x000000ff000c0202 */ /* 0x000fc60000000f00 */
[----:B------:R-:W-:Y:S01]  /*13c0*/  @P0 IMAD.MOV.U32 R13, RZ, RZ, R2 ;  /* 0x000000ffff0d0224 */ /* 0x000fe200078e0002 */
[----:B------:R-:W-:Y:S06]  /*13d0*/  BRA `(.L_x_443) ;  /* 0x0000000000147947 */ /* 0x000fec0003800000 */
.L_x_445:
[----:B------:R-:W-:Y:S01]  /*13e0*/  LOP3.LUT R13, R5, 0x80000, RZ, 0xfc, !PT ;  /* 0x00080000050d7812 */ /* 0x000fe200078efcff */
[----:B------:R-:W-:Y:S01]  /*13f0*/  IMAD.MOV.U32 R12, RZ, RZ, R4 ;  /* 0x000000ffff0c7224 */ /* 0x000fe200078e0004 */
[----:B------:R-:W-:Y:S06]  /*1400*/  BRA `(.L_x_443) ;  /* 0x0000000000087947 */ /* 0x000fec0003800000 */
.L_x_444:
[----:B------:R-:W-:Y:S01]  /*1410*/  LOP3.LUT R13, R7, 0x80000, RZ, 0xfc, !PT ;  /* 0x00080000070d7812 */ /* 0x000fe200078efcff */
[----:B------:R-:W-:-:S07]  /*1420*/  IMAD.MOV.U32 R12, RZ, RZ, R6 ;  /* 0x000000ffff0c7224 */ /* 0x000fce00078e0006 */
.L_x_443:
[----:B------:R-:W-:Y:S05]  /*1430*/  BSYNC.RECONVERGENT B1 ;  /* 0x0000000000017941 */ /* 0x000fea0003800200 */
.L_x_441:
[----:B------:R-:W-:Y:S02]  /*1440*/  IMAD.MOV.U32 R2, RZ, RZ, R10 ;  /* 0x000000ffff027224 */ /* 0x000fe400078e000a */
[----:B------:R-:W-:-:S04]  /*1450*/  IMAD.MOV.U32 R3, RZ, RZ, 0x0 ;  /* 0x00000000ff037424 */ /* 0x000fc800078e00ff */
[----:B------:R-:W-:Y:S05]  /*1460*/  RET.REL.NODEC R2 `(_ZN8pygpukit3ops2nn18rmsnorm_f64_kernelEPKdS3_Pdmmd) ;  /* 0xffffffe802e47950 */ /* 0x000fea0003c3ffff */
        .weak           $__internal_18_$__cuda_sm20_drsqrt_f64_slowpath_v2
        .type           $__internal_18_$__cuda_sm20_drsqrt_f64_slowpath_v2,@function
        .size           $__internal_18_$__cuda_sm20_drsqrt_f64_slowpath_v2,(.L_x_692 - $__internal_18_$__cuda_sm20_drsqrt_f64_slowpath_v2)
$__internal_18_$__cuda_sm20_drsqrt_f64_slowpath_v2:
[----:B------:R-:W-:Y:S01]  /*1470*/  IMAD.MOV.U32 R4, RZ, RZ, R8 ;  /* 0x000000ffff047224 */ /* 0x000fe200078e0008 */
[----:B------:R-:W-:Y:S01]  /*1480*/  BSSY.RECONVERGENT B1, `(.L_x_446) ;  /* 0x000001e000017945 */ /* 0x000fe20003800200 */
[----:B------:R-:W-:Y:S01]  /*1490*/  IMAD.MOV.U32 R5, RZ, RZ, R9 ;  /* 0x000000ffff057224 */ /* 0x000fe200078e0009 */
[----:B------:R-:W-:-:S05]  /*14a0*/  LOP3.LUT R2, R9, 0x80000000, RZ, 0xc0, !PT ;  /* 0x8000000009027812 */ /* 0x000fca00078ec0ff */
[----:B------:R-:W-:-:S14]  /*14b0*/  DSETP.NEU.AND P0, PT, R4, RZ, PT ;  /* 0x000000ff0400722a */ /* 0x000fdc0003f0d000 */
[----:B------:R-:W-:Y:S05]  /*14c0*/  @!P0 BRA `(.L_x_447) ;  /* 0x00000000005c8947 */ /* 0x000fea0003800000 */
[----:B------:R-:W-:-:S14]  /*14d0*/  DSETP.GTU.AND P0, PT, |R4|, +INF , PT ;  /* 0x7ff000000400742a */ /* 0x000fdc0003f0c200 */
[----:B------:R-:W-:Y:S05]  /*14e0*/  @P0 BRA `(.L_x_448) ;  /* 0x00000000004c0947 */ /* 0x000fea0003800000 */
[----:B------:R-:W-:-:S13]  /*14f0*/  ISETP.NE.AND P0, PT, R2, RZ, PT ;  /* 0x000000ff0200720c */ /* 0x000fda0003f05270 */
[----:B------:R-:W-:Y:S02]  /*1500*/  @P0 IMAD.MOV.U32 R2, RZ, RZ, 0x0 ;  /* 0x00000000ff020424 */ /* 0x000fe400078e00ff */
[----:B------:R-:W-:Y:S01]  /*1510*/  @P0 IMAD.MOV.U32 R3, RZ, RZ, -0x80000 ;  /* 0xfff80000ff030424 */ /* 0x000fe200078e00ff */
[----:B------:R-:W-:Y:S06]  /*1520*/  @P0 BRA `(.L_x_449) ;  /* 0x00000000004c0947 */ /* 0x000fec0003800000 */
[----:B------:R-:W-:-:S14]  /*1530*/  DSETP.NEU.AND P0, PT, |R4|, +INF , PT ;  /* 0x7ff000000400742a */ /* 0x000fdc0003f0d200 */
[----:B------:R-:W-:Y:S01]  /*1540*/  @!P0 CS2R R2, SRZ ;  /* 0x0000000000028805 */ /* 0x000fe2000001ff00 */
[----:B------:R-:W-:Y:S06]  /*1550*/  @!P0 BRA `(.L_x_449) ;  /* 0x0000000000408947 */ /* 0x000fec0003800000 */
[----:B------:R-:W-:Y:S01]  /*1560*/  DMUL R4, R4, 1.80143985094819840000e+16 ;  /* 0x4350000004047828 */ /* 0x000fe20000000000 */
[----:B------:R-:W-:Y:S02]  /*1570*/  IMAD.MOV.U32 R2, RZ, RZ, RZ ;  /* 0x000000ffff027224 */ /* 0x000fe400078e00ff */
[----:B------:R-:W-:Y:S02]  /*1580*/  IMAD.MOV.U32 R8, RZ, RZ, 0x0 ;  /* 0x00000000ff087424 */ /* 0x000fe400078e00ff */
[----:B------:R-:W-:Y:S01]  /*1590*/  IMAD.MOV.U32 R9, RZ, RZ, 0x3fd80000 ;  /* 0x3fd80000ff097424 */ /* 0x000fe200078e00ff */
[----:B------:R-:W0:Y:S02]  /*15a0*/  MUFU.RSQ64H R3, R5 ;  /* 0x0000000500037308 */ /* 0x000e240000001c00 */
[----:B0-----:R-:W-:-:S08]  /*15b0*/  DMUL R6, R2, R2 ;  /* 0x0000000202067228 */ /* 0x001fd00000000000 */
[----:B------:R-:W-:-:S08]  /*15c0*/  DFMA R6, R4, -R6, 1 ;  /* 0x3ff000000406742b */ /* 0x000fd00000000806 */
[----:B------:R-:W-:Y:S02]  /*15d0*/  DFMA R8, R6, R8, 0.5 ;  /* 0x3fe000000608742b */ /* 0x000fe40000000008 */
[----:B------:R-:W-:-:S08]  /*15e0*/  DMUL R6, R2, R6 ;  /* 0x0000000602067228 */ /* 0x000fd00000000000 */
[----:B------:R-:W-:-:S08]  /*15f0*/  DFMA R2, R8, R6, R2 ;  /* 0x000000060802722b */ /* 0x000fd00000000002 */
[----:B------:R-:W-:Y:S01]  /*1600*/  DMUL R2, R2, 134217728 ;  /* 0x41a0000002027828 */ /* 0x000fe20000000000 */
[----:B------:R-:W-:Y:S10]  /*1610*/  BRA `(.L_x_449) ;  /* 0x0000000000107947 */ /* 0x000ff40003800000 */
.L_x_448:
[----:B------:R-:W-:Y:S01]  /*1620*/  DADD R2, R4, R4 ;  /* 0x0000000004027229 */ /* 0x000fe20000000004 */
[----:B------:R-:W-:Y:S10]  /*1630*/  BRA `(.L_x_449) ;  /* 0x0000000000087947 */ /* 0x000ff40003800000 */
.L_x_447:
[----:B------:R-:W-:Y:S01]  /*1640*/  LOP3.LUT R3, R2, 0x7ff00000, RZ, 0xfc, !PT ;  /* 0x7ff0000002037812 */ /* 0x000fe200078efcff */
[----:B------:R-:W-:-:S07]  /*1650*/  IMAD.MOV.U32 R2, RZ, RZ, RZ ;  /* 0x000000ffff027224 */ /* 0x000fce00078e00ff */
.L_x_449:
[----:B------:R-:W-:Y:S05]  /*1660*/  BSYNC.RECONVERGENT B1 ;  /* 0x0000000000017941 */ /* 0x000fea0003800200 */
.L_x_446:
[----:B------:R-:W-:Y:S02]  /*1670*/  IMAD.MOV.U32 R4, RZ, RZ, R2 ;  /* 0x000000ffff047224 */ /* 0x000fe400078e0002 */
[----:B------:R-:W-:Y:S02]  /*1680*/  IMAD.MOV.U32 R5, RZ, RZ, R3 ;  /* 0x000000ffff057224 */ /* 0x000fe400078e0003 */
[----:B------:R-:W-:Y:S02]  /*1690*/  IMAD.MOV.U32 R2, RZ, RZ, R10 ;  /* 0x000000ffff027224 */ /* 0x000fe400078e000a */
[----:B------:R-:W-:-:S04]  /*16a0*/  IMAD.MOV.U32 R3, RZ, RZ, 0x0 ;  /* 0x00000000ff037424 */ /* 0x000fc800078e00ff */
[----:B------:R-:W-:Y:S05]  /*16b0*/  RET.REL.NODEC R2 `(_ZN8pygpukit3ops2nn18rmsnorm_f64_kernelEPKdS3_Pdmmd) ;  /* 0xffffffe802507950 */ /* 0x000fea0003c3ffff */
.L_x_450:
        /* <DEDUP_REMOVED lines=12> */
.L_x_692:


//--------------------- .text._ZN8pygpukit3ops2nn18rmsnorm_f32_kernelEPKfS3_Pfmmf --------------------------
	.section	.text._ZN8pygpukit3ops2nn18rmsnorm_f32_kernelEPKfS3_Pfmmf,"ax",@progbits
	.align	128
        .global         _ZN8pygpukit3ops2nn18rmsnorm_f32_kernelEPKfS3_Pfmmf
        .type           _ZN8pygpukit3ops2nn18rmsnorm_f32_kernelEPKfS3_Pfmmf,@function
        .size           _ZN8pygpukit3ops2nn18rmsnorm_f32_kernelEPKfS3_Pfmmf,(.L_x_693 - _ZN8pygpukit3ops2nn18rmsnorm_f32_kernelEPKfS3_Pfmmf)
        .other          _ZN8pygpukit3ops2nn18rmsnorm_f32_kernelEPKfS3_Pfmmf,@"STO_CUDA_ENTRY STV_DEFAULT"
_ZN8pygpukit3ops2nn18rmsnorm_f32_kernelEPKfS3_Pfmmf:
.text._ZN8pygpukit3ops2nn18rmsnorm_f32_kernelEPKfS3_Pfmmf:
        /* <DEDUP_REMOVED lines=25> */
.L_x_453:
[----:B------:R-:W-:-:S04]  /*0190*/  LEA R6, P0, R5, UR5, 0x2 ;  /* 0x0000000505067c11 */ /* 0x000fc8000f8010ff */
[----:B------:R-:W-:-:S06]  /*01a0*/  LEA.HI.X R7, R5, UR6, R10, 0x2, P0 ;  /* 0x0000000605077c11 */ /* 0x000fcc00080f140a */
[----:B------:R-:W2:Y:S01]  /*01b0*/  LDG.E.CONSTANT R7, desc[UR10][R6.64] ;  /* 0x0000000a06077981 */ /* 0x000ea2000c1e9900 */
[----:B0-----:R-:W-:-:S04]  /*01c0*/  IMAD.IADD R5, R8, 0x1, R3 ;  /* 0x0000000108057824 */ /* 0x001fc800078e0203 */
[--C-:B------:R-:W-:Y:S01]  /*01d0*/  IMAD.MOV.U32 R3, RZ, RZ, R5.reuse ;  /* 0x000000ffff037224 */ /* 0x100fe200078e0005 */
[----:B------:R-:W-:Y:S02]  /*01e0*/  ISETP.GE.U32.AND P0, PT, R5, UR14, PT ;  /* 0x0000000e05007c0c */ /* 0x000fe4000bf06070 */
[----:B------:R-:W-:-:S04]  /*01f0*/  SHF.R.S32.HI R10, RZ, 0x1f, R5 ;  /* 0x0000001fff0a7819 */ /* 0x000fc80000011405 */
[----:B------:R-:W-:Y:S01]  /*0200*/  ISETP.GE.U32.AND.EX P0, PT, R10, UR15, PT, P0 ;  /* 0x0000000f0a007c0c */ /* 0x000fe2000bf06100 */
[----:B--2---:R-:W-:-:S12]  /*0210*/  FFMA R0, R7, R7, R0 ;  /* 0x0000000707007223 */ /* 0x004fd80000000000 */
[----:B------:R-:W-:Y:S05]  /*0220*/  @!P0 BRA `(.L_x_453) ;  /* 0xfffffffc00d88947 */ /* 0x000fea000383ffff */
.L_x_452:
[----:B------:R-:W-:Y:S05]  /*0230*/  BSYNC.RECONVERGENT B0 ;  /* 0x0000000000007941 */ /* 0x000fea0003800200 */
.L_x_451:
        /* <DEDUP_REMOVED lines=40> */
.L_x_464:
        /* <DEDUP_REMOVED lines=15> */
[----:B0-----:R-:W-:Y:S05]  /*05b0*/  CALL.REL.NOINC `($__internal_19_$__cuda_sm3x_div_rn_noftz_f32_slowpath) ;  /* 0x0000000400447944 */ /* 0x001fea0003c00000 */
[----:B------:R-:W-:-:S07]  /*05c0*/  IMAD.MOV.U32 R5, RZ, RZ, R0 ;  /* 0x000000ffff057224 */ /* 0x000fce00078e0000 */
.L_x_457:
[----:B------:R-:W-:Y:S05]  /*05d0*/  BSYNC.RECONVERGENT B0 ;  /* 0x0000000000007941 */ /* 0x000fea0003800200 */
.L_x_456:
        /* <DEDUP_REMOVED lines=10> */
.L_x_454:
        /* <DEDUP_REMOVED lines=13> */
.L_x_458:
[C---:B------:R-:W-:Y:S01]  /*0750*/  IMAD.SHL.U32 R10, R2.reuse, 0x4, RZ ;  /* 0x00000004020a7824 */ /* 0x040fe200078e00ff */
[----:B---3--:R-:W-:-:S04]  /*0760*/  SHF.L.U64.HI R3, R2, 0x2, R4 ;  /* 0x0000000202037819 */ /* 0x008fc80000010204 */
[C---:B0-----:R-:W-:Y:S02]  /*0770*/  IADD3 R8, P0, PT, R10.reuse, UR5, RZ ;  /* 0x000000050a087c10 */ /* 0x041fe4000ff1e0ff */
[----:B--2---:R-:W-:Y:S02]  /*0780*/  IADD3 R10, P1, PT, R10, UR8, RZ ;  /* 0x000000080a0a7c10 */ /* 0x004fe4000ff3e0ff */
[C---:B------:R-:W-:Y:S02]  /*0790*/  IADD3.X R9, PT, PT, R3.reuse, UR6, RZ, P0, !PT ;  /* 0x0000000603097c10 */ /* 0x040fe400087fe4ff */
[----:B------:R-:W-:-:S04]  /*07a0*/  IADD3.X R11, PT, PT, R3, UR9, RZ, P1, !PT ;  /* 0x00000009030b7c10 */ /* 0x000fc80008ffe4ff */
[----:B------:R-:W1:Y:S04]  /*07b0*/  LDG.E.CONSTANT R9, desc[UR10][R8.64] ;  /* 0x0000000a08097981 */ /* 0x000e68000c1e9900 */
[----:B------:R-:W2:Y:S01]  /*07c0*/  LDG.E.CONSTANT R10, desc[UR10][R10.64] ;  /* 0x0000000a0a0a7981 */ /* 0x000ea2000c1e9900 */
[C---:B------:R-:W-:Y:S01]  /*07d0*/  IADD3 R5, P0, PT, R2.reuse, UR12, RZ ;  /* 0x0000000c02057c10 */ /* 0x040fe2000ff1e0ff */
[----:B----4-:R-:W-:-:S03]  /*07e0*/  VIADD R2, R2, UR4 ;  /* 0x0000000402027c36 */ /* 0x010fc60008000000 */
[----:B------:R-:W-:Y:S02]  /*07f0*/  IADD3.X R4, PT, PT, R4, UR7, RZ, P0, !PT ;  /* 0x0000000704047c10 */ /* 0x000fe400087fe4ff */
[----:B------:R-:W-:-:S04]  /*0800*/  LEA R12, P0, R5, UR14, 0x2 ;  /* 0x0000000e050c7c11 */ /* 0x000fc8000f8010ff */
[----:B------:R-:W-:Y:S02]  /*0810*/  LEA.HI.X R13, R5, UR15, R4, 0x2, P0 ;  /* 0x0000000f050d7c11 */ /* 0x000fe400080f1404 */
[----:B------:R-:W-:Y:S02]  /*0820*/  ISETP.GE.U32.AND P0, PT, R2, R6, PT ;  /* 0x000000060200720c */ /* 0x000fe40003f06070 */
[----:B------:R-:W-:-:S04]  /*0830*/  SHF.R.S32.HI R4, RZ, 0x1f, R2 ;  /* 0x0000001fff047819 */ /* 0x000fc80000011402 */
[----:B------:R-:W-:Y:S01]  /*0840*/  ISETP.GE.U32.AND.EX P0, PT, R4, R7, PT, P0 ;  /* 0x000000070400720c */ /* 0x000fe20003f06100 */
[----:B-1----:R-:W-:-:S04]  /*0850*/  FMUL R3, R0, R9 ;  /* 0x0000000900037220 */ /* 0x002fc80000400000 */
[----:B--2---:R-:W-:-:S05]  /*0860*/  FMUL R3, R3, R10 ;  /* 0x0000000a03037220 */ /* 0x004fca0000400000 */
[----:B------:R3:W-:Y:S03]  /*0870*/  STG.E desc[UR10][R12.64], R3 ;  /* 0x000000030c007986 */ /* 0x0007e6000c10190a */
[----:B------:R-:W-:Y:S05]  /*0880*/  @!P0 BRA `(.L_x_458) ;  /* 0xfffffffc00b08947 */ /* 0x000fea000383ffff */
[----:B------:R-:W-:Y:S05]  /*0890*/  EXIT ;  /* 0x000000000000794d */ /* 0x000fea0003800000 */
.L_x_455:
[----:B------:R-:W-:Y:S01]  /*08a0*/  IMAD.MOV.U32 R10, RZ, RZ, 0x10 ;  /* 0x00000010ff0a7424 */ /* 0x000fe200078e00ff */
[----:B------:R-:W-:Y:S01]  /*08b0*/  MOV R9, 0xffffffff ;  /* 0xffffffff00097802 */ /* 0x000fe20000000f00 */
[----:B------:R-:W-:-:S07]  /*08c0*/  IMAD.MOV.U32 R11, RZ, RZ, 0x1f ;  /* 0x0000001fff0b7424 */ /* 0x000fce00078e00ff */
[----:B01----:R-:W-:Y:S05]  /*08d0*/  WARPSYNC.COLLECTIVE R9, `(.L_x_459) ;  /* 0x0000000009087348 */ /* 0x003fea0003c00000 */
[----:B-1----:R1:W2:Y:S02]  /*08e0*/  SHFL.DOWN P0, R7, R0, R10, R11 ;  /* 0x0800000a00077389 */ /* 0x0022a4000000000b */
[----:B012---:R-:W-:Y:S05]  /*08f0*/  ENDCOLLECTIVE ;  /* 0x000000000000791b */ /* 0x007fea0003800000 */
.L_x_459:
[----:B------:R-:W-:Y:S02]  /*0900*/  IMAD.MOV.U32 R10, RZ, RZ, 0x8 ;  /* 0x00000008ff0a7424 */ /* 0x000fe400078e00ff */
[----:B------:R-:W-:-:S04]  /*0910*/  IMAD.MOV.U32 R3, RZ, RZ, R7 ;  /* 0x000000ffff037224 */ /* 0x000fc800078e0007 */
[----:B------:R-:W-:-:S04]  /*0920*/  FADD R3, R3, R0 ;  /* 0x0000000003037221 */ /* 0x000fc80000000000 */
[----:B------:R-:W-:-:S07]  /*0930*/  IMAD.MOV.U32 R0, RZ, RZ, R3 ;  /* 0x000000ffff007224 */ /* 0x000fce00078e0003 */
[----:B------:R-:W-:Y:S05]  /*0940*/  WARPSYNC.COLLECTIVE R9, `(.L_x_460) ;  /* 0x0000000009087348 */ /* 0x000fea0003c00000 */
[----:B------:R0:W1:Y:S02]  /*0950*/  SHFL.DOWN P0, R7, R0, R10, R11 ;  /* 0x0800000a00077389 */ /* 0x000064000000000b */
[----:B01----:R-:W-:Y:S05]  /*0960*/  ENDCOLLECTIVE ;  /* 0x000000000000791b */ /* 0x003fea0003800000 */
.L_x_460:
[----:B------:R-:W-:Y:S02]  /*0970*/  IMAD.MOV.U32 R10, RZ, RZ, 0x4 ;  /* 0x00000004ff0a7424 */ /* 0x000fe400078e00ff */
[----:B------:R-:W-:-:S04]  /*0980*/  IMAD.MOV.U32 R6, RZ, RZ, R7 ;  /* 0x000000ffff067224 */ /* 0x000fc800078e0007 */
[----:B------:R-:W-:-:S04]  /*0990*/  FADD R6, R3, R6 ;  /* 0x0000000603067221 */ /* 0x000fc80000000000 */
[----:B------:R-:W-:-:S07]  /*09a0*/  IMAD.MOV.U32 R0, RZ, RZ, R6 ;  /* 0x000000ffff007224 */ /* 0x000fce00078e0006 */
[----:B------:R-:W-:Y:S05]  /*09b0*/  WARPSYNC.COLLECTIVE R9, `(.L_x_461) ;  /* 0x0000000009087348 */ /* 0x000fea0003c00000 */
[----:B------:R0:W1:Y:S02]  /*09c0*/  SHFL.DOWN P0, R7, R0, R10, R11 ;  /* 0x0800000a00077389 */ /* 0x000064000000000b */
[----:B01----:R-:W-:Y:S05]  /*09d0*/  ENDCOLLECTIVE ;  /* 0x000000000000791b */ /* 0x003fea0003800000 */
.L_x_461:
[----:B------:R-:W-:Y:S02]  /*09e0*/  IMAD.MOV.U32 R10, RZ, RZ, 0x2 ;  /* 0x00000002ff0a7424 */ /* 0x000fe400078e00ff */
[----:B------:R-:W-:-:S04]  /*09f0*/  IMAD.MOV.U32 R5, RZ, RZ, R7 ;  /* 0x000000ffff057224 */ /* 0x000fc800078e0007 */
[----:B------:R-:W-:-:S04]  /*0a00*/  FADD R5, R6, R5 ;  /* 0x0000000506057221 */ /* 0x000fc80000000000 */
[----:B------:R-:W-:-:S07]  /*0a10*/  IMAD.MOV.U32 R0, RZ, RZ, R5 ;  /* 0x000000ffff007224 */ /* 0x000fce00078e0005 */
[----:B------:R-:W-:Y:S05]  /*0a20*/  WARPSYNC.COLLECTIVE R9, `(.L_x_462) ;  /* 0x0000000009087348 */ /* 0x000fea0003c00000 */
[----:B------:R0:W1:Y:S02]  /*0a30*/  SHFL.DOWN P0, R7, R0, R10, R11 ;  /* 0x0800000a00077389 */ /* 0x000064000000000b */
[----:B01----:R-:W-:Y:S05]  /*0a40*/  ENDCOLLECTIVE ;  /* 0x000000000000791b */ /* 0x003fea0003800000 */
.L_x_462:
[----:B------:R-:W-:Y:S02]  /*0a50*/  IMAD.MOV.U32 R10, RZ, RZ, 0x1 ;  /* 0x00000001ff0a7424 */ /* 0x000fe400078e00ff */
[----:B------:R-:W-:-:S04]  /*0a60*/  IMAD.MOV.U32 R8, RZ, RZ, R7 ;  /* 0x000000ffff087224 */ /* 0x000fc800078e0007 */
[----:B------:R-:W-:-:S05]  /*0a70*/  FADD R8, R5, R8 ;  /* 0x0000000805087221 */ /* 0x000fca0000000000 */
[----:B------:R-:W-:-:S07]  /*0a80*/  MOV R0, R8 ;  /* 0x0000000800007202 */ /* 0x000fce0000000f00 */
[----:B------:R-:W-:Y:S05]  /*0a90*/  WARPSYNC.COLLECTIVE R9, `(.L_x_463) ;  /* 0x0000000009087348 */ /* 0x000fea0003c00000 */
[----:B------:R0:W1:Y:S02]  /*0aa0*/  SHFL.DOWN P0, R7, R0, R10, R11 ;  /* 0x0800000a00077389 */ /* 0x000064000000000b */
[----:B01----:R-:W-:Y:S05]  /*0ab0*/  ENDCOLLECTIVE ;  /* 0x000000000000791b */ /* 0x003fea0003800000 */
.L_x_463:
[----:B------:R-:W-:Y:S05]  /*0ac0*/  BRA `(.L_x_464) ;  /* 0xfffffff8007c7947 */ /* 0x000fea000383ffff */
        .weak           $__internal_19_$__cuda_sm3x_div_rn_noftz_f32_slowpath
        .type           $__internal_19_$__cuda_sm3x_div_rn_noftz_f32_slowpath,@function
        .size           $__internal_19_$__cuda_sm3x_div_rn_noftz_f32_slowpath,(.L_x_693 - $__internal_19_$__cuda_sm3x_div_rn_noftz_f32_slowpath)
$__internal_19_$__cuda_sm3x_div_rn_noftz_f32_slowpath:
        /* <DEDUP_REMOVED lines=36> */
.L_x_466:
[----:B------:R-:W-:Y:S01]  /*0d10*/  LEA R0, R7, 0xc0800000, 0x17 ;  /* 0xc080000007007811 */ /* 0x000fe200078eb8ff */
[----:B------:R-:W-:Y:S01]  /*0d20*/  BSSY.RECONVERGENT B2, `(.L_x_471) ;  /* 0x0000036000027945 */ /* 0x000fe20003800200 */
[----:B------:R-:W-:-:S03]  /*0d30*/  IADD3 R3, PT, PT, R12, -0x7f, RZ ;  /* 0xffffff810c037810 */ /* 0x000fc60007ffe0ff */
        /* <DEDUP_REMOVED lines=10> */
[----:B------:R-:W-:Y:S02]  /*0de0*/  FFMA R11, R11, R10, R0 ;  /* 0x0000000a0b0b7223 */ /* 0x000fe40000000000 */
[----:B------:R-:W-:Y:S02]  /*0df0*/  IMAD.IADD R8, R8, 0x1, R5 ;  /* 0x0000000108087824 */ /* 0x000fe400078e0205 */
        /* <DEDUP_REMOVED lines=36> */
.L_x_473:
[----:B------:R-:W-:-:S04]  /*1040*/  LOP3.LUT R0, R0, 0x80000000, RZ, 0xc0, !PT ;  /* 0x8000000000007812 */ /* 0x000fc800078ec0ff */
[----:B------:R-:W-:Y:S01]  /*1050*/  LOP3.LUT R0, R0, 0x7f800000, RZ, 0xfc, !PT ;  /* 0x7f80000000007812 */ /* 0x000fe200078efcff */
[----:B------:R-:W-:Y:S06]  /*1060*/  BRA `(.L_x_474) ;  /* 0x0000000000047947 */ /* 0x000fec0003800000 */
.L_x_472:
[----:B------:R-:W-:-:S07]  /*1070*/  IMAD R0, R8, 0x800000, R0 ;  /* 0x0080000008007824 */ /* 0x000fce00078e0200 */
.L_x_474:
[----:B------:R-:W-:Y:S05]  /*1080*/  BSYNC.RECONVERGENT B2 ;  /* 0x0000000000027941 */ /* 0x000fea0003800200 */
.L_x_471:
[----:B------:R-:W-:Y:S05]  /*1090*/  BRA `(.L_x_475) ;  /* 0x0000000000207947 */ /* 0x000fea0003800000 */
.L_x_470:
[----:B------:R-:W-:-:S04]  /*10a0*/  LOP3.LUT R0, R9, 0x80000000, R8, 0x48, !PT ;  /* 0x8000000009007812 */ /* 0x000fc800078e4808 */
[----:B------:R-:W-:Y:S01]  /*10b0*/  LOP3.LUT R0, R0, 0x7f800000, RZ, 0xfc, !PT ;  /* 0x7f80000000007812 */ /* 0x000fe200078efcff */
[----:B------:R-:W-:Y:S06]  /*10c0*/  BRA `(.L_x_475) ;  /* 0x0000000000147947 */ /* 0x000fec0003800000 */
.L_x_469:
[----:B------:R-:W-:Y:S01]  /*10d0*/  LOP3.LUT R0, R9, 0x80000000, R8, 0x48, !PT ;  /* 0x8000000009007812 */ /* 0x000fe200078e4808 */
[----:B------:R-:W-:Y:S06]  /*10e0*/  BRA `(.L_x_475) ;  /* 0x00000000000c7947 */ /* 0x000fec0003800000 */
.L_x_468:
[----:B------:R-:W0:Y:S01]  /*10f0*/  MUFU.RSQ R0, -QNAN ;  /* 0xffc0000000007908 */ /* 0x000e220000001400 */
[----:B------:R-:W-:Y:S05]  /*1100*/  BRA `(.L_x_475) ;  /* 0x0000000000047947 */ /* 0x000fea0003800000 */
.L_x_467:
[----:B------:R-:W-:-:S07]  /*1110*/  FADD.FTZ R0, R0, R3 ;  /* 0x0000000300007221 */ /* 0x000fce0000010000 */
.L_x_475:
[----:B------:R-:W-:Y:S05]  /*1120*/  BSYNC.RECONVERGENT B1 ;  /* 0x0000000000017941 */ /* 0x000fea0003800200 */
.L_x_465:
[----:B------:R-:W-:-:S04]  /*1130*/  IMAD.MOV.U32 R7, RZ, RZ, 0x0 ;  /* 0x00000000ff077424 */ /* 0x000fc800078e00ff */
[----:B0-----:R-:W-:Y:S05]  /*1140*/  RET.REL.NODEC R6 `(_ZN8pygpukit3ops2nn18rmsnorm_f32_kernelEPKfS3_Pfmmf) ;  /* 0xffffffec06ac7950 */ /* 0x001fea0003c3ffff */
.L_x_476:
        /* <DEDUP_REMOVED lines=11> */
.L_x_693:


//--------------------- .text._ZN8pygpukit3ops2nn21layernorm_bf16_kernelEPK13__nv_bfloat16S4_S4_PS2_mmf --------------------------
	.section	.text._ZN8pygpukit3ops2nn21layernorm_bf16_kernelEPK13__nv_bfloat16S4_S4_PS2_mmf,"ax",@progbits
	.align	128
        .global         _ZN8pygpukit3ops2nn21layernorm_bf16_kernelEPK13__nv_bfloat16S4_S4_PS2_mmf
        .type           _ZN8pygpukit3ops2nn21layernorm_bf16_kernelEPK13__nv_bfloat16S4_S4_PS2_mmf,@function
        .size           _ZN8pygpukit3ops2nn21layernorm_bf16_kernelEPK13__nv_bfloat16S4_S4_PS2_mmf,(.L_x_694 - _ZN8pygpukit3ops2nn21layernorm_bf16_kernelEPK13__nv_bfloat16S4_S4_PS2_mmf)
        .other          _ZN8pygpukit3ops2nn21layernorm_bf16_kernelEPK13__nv_bfloat16S4_S4_PS2_mmf,@"STO_CUDA_ENTRY STV_DEFAULT"
_ZN8pygpukit3ops2nn21layernorm_bf16_kernelEPK13__nv_bfloat16S4_S4_PS2_mmf:
.text._ZN8pygpukit3ops2nn21layernorm_bf16_kernelEPK13__nv_bfloat16S4_S4_PS2_mmf:
        /* <DEDUP_REMOVED lines=21> */
[----:B------:R-:W-:Y:S01]  /*0150*/  IMAD.MOV.U32 R0, RZ, RZ, RZ ;  /* 0x000000ffff007224 */ /* 0x000fe200078e00ff */
[----:B------:R-:W-:Y:S01]  /*0160*/  MOV R9, R4 ;  /* 0x0000000400097202 */ /* 0x000fe20000000f00 */
[----:B------:R-:W-:Y:S02]  /*0170*/  IMAD.MOV.U32 R10, RZ, RZ, R2 ;  /* 0x000000ffff0a7224 */ /* 0x000fe400078e0002 */
[----:B------:R-:W-:-:S07]  /*0180*/  IMAD.MOV.U32 R3, RZ, RZ, R4 ;  /* 0x000000ffff037224 */ /* 0x000fce00078e0004 */
.L_x_479:
[----:B------:R-:W-:-:S04]  /*0190*/  LEA R6, P0, R9, UR6, 0x1 ;  /* 0x0000000609067c11 */ /* 0x000fc8000f8008ff */
[----:B------:R-:W-:-:S05]  /*01a0*/  LEA.HI.X R7, R9, UR7, R10, 0x1, P0 ;  /* 0x0000000709077c11 */ /* 0x000fca00080f0c0a */
[----:B------:R-:W2:Y:S01]  /*01b0*/  LDG.E.U16.CONSTANT R6, desc[UR10][R6.64] ;  /* 0x0000000a06067981 */ /* 0x000ea2000c1e9500 */
[----:B0-----:R-:W-:-:S04]  /*01c0*/  IMAD.IADD R9, R8, 0x1, R3 ;  /* 0x0000000108097824 */ /* 0x001fc800078e0203 */
[--C-:B------:R-:W-:Y:S01]  /*01d0*/  IMAD.MOV.U32 R3, RZ, RZ, R9.reuse ;  /* 0x000000ffff037224 */ /* 0x100fe200078e0009 */
[----:B------:R-:W-:Y:S02]  /*01e0*/  ISETP.GE.U32.AND P0, PT, R9, UR14, PT ;  /* 0x0000000e09007c0c */ /* 0x000fe4000bf06070 */
[----:B------:R-:W-:-:S04]  /*01f0*/  SHF.R.S32.HI R10, RZ, 0x1f, R9 ;  /* 0x0000001fff0a7819 */ /* 0x000fc80000011409 */
[----:B------:R-:W-:Y:S02]  /*0200*/  ISETP.GE.U32.AND.EX P0, PT, R10, UR15, PT, P0 ;  /* 0x0000000f0a007c0c */ /* 0x000fe4000bf06100 */
[----:B--2---:R-:W-:-:S05]  /*0210*/  SHF.L.U32 R5, R6, 0x10, RZ ;  /* 0x0000001006057819 */ /* 0x004fca00000006ff */
[----:B------:R-:W-:-:S06]  /*0220*/  FADD R0, R5, R0 ;  /* 0x0000000005007221 */ /* 0x000fcc0000000000 */
[----:B------:R-:W-:Y:S05]  /*0230*/  @!P0 BRA `(.L_x_479) ;  /* 0xfffffffc00d48947 */ /* 0x000fea000383ffff */
.L_x_478:
[----:B------:R-:W-:Y:S05]  /*0240*/  BSYNC.RECONVERGENT B0 ;  /* 0x0000000000007941 */ /* 0x000fea0003800200 */
.L_x_477:
[----:B------:R-:W0:Y:S01]  /*0250*/  SHFL.DOWN PT, R3, R0, 0x10, 0x1f ;  /* 0x0a001f0000037f89 */ /* 0x000e2200000e0000 */
[----:B------:R-:W1:Y:S01]  /*0260*/  S2UR UR5, SR_CgaCtaId ;  /* 0x00000000000579c3 */ /* 0x000e620000008800 */
[----:B------:R-:W-:Y:S01]  /*0270*/  UMOV UR4, 0x400 ;  /* 0x0000040000047882 */ /* 0x000fe20000000000 */
[----:B------:R-:W-:Y:S01]  /*0280*/  ISETP.GT.U32.AND P1, PT, R4, 0x1f, PT ;  /* 0x0000001f0400780c */ /* 0x000fe20003f24070 */
[----:B0-----:R-:W-:Y:S01]  /*0290*/  FADD R3, R3, R0 ;  /* 0x0000000003037221 */ /* 0x001fe20000000000 */
[----:B-1----:R-:W-:Y:S01]  /*02a0*/  ULEA UR4, UR5, UR4, 0x18 ;  /* 0x0000000405047291 */ /* 0x002fe2000f8ec0ff */
[----:B------:R-:W-:-:S03]  /*02b0*/  SHF.R.U32.HI R0, RZ, 0x3, R4 ;  /* 0x00000003ff007819 */ /* 0x000fc60000011604 */
[----:B------:R-:W0:Y:S01]  /*02c0*/  SHFL.DOWN PT, R6, R3, 0x8, 0x1f ;  /* 0x09001f0003067f89 */ /* 0x000e2200000e0000 */
[----:B------:R-:W-:Y:S01]  /*02d0*/  LOP3.LUT R0, R0, 0x7c, RZ, 0xc0, !PT ;  /* 0x0000007c00007812 */ /* 0x000fe200078ec0ff */
[----:B0-----:R-:W-:Y:S01]  /*02e0*/  FADD R6, R3, R6 ;  /* 0x0000000603067221 */ /* 0x001fe20000000000 */
[----:B------:R-:W-:-:S04]  /*02f0*/  IMAD.U32 R3, RZ, RZ, UR4 ;  /* 0x00000004ff037e24 */ /* 0x000fc8000f8e00ff */
[----:B------:R-:W0:Y:S02]  /*0300*/  SHFL.DOWN PT, R5, R6, 0x4, 0x1f ;  /* 0x08801f0006057f89 */ /* 0x000e2400000e0000 */
[----:B0-----:R-:W-:Y:S01]  /*0310*/  FADD R7, R6, R5 ;  /* 0x0000000506077221 */ /* 0x001fe20000000000 */
[----:B------:R-:W-:Y:S01]  /*0320*/  LOP3.LUT P0, R5, R4, 0x1f, RZ, 0xc0, !PT ;  /* 0x0000001f04057812 */ /* 0x000fe2000780c0ff */
[----:B------:R-:W-:-:S03]  /*0330*/  IMAD.IADD R6, R0, 0x1, R3 ;  /* 0x0000000100067824 */ /* 0x000fc600078e0203 */
[----:B------:R-:W0:Y:S02]  /*0340*/  SHFL.DOWN PT, R8, R7, 0x2, 0x1f ;  /* 0x08401f0007087f89 */ /* 0x000e2400000e0000 */
[----:B0-----:R-:W-:Y:S01]  /*0350*/  FADD R8, R7, R8 ;  /* 0x0000000807087221 */ /* 0x001fe20000000000 */
[----:B------:R-:W-:-:S04]  /*0360*/  LEA R7, R4, R3, 0x2 ;  /* 0x0000000304077211 */ /* 0x000fc800078e10ff */
[----:B------:R-:W0:Y:S02]  /*0370*/  SHFL.DOWN PT, R9, R8, 0x1, 0x1f ;  /* 0x08201f0008097f89 */ /* 0x000e2400000e0000 */
[----:B0-----:R-:W-:-:S05]  /*0380*/  FADD R9, R8, R9 ;  /* 0x0000000908097221 */ /* 0x001fca0000000000 */
[----:B------:R0:W-:Y:S01]  /*0390*/  @!P0 STS [R6], R9 ;  /* 0x0000000906008388 */ /* 0x0001e20000000800 */
[----:B------:R-:W-:Y:S01]  /*03a0*/  BAR.SYNC.DEFER_BLOCKING 0x0 ;  /* 0x0000000000007b1d */ /* 0x000fe20000010000 */
[----:B------:R-:W-:-:S05]  /*03b0*/  PLOP3.LUT P0, PT, PT, PT, PT, 0x8, 0x80 ;  /* 0x000000000080781c */ /* 0x000fca0003f0e170 */
[----:B------:R-:W-:Y:S08]  /*03c0*/  @P1 BRA `(.L_x_480) ;  /* 0x0000000000a41947 */ /* 0x000ff00003800000 */
[----:B------:R-:W1:Y:S01]  /*03d0*/  LDCU UR4, c[0x0][0x360] ;  /* 0x00006c00ff0477ac */ /* 0x000e620008000800 */
[----:B------:R-:W-:Y:S01]  /*03e0*/  IMAD.MOV.U32 R0, RZ, RZ, RZ ;  /* 0x000000ffff007224 */ /* 0x000fe200078e00ff */
[----:B-1----:R-:W-:-:S04]  /*03f0*/  UIADD3 UR4, UPT, UPT, UR4, 0x1f, URZ ;  /* 0x0000001f04047890 */ /* 0x002fc8000fffe0ff */
[----:B------:R-:W-:-:S06]  /*0400*/  USHF.R.U32.HI UR4, URZ, 0x5, UR4 ;  /* 0x00000005ff047899 */ /* 0x000fcc0008011604 */
[----:B------:R-:W-:Y:S01]  /*0410*/  ISETP.GE.U32.AND P1, PT, R4, UR4, PT ;  /* 0x0000000404007c0c */ /* 0x000fe2000bf26070 */
[----:B------:R-:W-:-:S12]  /*0420*/  UMOV UR4, 0xffffffff ;  /* 0xffffffff00047882 */ /* 0x000fd80000000000 */
[----:B------:R1:W2:Y:S01]  /*0430*/  @!P1 LDS R0, [R7] ;  /* 0x0000000007009984 */ /* 0x0002a20000000800 */
[----:B------:R-:W-:Y:S05]  /*0440*/  BRA.DIV UR4, `(.L_x_481) ;  /* 0x0000000a04907947 */ /* 0x000fea000b800000 */
[----:B0-2---:R-:W0:Y:S02]  /*0450*/  SHFL.DOWN PT, R9, R0, 0x10, 0x1f ;  /* 0x0a001f0000097f89 */ /* 0x005e2400000e0000 */
[----:B0-----:R-:W-:-:S05]  /*0460*/  FADD R9, R9, R0 ;  /* 0x0000000009097221 */ /* 0x001fca0000000000 */
[----:B------:R-:W0:Y:S02]  /*0470*/  SHFL.DOWN PT, R8, R9, 0x8, 0x1f ;  /* 0x09001f0009087f89 */ /* 0x000e2400000e0000 */
[----:B0-----:R-:W-:-:S05]  /*0480*/  FADD R8, R9, R8 ;  /* 0x0000000809087221 */ /* 0x001fca0000000000 */
[----:B------:R-:W0:Y:S02]  /*0490*/  SHFL.DOWN PT, R11, R8, 0x4, 0x1f ;  /* 0x08801f00080b7f89 */ /* 0x000e2400000e0000 */
[----:B0-----:R-:W-:-:S05]  /*04a0*/  FADD R11, R8, R11 ;  /* 0x0000000b080b7221 */ /* 0x001fca0000000000 */
[----:B------:R-:W0:Y:S02]  /*04b0*/  SHFL.DOWN PT, R10, R11, 0x2, 0x1f ;  /* 0x08401f000b0a7f89 */ /* 0x000e2400000e0000 */
[----:B0-----:R-:W-:-:S05]  /*04c0*/  FADD R10, R11, R10 ;  /* 0x0000000a0b0a7221 */ /* 0x001fca0000000000 */
[----:B------:R0:W2:Y:S02]  /*04d0*/  SHFL.DOWN PT, R13, R10, 0x1, 0x1f ;  /* 0x08201f000a0d7f89 */ /* 0x0000a400000e0000 */
.L_x_500:
[----:B------:R-:W-:Y:S01]  /*04e0*/  ISETP.NE.AND P1, PT, R4, RZ, PT ;  /* 0x000000ff0400720c */ /* 0x000fe20003f25270 */
[----:B--2---:R-:W-:-:S12]  /*04f0*/  FADD R0, R10, R13 ;  /* 0x0000000d0a007221 */ /* 0x004fd80000000000 */
[----:B------:R-:W-:Y:S05]  /*0500*/  @P1 BRA `(.L_x_480) ;  /* 0x0000000000541947 */ /* 0x000fea0003800000 */
[----:B------:R-:W2:Y:S01]  /*0510*/  LDCU.64 UR4, c[0x0][0x3a8] ;  /* 0x00007500ff0477ac */ /* 0x000ea20008000a00 */
[----:B------:R-:W-:Y:S01]  /*0520*/  BSSY.RECONVERGENT B0, `(.L_x_482) ;  /* 0x000000d000007945 */ /* 0x000fe20003800200 */
[----:B--2---:R-:W2:Y:S08]  /*0530*/  I2F.U64 R3, UR4 ;  /* 0x0000000400037d12 */ /* 0x004eb00008301000 */
[----:B--2---:R-:W2:Y:S08]  /*0540*/  MUFU.RCP R8, R3 ;  /* 0x0000000300087308 */ /* 0x004eb00000001000 */
[----:B------:R-:W3:Y:S01]  /*0550*/  FCHK P0, R0, R3 ;  /* 0x0000000300007302 */ /* 0x000ee20000000000 */
[----:B--2---:R-:W-:-:S04]  /*0560*/  FFMA R9, -R3, R8, 1 ;  /* 0x3f80000003097423 */ /* 0x004fc80000000108 */
[----:B------:R-:W-:-:S04]  /*0570*/  FFMA R9, R8, R9, R8 ;  /* 0x0000000908097223 */ /* 0x000fc80000000008 */
[----:B------:R-:W-:-:S04]  /*0580*/  FFMA R8, R0, R9, RZ ;  /* 0x0000000900087223 */ /* 0x000fc800000000ff */
[----:B0-----:R-:W-:-:S04]  /*0590*/  FFMA R10, -R3, R8, R0 ;  /* 0x00000008030a7223 */ /* 0x001fc80000000100 */
[----:B------:R-:W-:Y:S01]  /*05a0*/  FFMA R8, R9, R10, R8 ;  /* 0x0000000a09087223 */ /* 0x000fe20000000008 */
[----:B---3--:R-:W-:Y:S06]  /*05b0*/  @!P0 BRA `(.L_x_483) ;  /* 0x00000000000c8947 */ /* 0x008fec0003800000 */
[----:B------:R-:W-:-:S07]  /*05c0*/  MOV R8, 0x5e0 ;  /* 0x000005e000087802 */ /* 0x000fce0000000f00 */
[----:B-1----:R-:W-:Y:S05]  /*05d0*/  CALL.REL.NOINC `($__internal_20_$__cuda_sm3x_div_rn_noftz_f32_slowpath) ;  /* 0x0000000c00447944 */ /* 0x002fea0003c00000 */
[----:B------:R-:W-:-:S07]  /*05e0*/  IMAD.MOV.U32 R8, RZ, RZ, R0 ;  /* 0x000000ffff087224 */ /* 0x000fce00078e0000 */
.L_x_483:
[----:B------:R-:W-:Y:S05]  /*05f0*/  BSYNC.RECONVERGENT B0 ;  /* 0x0000000000007941 */ /* 0x000fea0003800200 */
.L_x_482:
[----:B------:R-:W0:Y:S01]  /*0600*/  S2UR UR5, SR_CgaCtaId ;  /* 0x00000000000579c3 */ /* 0x000e220000008800 */
[----:B------:R-:W-:Y:S01]  /*0610*/  UMOV UR4, 0x400 ;  /* 0x0000040000047882 */ /* 0x000fe20000000000 */
[----:B------:R-:W-:Y:S01]  /*0620*/  PLOP3.LUT P0, PT, PT, PT, PT, 0x80, 0x8 ;  /* 0x000000000008781c */ /* 0x000fe20003f0f070 */
[----:B0-----:R-:W-:-:S06]  /*0630*/  ULEA UR4, UR5, UR4, 0x18 ;  /* 0x0000000405047291 */ /* 0x001fcc000f8ec0ff */
[----:B------:R-:W-:-:S05]  /*0640*/  IMAD.U32 R3, RZ, RZ, UR4 ;  /* 0x00000004ff037e24 */ /* 0x000fca000f8e00ff */
[----:B------:R2:W-:Y:S02]  /*0650*/  STS [R3+0x80], R8 ;  /* 0x0000800803007388 */ /* 0x0005e40000000800 */
.L_x_480:
[----:B0-2---:R-:W0:Y:S01]  /*0660*/  LDC.64 R8, c[0x0][0x3a8] ;  /* 0x0000ea00ff087b82 */ /* 0x005e220000000a00 */
[----:B------:R-:W-:Y:S05]  /*0670*/  WARPSYNC.ALL ;  /* 0x0000000000007948 */ /* 0x000fea0003800000 */
[----:B------:R-:W-:Y:S01]  /*0680*/  BSSY.RECONVERGENT B0, `(.L_x_484) ;  /* 0x0000018000007945 */ /* 0x000fe20003800200 */
[----:B------:R-:W-:Y:S01]  /*0690*/  HFMA2 R0, -RZ, RZ, 0, 0 ;  /* 0x00000000ff007431 */ /* 0x000fe200000001ff */
[----:B------:R-:W-:Y:S01]  /*06a0*/  BAR.SYNC.DEFER_BLOCKING 0x0 ;  /* 0x0000000000007b1d */ /* 0x000fe20000010000 */
[----:B0-----:R-:W-:-:S04]  /*06b0*/  ISETP.GE.U32.AND P1, PT, R4, R8, PT ;  /* 0x000000080400720c */ /* 0x001fc80003f26070 */
[----:B------:R-:W-:-:S13]  /*06c0*/  ISETP.GE.U32.AND.EX P1, PT, R2, R9, PT, P1 ;  /* 0x000000090200720c */ /* 0x000fda0003f26110 */
[----:B------:R-:W-:Y:S05]  /*06d0*/  @P1 BRA `(.L_x_485) ;  /* 0x0000000000481947 */ /* 0x000fea0003800000 */
[----:B------:R0:W2:Y:S01]  /*06e0*/  LDS R12, [R3+0x80] ;  /* 0x00008000030c7984 */ /* 0x0000a20000000800 */
[----:B------:R-:W3:Y:S01]  /*06f0*/  LDC R14, c[0x0][0x360] ;  /* 0x0000d800ff0e7b82 */ /* 0x000ee20000000800 */
[----:B------:R-:W-:Y:S01]  /*0700*/  IMAD.MOV.U32 R0, RZ, RZ, RZ ;  /* 0x000000ffff007224 */ /* 0x000fe200078e00ff */
[----:B------:R-:W-:Y:S01]  /*0710*/  MOV R13, R4 ;  /* 0x00000004000d7202 */ /* 0x000fe20000000f00 */
[----:B------:R-:W-:Y:S02]  /*0720*/  IMAD.MOV.U32 R17, RZ, RZ, R4 ;  /* 0x000000ffff117224 */ /* 0x000fe400078e0004 */
[----:B------:R-:W-:-:S07]  /*0730*/  IMAD.MOV.U32 R16, RZ, RZ, R2 ;  /* 0x000000ffff107224 */ /* 0x000fce00078e0002 */
.L_x_486:
[----:B------:R-:W-:-:S04]  /*0740*/  LEA R10, P1, R17, UR6, 0x1 ;  /* 0x00000006110a7c11 */ /* 0x000fc8000f8208ff */
[----:B------:R-:W-:-:S05]  /*0750*/  LEA.HI.X R11, R17, UR7, R16, 0x1, P1 ;  /* 0x00000007110b7c11 */ /* 0x000fca00088f0c10 */
[----:B------:R-:W4:Y:S01]  /*0760*/  LDG.E.U16.CONSTANT R10, desc[UR10][R10.64] ;  /* 0x0000000a0a0a7981 */ /* 0x000f22000c1e9500 */
[----:B---3--:R-:W-:-:S05]  /*0770*/  IMAD.IADD R17, R14, 0x1, R13 ;  /* 0x000000010e117824 */ /* 0x008fca00078e020d */
[----:B------:R-:W-:Y:S02]  /*0780*/  ISETP.GE.U32.AND P1, PT, R17, R8, PT ;  /* 0x000000081100720c */ /* 0x000fe40003f26070 */
[----:B------:R-:W-:-:S04]  /*0790*/  SHF.R.S32.HI R16, RZ, 0x1f, R17 ;  /* 0x0000001fff107819 */ /* 0x000fc80000011411 */
[----:B------:R-:W-:Y:S01]  /*07a0*/  ISETP.GE.U32.AND.EX P1, PT, R16, R9, PT, P1 ;  /* 0x000000091000720c */ /* 0x000fe20003f26110 */
[----:B----4-:R-:W-:-:S04]  /*07b0*/  IMAD.U32 R13, R10, 0x10000, RZ ;  /* 0x000100000a0d7824 */ /* 0x010fc800078e00ff */
[----:B--2---:R-:W-:Y:S01]  /*07c0*/  FADD R15, -R12, R13 ;  /* 0x0000000d0c0f7221 */ /* 0x004fe20000000100 */
[----:B------:R-:W-:-:S03]  /*07d0*/  MOV R13, R17 ;  /* 0x00000011000d7202 */ /* 0x000fc60000000f00 */
[----:B------:R-:W-:-:S04]  /*07e0*/  FFMA R0, R15, R15, R0 ;  /* 0x0000000f0f007223 */ /* 0x000fc80000000000 */
[----:B------:R-:W-:Y:S05]  /*07f0*/  @!P1 BRA `(.L_x_486) ;  /* 0xfffffffc00d09947 */ /* 0x000fea000383ffff */
.L_x_485:
[----:B------:R-:W-:Y:S05]  /*0800*/  BSYNC.RECONVERGENT B0 ;  /* 0x0000000000007941 */ /* 0x000fea0003800200 */
.L_x_484:
[----:B------:R-:W2:Y:S01]  /*0810*/  SHFL.DOWN PT, R9, R0, 0x10, 0x1f ;  /* 0x0a001f0000097f89 */ /* 0x000ea200000e0000 */
[----:B------:R-:W-:Y:S01]  /*0820*/  ISETP.NE.AND P1, PT, R5, RZ, PT ;  /* 0x000000ff0500720c */ /* 0x000fe20003f25270 */
[----:B------:R-:W-:Y:S01]  /*0830*/  BSSY B0, `(.L_x_487) ;  /* 0x0000020000007945 */ /* 0x000fe20003800000 */
[----:B--2---:R-:W-:-:S05]  /*0840*/  FADD R9, R9, R0 ;  /* 0x0000000009097221 */ /* 0x004fca0000000000 */
[----:B------:R-:W2:Y:S02]  /*0850*/  SHFL.DOWN PT, R8, R9, 0x8, 0x1f ;  /* 0x09001f0009087f89 */ /* 0x000ea400000e0000 */
[----:B--2---:R-:W-:-:S05]  /*0860*/  FADD R8, R9, R8 ;  /* 0x0000000809087221 */ /* 0x004fca0000000000 */
[----:B------:R-:W2:Y:S02]  /*0870*/  SHFL.DOWN PT, R11, R8, 0x4, 0x1f ;  /* 0x08801f00080b7f89 */ /* 0x000ea400000e0000 */
[----:B--2---:R-:W-:-:S05]  /*0880*/  FADD R11, R8, R11 ;  /* 0x0000000b080b7221 */ /* 0x004fca0000000000 */
[----:B------:R-:W2:Y:S02]  /*0890*/  SHFL.DOWN PT, R10, R11, 0x2, 0x1f ;  /* 0x08401f000b0a7f89 */ /* 0x000ea400000e0000 */
[----:B--2---:R-:W-:-:S05]  /*08a0*/  FADD R10, R11, R10 ;  /* 0x0000000a0b0a7221 */ /* 0x004fca0000000000 */
[----:B------:R-:W2:Y:S02]  /*08b0*/  SHFL.DOWN PT, R13, R10, 0x1, 0x1f ;  /* 0x08201f000a0d7f89 */ /* 0x000ea400000e0000 */
[----:B--2---:R-:W-:-:S05]  /*08c0*/  FADD R13, R10, R13 ;  /* 0x0000000d0a0d7221 */ /* 0x004fca0000000000 */
[----:B------:R2:W-:Y:S01]  /*08d0*/  @!P1 STS [R6], R13 ;  /* 0x0000000d06009388 */ /* 0x0005e20000000800 */
[----:B------:R-:W-:Y:S01]  /*08e0*/  BAR.SYNC.DEFER_BLOCKING 0x0 ;  /* 0x0000000000007b1d */ /* 0x000fe20000010000 */
[----:B------:R-:W-:-:S13]  /*08f0*/  ISETP.GT.U32.AND P1, PT, R4, 0x1f, PT ;  /* 0x0000001f0400780c */ /* 0x000fda0003f24070 */
[----:B--2---:R-:W-:Y:S05]  /*0900*/  @P1 BRA `(.L_x_488) ;  /* 0x0000000000481947 */ /* 0x004fea0003800000 */
[----:B------:R-:W2:Y:S01]  /*0910*/  LDCU UR4, c[0x0][0x360] ;  /* 0x00006c00ff0477ac */ /* 0x000ea20008000800 */
[----:B------:R-:W-:Y:S01]  /*0920*/  IMAD.MOV.U32 R0, RZ, RZ, RZ ;  /* 0x000000ffff007224 */ /* 0x000fe200078e00ff */
[----:B--2---:R-:W-:-:S04]  /*0930*/  UIADD3 UR4, UPT, UPT, UR4, 0x1f, URZ ;  /* 0x0000001f04047890 */ /* 0x004fc8000fffe0ff */
[----:B------:R-:W-:-:S06]  /*0940*/  USHF.R.U32.HI UR4, URZ, 0x5, UR4 ;  /* 0x00000005ff047899 */ /* 0x000fcc0008011604 */
[----:B------:R-:W-:Y:S01]  /*0950*/  ISETP.GE.U32.AND P1, PT, R4, UR4, PT ;  /* 0x0000000404007c0c */ /* 0x000fe2000bf26070 */
[----:B------:R-:W-:-:S12]  /*0960*/  UMOV UR4, 0xffffffff ;  /* 0xffffffff00047882 */ /* 0x000fd80000000000 */
[----:B------:R2:W3:Y:S01]  /*0970*/  @!P1 LDS R0, [R7] ;  /* 0x0000000007009984 */ /* 0x0004e20000000800 */
[----:B------:R-:W-:Y:S05]  /*0980*/  BRA.DIV UR4, `(.L_x_489) ;  /* 0x0000000604cc7947 */ /* 0x000fea000b800000 */
[----:B---3--:R-:W3:Y:S02]  /*0990*/  SHFL.DOWN PT, R5, R0, 0x10, 0x1f ;  /* 0x0a001f0000057f89 */ /* 0x008ee400000e0000 */
[----:B---3--:R-:W-:-:S05]  /*09a0*/  FADD R5, R5, R0 ;  /* 0x0000000005057221 */ /* 0x008fca0000000000 */
[----:B------:R-:W3:Y:S02]  /*09b0*/  SHFL.DOWN PT, R6, R5, 0x8, 0x1f ;  /* 0x09001f0005067f89 */ /* 0x000ee400000e0000 */
[----:B---3--:R-:W-:-:S05]  /*09c0*/  FADD R6, R5, R6 ;  /* 0x0000000605067221 */ /* 0x008fca0000000000 */
[----:B-12---:R-:W1:Y:S02]  /*09d0*/  SHFL.DOWN PT, R7, R6, 0x4, 0x1f ;  /* 0x08801f0006077f89 */ /* 0x006e6400000e0000 */
[----:B-1----:R-:W-:-:S05]  /*09e0*/  FADD R7, R6, R7 ;  /* 0x0000000706077221 */ /* 0x002fca0000000000 */
[----:B------:R-:W1:Y:S02]  /*09f0*/  SHFL.DOWN PT, R8, R7, 0x2, 0x1f ;  /* 0x08401f0007087f89 */ /* 0x000e6400000e0000 */
[----:B-1----:R-:W-:-:S05]  /*0a00*/  FADD R8, R7, R8 ;  /* 0x0000000807087221 */ /* 0x002fca0000000000 */
[----:B------:R1:W2:Y:S02]  /*0a10*/  SHFL.DOWN PT, R13, R8, 0x1, 0x1f ;  /* 0x08201f00080d7f89 */ /* 0x0002a400000e0000 */
.L_x_506:
[----:B--2---:R-:W-:-:S07]  /*0a20*/  FADD R13, R8, R13 ;  /* 0x0000000d080d7221 */ /* 0x004fce0000000000 */
.L_x_488:
[----:B------:R-:W-:Y:S05]  /*0a30*/  BSYNC B0 ;  /* 0x0000000000007941 */ /* 0x000fea0003800000 */
.L_x_487:
[----:B------:R-:W-:Y:S05]  /*0a40*/  @!P0 BRA `(.L_x_490) ;  /* 0x00000000006c8947 */ /* 0x000fea0003800000 */
[----:B------:R-:W1:Y:S01]  /*0a50*/  LDCU.64 UR4, c[0x0][0x3a8] ;  /* 0x00007500ff0477ac */ /* 0x000e620008000a00 */
[----:B------:R-:W-:Y:S01]  /*0a60*/  BSSY.RECONVERGENT B0, `(.L_x_491) ;  /* 0x000000e000007945 */ /* 0x000fe20003800200 */
[----:B-1----:R-:W0:Y:S08]  /*0a70*/  I2F.U64 R8, UR4 ;  /* 0x0000000400087d12 */ /* 0x002e300008301000 */
[----:B0-----:R-:W0:Y:S08]  /*0a80*/  MUFU.RCP R3, R8 ;  /* 0x0000000800037308 */ /* 0x001e300000001000 */
[----:B------:R-:W1:Y:S01]  /*0a90*/  FCHK P0, R13, R8 ;  /* 0x000000080d007302 */ /* 0x000e620000000000 */
[----:B0-----:R-:W-:-:S04]  /*0aa0*/  FFMA R0, -R8, R3, 1 ;  /* 0x3f80000008007423 */ /* 0x001fc80000000103 */
[----:B------:R-:W-:-:S04]  /*0ab0*/  FFMA R0, R3, R0, R3 ;  /* 0x0000000003007223 */ /* 0x000fc80000000003 */
[----:B------:R-:W-:-:S04]  /*0ac0*/  FFMA R3, R0, R13, RZ ;  /* 0x0000000d00037223 */ /* 0x000fc800000000ff */
[----:B------:R-:W-:-:S04]  /*0ad0*/  FFMA R6, -R8, R3, R13 ;  /* 0x0000000308067223 */ /* 0x000fc8000000010d */
[----:B------:R-:W-:Y:S01]  /*0ae0*/  FFMA R0, R0, R6, R3 ;  /* 0x0000000600007223 */ /* 0x000fe20000000003 */
[----:B-1----:R-:W-:Y:S06]  /*0af0*/  @!P0 BRA `(.L_x_492) ;  /* 0x0000000000108947 */ /* 0x002fec0003800000 */
[----:B------:R-:W-:Y:S01]  /*0b00*/  MOV R3, R8 ;  /* 0x0000000800037202 */ /* 0x000fe20000000f00 */
[----:B------:R-:W-:Y:S01]  /*0b10*/  IMAD.MOV.U32 R0, RZ, RZ, R13 ;  /* 0x000000ffff007224 */ /* 0x000fe200078e000d */
[----:B------:R-:W-:-:S07]  /*0b20*/  MOV R8, 0xb40 ;  /* 0x00000b4000087802 */ /* 0x000fce0000000f00 */
[----:B------:R-:W-:Y:S05]  /*0b30*/  CALL.REL.NOINC `($__internal_20_$__cuda_sm3x_div_rn_noftz_f32_slowpath) ;  /* 0x0000000400ec7944 */ /* 0x000fea0003c00000 */
.L_x_492:
[----:B------:R-:W-:Y:S05]  /*0b40*/  BSYNC.RECONVERGENT B0 ;  /* 0x0000000000007941 */ /* 0x000fea0003800200 */
.L_x_491:
[----:B------:R-:W0:Y:S01]  /*0b50*/  LDCU UR4, c[0x0][0x3b0] ;  /* 0x00007600ff0477ac */ /* 0x000e220008000800 */
[----:B------:R-:W1:Y:S01]  /*0b60*/  S2UR UR5, SR_CgaCtaId ;  /* 0x00000000000579c3 */ /* 0x000e620000008800 */
[----:B0-----:R-:W-:Y:S01]  /*0b70*/  FADD R0, R0, UR4 ;  /* 0x0000000400007e21 */ /* 0x001fe20008000000 */
[----:B------:R-:W-:-:S04]  /*0b80*/  UMOV UR4, 0x400 ;  /* 0x0000040000047882 */ /* 0x000fc80000000000 */
[----:B------:R-:W-:Y:S01]  /*0b90*/  FSETP.GEU.AND P0, PT, |R0|, 1.175494350822287508e-38, PT ;  /* 0x008000000000780b */ /* 0x000fe20003f0e200 */
[----:B-1----:R-:W-:-:S06]  /*0ba0*/  ULEA UR4, UR5, UR4, 0x18 ;  /* 0x0000000405047291 */ /* 0x002fcc000f8ec0ff */
[----:B------:R-:W-:-:S06]  /*0bb0*/  IMAD.U32 R3, RZ, RZ, UR4 ;  /* 0x00000004ff037e24 */ /* 0x000fcc000f8e00ff */
[----:B------:R-:W-:-:S04]  /*0bc0*/  @!P0 FMUL R0, R0, 16777216 ;  /* 0x4b80000000008820 */ /* 0x000fc80000400000 */
[----:B------:R-:W0:Y:S02]  /*0bd0*/  MUFU.RSQ R6, R0 ;  /* 0x0000000000067308 */ /* 0x000e240000001400 */
[----:B0-----:R-:W-:-:S05]  /*0be0*/  @!P0 FMUL R6, R6, 4096 ;  /* 0x4580000006068820 */ /* 0x001fca0000400000 */
[----:B------:R2:W-:Y:S02]  /*0bf0*/  STS [R3+0x84], R6 ;  /* 0x0000840603007388 */ /* 0x0005e40000000800 */
.L_x_490:
[----:B-12---:R-:W1:Y:S01]  /*0c00*/  LDC.64 R6, c[0x0][0x3a8] ;  /* 0x0000ea00ff067b82 */ /* 0x006e620000000a00 */
[----:B------:R-:W-:Y:S07]  /*0c10*/  WARPSYNC.ALL ;  /* 0x0000000000007948 */ /* 0x000fee0003800000 */
[----:B------:R-:W-:Y:S01]  /*0c20*/  BAR.SYNC.DEFER_BLOCKING 0x0 ;  /* 0x0000000000007b1d */ /* 0x000fe20000010000 */
[----:B-1----:R-:W-:-:S04]  /*0c30*/  ISETP.GE.U32.AND P0, PT, R4, R6, PT ;  /* 0x000000060400720c */ /* 0x002fc80003f06070 */
[----:B------:R-:W-:-:S13]  /*0c40*/  ISETP.GE.U32.AND.EX P0, PT, R2, R7, PT, P0 ;  /* 0x000000070200720c */ /* 0x000fda0003f06100 */
[----:B------:R-:W-:Y:S05]  /*0c50*/  @P0 EXIT ;  /* 0x000000000000094d */ /* 0x000fea0003800000 */
[----:B------:R1:W2:Y:S01]  /*0c60*/  LDS.64 R8, [R3+0x80] ;  /* 0x0000800003087984 */ /* 0x0002a20000000a00 */
[----:B------:R-:W-:Y:S01]  /*0c70*/  BSSY.RECONVERGENT B0, `(.L_x_493) ;  /* 0x0000020000007945 */ /* 0x000fe20003800200 */
[----:B------:R-:W3:Y:S01]  /*0c80*/  LDCU UR4, c[0x0][0x360] ;  /* 0x00006c00ff0477ac */ /* 0x000ee20008000800 */
[----:B------:R-:W4:Y:S01]  /*0c90*/  LDCU.64 UR14, c[0x0][0x388] ;  /* 0x00007100ff0e77ac */ /* 0x000f220008000a00 */
[----:B------:R-:W0:Y:S02]  /*0ca0*/  LDCU.128 UR16, c[0x0][0x390] ;  /* 0x00007200ff1077ac */ /* 0x000e240008000c00 */
.L_x_494:
[C---:B------:R-:W-:Y:S01]  /*0cb0*/  IMAD.SHL.U32 R14, R4.reuse, 0x2, RZ ;  /* 0x00000002040e7824 */ /* 0x040fe200078e00ff */
[----:B------:R-:W-:-:S04]  /*0cc0*/  SHF.L.U64.HI R0, R4, 0x1, R2 ;  /* 0x0000000104007819 */ /* 0x000fc80000010202 */
[C---:B------:R-:W-:Y:S02]  /*0cd0*/  IADD3 R10, P0, PT, R14.reuse, UR6, RZ ;  /* 0x000000060e0a7c10 */ /* 0x040fe4000ff1e0ff */
[----:B----4-:R-:W-:Y:S02]  /*0ce0*/  IADD3 R12, P1, PT, R14, UR14, RZ ;  /* 0x0000000e0e0c7c10 */ /* 0x010fe4000ff3e0ff */
[----:B------:R-:W-:Y:S02]  /*0cf0*/  IADD3.X R11, PT, PT, R0, UR7, RZ, P0, !PT ;  /* 0x00000007000b7c10 */ /* 0x000fe400087fe4ff */
[----:B0-----:R-:W-:Y:S02]  /*0d00*/  IADD3 R14, P0, PT, R14, UR16, RZ ;  /* 0x000000100e0e7c10 */ /* 0x001fe4000ff1e0ff */
[C---:B------:R-:W-:Y:S01]  /*0d10*/  IADD3.X R13, PT, PT, R0.reuse, UR15, RZ, P1, !PT ;  /* 0x0000000f000d7c10 */ /* 0x040fe20008ffe4ff */
[----:B------:R-:W1:Y:S01]  /*0d20*/  LDG.E.U16.CONSTANT R10, desc[UR10][R10.64] ;  /* 0x0000000a0a0a7981 */ /* 0x000e62000c1e9500 */
[----:B------:R-:W-:-:S03]  /*0d30*/  IADD3.X R15, PT, PT, R0, UR17, RZ, P0, !PT ;  /* 0x00000011000f7c10 */ /* 0x000fc600087fe4ff */
[----:B------:R-:W4:Y:S04]  /*0d40*/  LDG.E.U16.CONSTANT R12, desc[UR10][R12.64] ;  /* 0x0000000a0c0c7981 */ /* 0x000f28000c1e9500 */
[----:B------:R-:W5:Y:S01]  /*0d50*/  LDG.E.U16.CONSTANT R14, desc[UR10][R14.64] ;  /* 0x0000000a0e0e7981 */ /* 0x000f62000c1e9500 */
[C---:B------:R-:W-:Y:S02]  /*0d60*/  IADD3 R16, P0, PT, R4.reuse, UR12, RZ ;  /* 0x0000000c04107c10 */ /* 0x040fe4000ff1e0ff */
[----:B---3--:R-:W-:Y:S02]  /*0d70*/  IADD3 R4, PT, PT, R4, UR4, RZ ;  /* 0x0000000404047c10 */ /* 0x008fe4000fffe0ff */
[----:B-1----:R-:W-:-:S05]  /*0d80*/  SHF.L.U32 R3, R10, 0x10, RZ ;  /* 0x000000100a037819 */ /* 0x002fca00000006ff */
[----:B--2---:R-:W-:Y:S01]  /*0d90*/  FADD R0, -R8, R3 ;  /* 0x0000000308007221 */ /* 0x004fe20000000100 */
[----:B----4-:R-:W-:Y:S02]  /*0da0*/  IMAD.U32 R3, R12, 0x10000, RZ ;  /* 0x000100000c037824 */ /* 0x010fe400078e00ff */
[----:B-----5:R-:W-:Y:S02]  /*0db0*/  IMAD.U32 R5, R14, 0x10000, RZ ;  /* 0x000100000e057824 */ /* 0x020fe400078e00ff */
[----:B------:R-:W-:-:S04]  /*0dc0*/  FMUL R0, R0, R9 ;  /* 0x0000000900007220 */ /* 0x000fc80000400000 */
[----:B------:R-:W-:Y:S01]  /*0dd0*/  FFMA R0, R0, R3, R5 ;  /* 0x0000000300007223 */ /* 0x000fe20000000005 */
[----:B------:R-:W-:Y:S02]  /*0de0*/  IADD3.X R3, PT, PT, R2, UR8, RZ, P0, !PT ;  /* 0x0000000802037c10 */ /* 0x000fe400087fe4ff */
[C---:B------:R-:W-:Y:S02]  /*0df0*/  LEA R10, P0, R16.reuse, UR18, 0x1 ;  /* 0x00000012100a7c11 */ /* 0x040fe4000f8008ff */
[----:B------:R-:W-:Y:S02]  /*0e00*/  F2FP.BF16.F32.PACK_AB R0, RZ, R0 ;  /* 0x00000000ff00723e */ /* 0x000fe400000010ff */
[----:B------:R-:W-:Y:S02]  /*0e10*/  LEA.HI.X R11, R16, UR19, R3, 0x1, P0 ;  /* 0x00000013100b7c11 */ /* 0x000fe400080f0c03 */
[----:B------:R-:W-:Y:S02]  /*0e20*/  ISETP.GE.U32.AND P0, PT, R4, R6, PT ;  /* 0x000000060400720c */ /* 0x000fe40003f06070 */
[----:B------:R-:W-:Y:S01]  /*0e30*/  SHF.R.S32.HI R2, RZ, 0x1f, R4 ;  /* 0x0000001fff027819 */ /* 0x000fe20000011404 */
[----:B------:R0:W-:Y:S03]  /*0e40*/  STG.E.U16 desc[UR10][R10.64], R0 ;  /* 0x000000000a007986 */ /* 0x0001e6000c10150a */
[----:B------:R-:W-:-:S13]  /*0e50*/  ISETP.GE.U32.AND.EX P0, PT, R2, R7, PT, P0 ;  /* 0x000000070200720c */ /* 0x000fda0003f06100 */
[----:B0-----:R-:W-:Y:S05]  /*0e60*/  @!P0 BRA `(.L_x_494) ;  /* 0xfffffffc00908947 */ /* 0x001fea000383ffff */
[----:B------:R-:W-:Y:S05]  /*0e70*/  BSYNC.RECONVERGENT B0 ;  /* 0x0000000000007941 */ /* 0x000fea0003800200 */
.L_x_493:
[----:B------:R-:W-:Y:S05]  /*0e80*/  EXIT ;  /* 0x000000000000794d */ /* 0x000fea0003800000 */
.L_x_481:
[----:B------:R-:W-:Y:S01]  /*0e90*/  IMAD.MOV.U32 R15, RZ, RZ, 0x10 ;  /* 0x00000010ff0f7424 */ /* 0x000fe200078e00ff */
[----:B------:R-:W-:Y:S01]  /*0ea0*/  MOV R12, 0xffffffff ;  /* 0xffffffff000c7802 */ /* 0x000fe20000000f00 */
[----:B------:R-:W-:-:S07]  /*0eb0*/  IMAD.MOV.U32 R17, RZ, RZ, 0x1f ;  /* 0x0000001fff117424 */ /* 0x000fce00078e00ff */
[----:B012---:R-:W-:Y:S05]  /*0ec0*/  WARPSYNC.COLLECTIVE R12, `(.L_x_495) ;  /* 0x000000000c087348 */ /* 0x007fea0003c00000 */
[----:B--2---:R2:W3:Y:S02]  /*0ed0*/  SHFL.DOWN P1, R13, R0, R15, R17 ;  /* 0x0800000f000d7389 */ /* 0x0044e40000020011 */
[----:B0123--:R-:W-:Y:S05]  /*0ee0*/  ENDCOLLECTIVE ;  /* 0x000000000000791b */ /* 0x00ffea0003800000 */
.L_x_495:
[----:B------:R-:W-:Y:S02]  /*0ef0*/  HFMA2 R15, -RZ, RZ, 0, 4.76837158203125e-07 ;  /* 0x00000008ff0f7431 */ /* 0x000fe400000001ff */
[----:B------:R-:W-:-:S04]  /*0f00*/  IMAD.MOV.U32 R9, RZ, RZ, R13 ;  /* 0x000000ffff097224 */ /* 0x000fc800078e000d */
[----:B------:R-:W-:-:S04]  /*0f10*/  FADD R9, R9, R0 ;  /* 0x0000000009097221 */ /* 0x000fc80000000000 */
[----:B------:R-:W-:-:S07]  /*0f20*/  IMAD.MOV.U32 R0, RZ, RZ, R9 ;  /* 0x000000ffff007224 */ /* 0x000fce00078e0009 */
[----:B------:R-:W-:Y:S05]  /*0f30*/  WARPSYNC.COLLECTIVE R12, `(.L_x_496) ;  /* 0x000000000c087348 */ /* 0x000fea0003c00000 */
[----:B------:R0:W1:Y:S02]  /*0f40*/  SHFL.DOWN P1, R13, R0, R15, R17 ;  /* 0x0800000f000d7389 */ /* 0x0000640000020011 */
[----:B01----:R-:W-:Y:S05]  /*0f50*/  ENDCOLLECTIVE ;  /* 0x000000000000791b */ /* 0x003fea0003800000 */
.L_x_496:
[----:B------:R-:W-:Y:S01]  /*0f60*/  MOV R15, 0x4 ;  /* 0x00000004000f7802 */ /* 0x000fe20000000f00 */
[----:B------:R-:W-:-:S04]  /*0f70*/  IMAD.MOV.U32 R8, RZ, RZ, R13 ;  /* 0x000000ffff087224 */ /* 0x000fc800078e000d */
[----:B------:R-:W-:-:S04]  /*0f80*/  FADD R8, R9, R8 ;  /* 0x0000000809087221 */ /* 0x000fc80000000000 */
[----:B------:R-:W-:-:S07]  /*0f90*/  IMAD.MOV.U32 R0, RZ, RZ, R8 ;  /* 0x000000ffff007224 */ /* 0x000fce00078e0008 */
[----:B------:R-:W-:Y:S05]  /*0fa0*/  WARPSYNC.COLLECTIVE R12, `(.L_x_497) ;  /* 0x000000000c087348 */ /* 0x000fea0003c00000 */
[----:B------:R0:W1:Y:S02]  /*0fb0*/  SHFL.DOWN P1, R13, R0, R15, R17 ;  /* 0x0800000f000d7389 */ /* 0x0000640000020011 */
[----:B01----:R-:W-:Y:S05]  /*0fc0*/  ENDCOLLECTIVE ;  /* 0x000000000000791b */ /* 0x003fea0003800000 */
.L_x_497:
[----:B------:R-:W-:Y:S02]  /*0fd0*/  HFMA2 R15, -RZ, RZ, 0, 1.1920928955078125e-07 ;  /* 0x00000002ff0f7431 */ /* 0x000fe400000001ff */
[----:B------:R-:W-:-:S04]  /*0fe0*/  IMAD.MOV.U32 R11, RZ, RZ, R13 ;  /* 0x000000ffff0b7224 */ /* 0x000fc800078e000d */
[----:B------:R-:W-:-:S04]  /*0ff0*/  FADD R11, R8, R11 ;  /* 0x0000000b080b7221 */ /* 0x000fc80000000000 */
[----:B------:R-:W-:-:S07]  /*1000*/  IMAD.MOV.U32 R0, RZ, RZ, R11 ;  /* 0x000000ffff007224 */ /* 0x000fce00078e000b */
[----:B------:R-:W-:Y:S05]  /*1010*/  WARPSYNC.COLLECTIVE R12, `(.L_x_498) ;  /* 0x000000000c087348 */ /* 0x000fea0003c00000 */
[----:B------:R0:W1:Y:S02]  /*1020*/  SHFL.DOWN P1, R13, R0, R15, R17 ;  /* 0x0800000f000d7389 */ /* 0x0000640000020011 */
[----:B01----:R-:W-:Y:S05]  /*1030*/  ENDCOLLECTIVE ;  /* 0x000000000000791b */ /* 0x003fea0003800000 */
.L_x_498:
[----:B------:R-:W-:Y:S01]  /*1040*/  MOV R15, 0x1 ;  /* 0x00000001000f7802 */ /* 0x000fe20000000f00 */
[----:B------:R-:W-:-:S04]  /*1050*/  IMAD.MOV.U32 R10, RZ, RZ, R13 ;  /* 0x000000ffff0a7224 */ /* 0x000fc800078e000d */
[----:B------:R-:W-:-:S04]  /*1060*/  FADD R10, R11, R10 ;  /* 0x0000000a0b0a7221 */ /* 0x000fc80000000000 */
[----:B------:R-:W-:-:S07]  /*1070*/  IMAD.MOV.U32 R0, RZ, RZ, R10 ;  /* 0x000000ffff007224 */ /* 0x000fce00078e000a */
[----:B------:R-:W-:Y:S05]  /*1080*/  WARPSYNC.COLLECTIVE R12, `(.L_x_499) ;  /* 0x000000000c087348 */ /* 0x000fea0003c00000 */
[----:B------:R0:W1:Y:S02]  /*1090*/  SHFL.DOWN P1, R13, R0, R15, R17 ;  /* 0x0800000f000d7389 */ /* 0x0000640000020011 */
[----:B01----:R-:W-:Y:S05]  /*10a0*/  ENDCOLLECTIVE ;  /* 0x000000000000791b */ /* 0x003fea0003800000 */
.L_x_499:
[----:B------:R-:W-:Y:S05]  /*10b0*/  BRA `(.L_x_500) ;  /* 0xfffffff400087947 */ /* 0x000fea000383ffff */
.L_x_489:
[----:B------:R-:W-:Y:S01]  /*10c0*/  IMAD.MOV.U32 R15, RZ, RZ, 0x10 ;  /* 0x00000010ff0f7424 */ /* 0x000fe200078e00ff */
[----:B------:R-:W-:Y:S01]  /*10d0*/  MOV R12, 0xffffffff ;  /* 0xffffffff000c7802 */ /* 0x000fe20000000f00 */
[----:B------:R-:W-:-:S07]  /*10e0*/  IMAD.MOV.U32 R17, RZ, RZ, 0x1f ;  /* 0x0000001fff117424 */ /* 0x000fce00078e00ff */
[----:B0123--:R-:W-:Y:S05]  /*10f0*/  WARPSYNC.COLLECTIVE R12, `(.L_x_501) ;  /* 0x000000000c087348 */ /* 0x00ffea0003c00000 */
[----:B---3--:R3:W4:Y:S02]  /*1100*/  SHFL.DOWN P1, R13, R0, R15, R17 ;  /* 0x0800000f000d7389 */ /* 0x0087240000020011 */
[----:B01234-:R-:W-:Y:S05]  /*1110*/  ENDCOLLECTIVE ;  /* 0x000000000000791b */ /* 0x01ffea0003800000 */
.L_x_501:
[----:B------:R-:W-:Y:S02]  /*1120*/  HFMA2 R15, -RZ, RZ, 0, 4.76837158203125e-07 ;  /* 0x00000008ff0f7431 */ /* 0x000fe400000001ff */
[----:B------:R-:W-:-:S04]  /*1130*/  IMAD.MOV.U32 R5, RZ, RZ, R13 ;  /* 0x000000ffff057224 */ /* 0x000fc800078e000d */
[----:B------:R-:W-:-:S04]  /*1140*/  FADD R5, R5, R0 ;  /* 0x0000000005057221 */ /* 0x000fc80000000000 */
[----:B------:R-:W-:-:S07]  /*1150*/  IMAD.MOV.U32 R0, RZ, RZ, R5 ;  /* 0x000000ffff007224 */ /* 0x000fce00078e0005 */
[----:B------:R-:W-:Y:S05]  /*1160*/  WARPSYNC.COLLECTIVE R12, `(.L_x_502) ;  /* 0x000000000c087348 */ /* 0x000fea0003c00000 */
[----:B------:R0:W1:Y:S02]  /*1170*/  SHFL.DOWN P1, R13, R0, R15, R17 ;  /* 0x0800000f000d7389 */ /* 0x0000640000020011 */
[----:B01----:R-:W-:Y:S05]  /*1180*/  ENDCOLLECTIVE ;  /* 0x000000000000791b */ /* 0x003fea0003800000 */
.L_x_502:
[----:B------:R-:W-:Y:S01]  /*1190*/  MOV R15, 0x4 ;  /* 0x00000004000f7802 */ /* 0x000fe20000000f00 */
[----:B------:R-:W-:-:S04]  /*11a0*/  IMAD.MOV.U32 R6, RZ, RZ, R13 ;  /* 0x000000ffff067224 */ /* 0x000fc800078e000d */
[----:B------:R-:W-:-:S04]  /*11b0*/  FADD R6, R5, R6 ;  /* 0x0000000605067221 */ /* 0x000fc80000000000 */
[----:B------:R-:W-:-:S07]  /*11c0*/  IMAD.MOV.U32 R0, RZ, RZ, R6 ;  /* 0x000000ffff007224 */ /* 0x000fce00078e0006 */
[----:B------:R-:W-:Y:S05]  /*11d0*/  WARPSYNC.COLLECTIVE R12, `(.L_x_503) ;  /* 0x000000000c087348 */ /* 0x000fea0003c00000 */
[----:B------:R0:W1:Y:S02]  /*11e0*/  SHFL.DOWN P1, R13, R0, R15, R17 ;  /* 0x0800000f000d7389 */ /* 0x0000640000020011 */
[----:B01----:R-:W-:Y:S05]  /*11f0*/  ENDCOLLECTIVE ;  /* 0x000000000000791b */ /* 0x003fea0003800000 */
.L_x_503:
[----:B------:R-:W-:Y:S02]  /*1200*/  HFMA2 R15, -RZ, RZ, 0, 1.1920928955078125e-07 ;  /* 0x00000002ff0f7431 */ /* 0x000fe400000001ff */
[----:B------:R-:W-:-:S04]  /*1210*/  IMAD.MOV.U32 R7, RZ, RZ, R13 ;  /* 0x000000ffff077224 */ /* 0x000fc800078e000d */
[----:B------:R-:W-:-:S04]  /*1220*/  FADD R7, R6, R7 ;  /* 0x0000000706077221 */ /* 0x000fc80000000000 */
[----:B------:R-:W-:-:S07]  /*1230*/  IMAD.MOV.U32 R0, RZ, RZ, R7 ;  /* 0x000000ffff007224 */ /* 0x000fce00078e0007 */
[----:B------:R-:W-:Y:S05]  /*1240*/  WARPSYNC.COLLECTIVE R12, `(.L_x_504) ;  /* 0x000000000c087348 */ /* 0x000fea0003c00000 */
[----:B------:R0:W1:Y:S02]  /*1250*/  SHFL.DOWN P1, R13, R0, R15, R17 ;  /* 0x0800000f000d7389 */ /* 0x0000640000020011 */
[----:B01----:R-:W-:Y:S05]  /*1260*/  ENDCOLLECTIVE ;  /* 0x000000000000791b */ /* 0x003fea0003800000 */
.L_x_504:
[----:B------:R-:W-:Y:S01]  /*1270*/  MOV R15, 0x1 ;  /* 0x00000001000f7802 */ /* 0x000fe20000000f00 */
[----:B------:R-:W-:-:S04]  /*1280*/  IMAD.MOV.U32 R8, RZ, RZ, R13 ;  /* 0x000000ffff087224 */ /* 0x000fc800078e000d */
[----:B------:R-:W-:-:S04]  /*1290*/  FADD R8, R7, R8 ;  /* 0x0000000807087221 */ /* 0x000fc80000000000 */
[----:B------:R-:W-:-:S07]  /*12a0*/  IMAD.MOV.U32 R0, RZ, RZ, R8 ;  /* 0x000000ffff007224 */ /* 0x000fce00078e0008 */
[----:B------:R-:W-:Y:S05]  /*12b0*/  WARPSYNC.COLLECTIVE R12, `(.L_x_505) ;  /* 0x000000000c087348 */ /* 0x000fea0003c00000 */
[----:B------:R0:W1:Y:S02]  /*12c0*/  SHFL.DOWN P1, R13, R0, R15, R17 ;  /* 0x0800000f000d7389 */ /* 0x0000640000020011 */
[----:B01----:R-:W-:Y:S05]  /*12d0*/  ENDCOLLECTIVE ;  /* 0x000000000000791b */ /* 0x003fea0003800000 */
.L_x_505:
[----:B------:R-:W-:Y:S05]  /*12e0*/  BRA `(.L_x_506) ;  /* 0xfffffff400cc7947 */ /* 0x000fea000383ffff */
        .weak           $__internal_20_$__cuda_sm3x_div_rn_noftz_f32_slowpath
        .type           $__internal_20_$__cuda_sm3x_div_rn_noftz_f32_slowpath,@function
        .size           $__internal_20_$__cuda_sm3x_div_rn_noftz_f32_slowpath,(.L_x_694 - $__internal_20_$__cuda_sm3x_div_rn_noftz_f32_slowpath)
$__internal_20_$__cuda_sm3x_div_rn_noftz_f32_slowpath:
[----:B------:R-:W-:Y:S01]  /*12f0*/  SHF.R.U32.HI R10, RZ, 0x17, R3 ;  /* 0x00000017ff0a7819 */ /* 0x000fe20000011603 */
[----:B------:R-:W-:Y:S01]  /*1300*/  BSSY.RECONVERGENT B1, `(.L_x_507) ;  /* 0x0000062000017945 */ /* 0x000fe20003800200 */
[----:B------:R-:W-:Y:S02]  /*1310*/  SHF.R.U32.HI R9, RZ, 0x17, R0 ;  /* 0x00000017ff097819 */ /* 0x000fe40000011600 */
[----:B------:R-:W-:Y:S02]  /*1320*/  LOP3.LUT R10, R10, 0xff, RZ, 0xc0, !PT ;  /* 0x000000ff0a0a7812 */ /* 0x000fe400078ec0ff */
[----:B------:R-:W-:-:S03]  /*1330*/  LOP3.LUT R14, R9, 0xff, RZ, 0xc0, !PT ;  /* 0x000000ff090e7812 */ /* 0x000fc600078ec0ff */
[----:B------:R-:W-:Y:S02]  /*1340*/  VIADD R12, R10, 0xffffffff ;  /* 0xffffffff0a0c7836 */ /* 0x000fe40000000000 */
[----:B------:R-:W-:-:S03]  /*1350*/  VIADD R11, R14, 0xffffffff ;  /* 0xffffffff0e0b7836 */ /* 0x000fc60000000000 */
[----:B------:R-:W-:-:S04]  /*1360*/  ISETP.GT.U32.AND P0, PT, R12, 0xfd, PT ;  /* 0x000000fd0c00780c */ /* 0x000fc80003f04070 */
[----:B------:R-:W-:-:S13]  /*1370*/  ISETP.GT.U32.OR P0, PT, R11, 0xfd, P0 ;  /* 0x000000fd0b00780c */ /* 0x000fda0000704470 */
[----:B------:R-:W-:Y:S01]  /*1380*/  @!P0 MOV R9, RZ ;  /* 0x000000ff00098202 */ /* 0x000fe20000000f00 */
        /* <DEDUP_REMOVED lines=22> */
[----:B------:R-:W-:-:S03]  /*14f0*/  @!P1 FFMA R3, R3, 1.84467440737095516160e+19, RZ ;  /* 0x5f80000003039823 */ /* 0x000fc600000000ff */
[----:B------:R-:W-:-:S07]  /*1500*/  @!P1 IADD3 R9, PT, PT, R9, 0x40, RZ ;  /* 0x0000004009099810 */ /* 0x000fce0007ffe0ff */
.L_x_508:
[----:B------:R-:W-:Y:S01]  /*1510*/  LEA R12, R10, 0xc0800000, 0x17 ;  /* 0xc08000000a0c7811 */ /* 0x000fe200078eb8ff */
[----:B------:R-:W-:Y:S04]  /*1520*/  BSSY.RECONVERGENT B2, `(.L_x_513) ;  /* 0x0000036000027945 */ /* 0x000fe80003800200 */
[----:B------:R-:W-:Y:S02]  /*1530*/  IMAD.IADD R12, R3, 0x1, -R12 ;  /* 0x00000001030c7824 */ /* 0x000fe400078e0a0c */
[----:B------:R-:W-:Y:S02]  /*1540*/  VIADD R3, R14, 0xffffff81 ;  /* 0xffffff810e037836 */ /* 0x000fe40000000000 */
[----:B------:R-:W0:Y:S01]  /*1550*/  MUFU.RCP R11, R12 ;  /* 0x0000000c000b7308 */ /* 0x000e220000001000 */
[----:B------:R-:W-:Y:S01]  /*1560*/  FADD.FTZ R13, -R12, -RZ ;  /* 0x800000ff0c0d7221 */ /* 0x000fe20000010100 */
[C---:B------:R-:W-:Y:S01]  /*1570*/  IMAD R0, R3.reuse, -0x800000, R0 ;  /* 0xff80000003007824 */ /* 0x040fe200078e0200 */
[----:B------:R-:W-:-:S04]  /*1580*/  IADD3 R10, PT, PT, R3, 0x7f, -R10 ;  /* 0x0000007f030a7810 */ /* 0x000fc80007ffe80a */
[----:B------:R-:W-:Y:S01]  /*1590*/  IADD3 R10, PT, PT, R10, R9, RZ ;  /* 0x000000090a0a7210 */ /* 0x000fe20007ffe0ff */
        /* <DEDUP_REMOVED lines=21> */
[C---:B------:R-:W-:Y:S01]  /*16f0*/  IADD3 R12, PT, PT, R13.reuse, 0x20, RZ ;  /* 0x000000200d0c7810 */ /* 0x040fe20007ffe0ff */
[CCC-:B------:R-:W-:Y:S01]  /*1700*/  FFMA.RM R10, R16.reuse, R14.reuse, R11.reuse ;  /* 0x0000000e100a7223 */ /* 0x1c0fe2000000400b */
[----:B------:R-:W-:Y:S02]  /*1710*/  ISETP.NE.AND P2, PT, R13, RZ, PT ;  /* 0x000000ff0d00720c */ /* 0x000fe40003f45270 */
[----:B------:R-:W-:Y:S01]  /*1720*/  LOP3.LUT R9, R3, 0x7fffff, RZ, 0xc0, !PT ;  /* 0x007fffff03097812 */ /* 0x000fe200078ec0ff */
[----:B------:R-:W-:Y:S01]  /*1730*/  FFMA.RP R3, R16, R14, R11 ;  /* 0x0000000e10037223 */ /* 0x000fe2000000800b */
[----:B------:R-:W-:Y:S01]  /*1740*/  IMAD.MOV R11, RZ, RZ, -R13 ;  /* 0x000000ffff0b7224 */ /* 0x000fe200078e0a0d */
[----:B------:R-:W-:Y:S02]  /*1750*/  ISETP.NE.AND P1, PT, R13, RZ, PT ;  /* 0x000000ff0d00720c */ /* 0x000fe40003f25270 */
[----:B------:R-:W-:-:S02]  /*1760*/  LOP3.LUT R9, R9, 0x800000, RZ, 0xfc, !PT ;  /* 0x0080000009097812 */ /* 0x000fc400078efcff */
        /* <DEDUP_REMOVED lines=13> */
.L_x_515:
[----:B------:R-:W-:-:S04]  /*1840*/  LOP3.LUT R0, R0, 0x80000000, RZ, 0xc0, !PT ;  /* 0x8000000000007812 */ /* 0x000fc800078ec0ff */
[----:B------:R-:W-:Y:S01]  /*1850*/  LOP3.LUT R0, R0, 0x7f800000, RZ, 0xfc, !PT ;  /* 0x7f80000000007812 */ /* 0x000fe200078efcff */
[----:B------:R-:W-:Y:S06]  /*1860*/  BRA `(.L_x_516) ;  /* 0x0000000000047947 */ /* 0x000fec0003800000 */
.L_x_514:
[----:B------:R-:W-:-:S07]  /*1870*/  LEA R0, R10, R0, 0x17 ;  /* 0x000000000a007211 */ /* 0x000fce00078eb8ff */
.L_x_516:
[----:B------:R-:W-:Y:S05]  /*1880*/  BSYNC.RECONVERGENT B2 ;  /* 0x0000000000027941 */ /* 0x000fea0003800200 */
.L_x_513:
[----:B------:R-:W-:Y:S05]  /*1890*/  BRA `(.L_x_517) ;  /* 0x0000000000207947 */ /* 0x000fea0003800000 */
.L_x_512:
[----:B------:R-:W-:-:S04]  /*18a0*/  LOP3.LUT R0, R3, 0x80000000, R0, 0x48, !PT ;  /* 0x8000000003007812 */ /* 0x000fc800078e4800 */
[----:B------:R-:W-:Y:S01]  /*18b0*/  LOP3.LUT R0, R0, 0x7f800000, RZ, 0xfc, !PT ;  /* 0x7f80000000007812 */ /* 0x000fe200078efcff */
[----:B------:R-:W-:Y:S06]  /*18c0*/  BRA `(.L_x_517) ;  /* 0x0000000000147947 */ /* 0x000fec0003800000 */
.L_x_511:
[----:B------:R-:W-:Y:S01]  /*18d0*/  LOP3.LUT R0, R3, 0x80000000, R0, 0x48, !PT ;  /* 0x8000000003007812 */ /* 0x000fe200078e4800 */
[----:B------:R-:W-:Y:S06]  /*18e0*/  BRA `(.L_x_517) ;  /* 0x00000000000c7947 */ /* 0x000fec0003800000 */
.L_x_510:
[----:B------:R-:W0:Y:S01]  /*18f0*/  MUFU.RSQ R0, -QNAN ;  /* 0xffc0000000007908 */ /* 0x000e220000001400 */
[----:B------:R-:W-:Y:S05]  /*1900*/  BRA `(.L_x_517) ;  /* 0x0000000000047947 */ /* 0x000fea0003800000 */
.L_x_509:
[----:B------:R-:W-:-:S07]  /*1910*/  FADD.FTZ R0, R0, R3 ;  /* 0x0000000300007221 */ /* 0x000fce0000010000 */
.L_x_517:
[----:B------:R-:W-:Y:S05]  /*1920*/  BSYNC.RECONVERGENT B1 ;  /* 0x0000000000017941 */ /* 0x000fea0003800200 */
.L_x_507:
[----:B------:R-:W-:-:S04]  /*1930*/  IMAD.MOV.U32 R9, RZ, RZ, 0x0 ;  /* 0x00000000ff097424 */ /* 0x000fc800078e00ff */
[----:B0-----:R-:W-:Y:S05]  /*1940*/  RET.REL.NODEC R8 `(_ZN8pygpukit3ops2nn21layernorm_bf16_kernelEPK13__nv_bfloat16S4_S4_PS2_mmf) ;  /* 0xffffffe408ac7950 */ /* 0x001fea0003c3ffff */
.L_x_518:
        /* <DEDUP_REMOVED lines=11> */
.L_x_694:


//--------------------- .text._ZN8pygpukit3ops2nn20layernorm_f16_kernelEPK6__halfS4_S4_PS2_mmf --------------------------
	.section	.text._ZN8pygpukit3ops2nn20layernorm_f16_kernelEPK6__halfS4_S4_PS2_mmf,"ax",@progbits
	.align	128
        .global         _ZN8pygpukit3ops2nn20layernorm_f16_kernelEPK6__halfS4_S4_PS2_mmf
        .type           _ZN8pygpukit3ops2nn20layernorm_f16_kernelEPK6__halfS4_S4_PS2_mmf,@function
        .size           _ZN8pygpukit3ops2nn20layernorm_f16_kernelEPK6__halfS4_S4_PS2_mmf,(.L_x_695 - _ZN8pygpukit3ops2nn20layernorm_f16_kernelEPK6__halfS4_S4_PS2_mmf)
        .other          _ZN8pygpukit3ops2nn20layernorm_f16_kernelEPK6__halfS4_S4_PS2_mmf,@"STO_CUDA_ENTRY STV_DEFAULT"
_ZN8pygpukit3ops2nn20layernorm_f16_kernelEPK6__halfS4_S4_PS2_mmf:
.text._ZN8pygpukit3ops2nn20layernorm_f16_kernelEPK6__halfS4_S4_PS2_mmf:
        /* <DEDUP_REMOVED lines=25> */
.L_x_521:
        /* <DEDUP_REMOVED lines=9> */
[----:B------:R-:W-:-:S07]  /*0220*/  FADD R0, R5, R0 ;  /* 0x0000000005007221 */ /* 0x000fce0000000000 */
[----:B------:R-:W-:Y:S05]  /*0230*/  @!P0 BRA `(.L_x_521) ;  /* 0xfffffffc00d48947 */ /* 0x000fea000383ffff */
.L_x_520:
[----:B------:R-:W-:Y:S05]  /*0240*/  BSYNC.RECONVERGENT B0 ;  /* 0x0000000000007941 */ /* 0x000fea0003800200 */
.L_x_519:
        /* <DEDUP_REMOVED lines=13> */
[----:B------:R-:W-:Y:S02]  /*0320*/  LOP3.LUT P0, R5, R4, 0x1f, RZ, 0xc0, !PT ;  /* 0x0000001f04057812 */ /* 0x000fe4000780c0ff */
[----:B------:R-:W-:Y:S02]  /*0330*/  IADD3 R6, PT, PT, R0, R3, RZ ;  /* 0x0000000300067210 */ /* 0x000fe40007ffe0ff */
[----:B------:R-:W0:Y:S02]  /*0340*/  SHFL.DOWN PT, R8, R7, 0x2, 0x1f ;  /* 0x08401f0007087f89 */ /* 0x000e2400000e0000 */
[----:B0-----:R-:W-:Y:S01]  /*0350*/  FADD R8, R7, R8 ;  /* 0x0000000807087221 */ /* 0x001fe20000000000 */
[----:B------:R-:W-:-:S04]  /*0360*/  IMAD R7, R4, 0x4, R3 ;  /* 0x0000000404077824 */ /* 0x000fc800078e0203 */
        /* <DEDUP_REMOVED lines=23> */
.L_x_542:
        /* <DEDUP_REMOVED lines=15> */
[----:B-1----:R-:W-:Y:S05]  /*05d0*/  CALL.REL.NOINC `($__internal_21_$__cuda_sm3x_div_rn_noftz_f32_slowpath) ;  /* 0x0000000c00447944 */ /* 0x002fea0003c00000 */
[----:B------:R-:W-:-:S07]  /*05e0*/  MOV R8, R0 ;  /* 0x0000000000087202 */ /* 0x000fce0000000f00 */
.L_x_525:
[----:B------:R-:W-:Y:S05]  /*05f0*/  BSYNC.RECONVERGENT B0 ;  /* 0x0000000000007941 */ /* 0x000fea0003800200 */
.L_x_524:
[----:B------:R-:W0:Y:S01]  /*0600*/  S2UR UR5, SR_CgaCtaId ;  /* 0x00000000000579c3 */ /* 0x000e220000008800 */
[----:B------:R-:W-:Y:S01]  /*0610*/  UMOV UR4, 0x400 ;  /* 0x0000040000047882 */ /* 0x000fe20000000000 */
[----:B------:R-:W-:Y:S01]  /*0620*/  PLOP3.LUT P0, PT, PT, PT, PT, 0x80, 0x8 ;  /* 0x000000000008781c */ /* 0x000fe20003f0f070 */
[----:B0-----:R-:W-:-:S06]  /*0630*/  ULEA UR4, UR5, UR4, 0x18 ;  /* 0x0000000405047291 */ /* 0x001fcc000f8ec0ff */
[----:B------:R-:W-:-:S05]  /*0640*/  IMAD.U32 R3, RZ, RZ, UR4 ;  /* 0x00000004ff037e24 */ /* 0x000fca000f8e00ff */
[----:B------:R2:W-:Y:S02]  /*0650*/  STS [R3+0x80], R8 ;  /* 0x0000800803007388 */ /* 0x0005e40000000800 */
.L_x_522:
[----:B0-2---:R-:W0:Y:S01]  /*0660*/  LDC.64 R8, c[0x0][0x3a8] ;  /* 0x0000ea00ff087b82 */ /* 0x005e220000000a00 */
[----:B------:R-:W-:Y:S05]  /*0670*/  WARPSYNC.ALL ;  /* 0x0000000000007948 */ /* 0x000fea0003800000 */
[----:B------:R-:W-:Y:S01]  /*0680*/  BSSY.RECONVERGENT B0, `(.L_x_526) ;  /* 0x0000018000007945 */ /* 0x000fe20003800200 */
[----:B------:R-:W-:Y:S01]  /*0690*/  IMAD.MOV.U32 R0, RZ, RZ, RZ ;  /* 0x000000ffff007224 */ /* 0x000fe200078e00ff */
[----:B------:R-:W-:Y:S01]  /*06a0*/  BAR.SYNC.DEFER_BLOCKING 0x0 ;  /* 0x0000000000007b1d */ /* 0x000fe20000010000 */
[----:B0-----:R-:W-:-:S04]  /*06b0*/  ISETP.GE.U32.AND P1, PT, R4, R8, PT ;  /* 0x000000080400720c */ /* 0x001fc80003f26070 */
[----:B------:R-:W-:-:S13]  /*06c0*/  ISETP.GE.U32.AND.EX P1, PT, R2, R9, PT, P1 ;  /* 0x000000090200720c */ /* 0x000fda0003f26110 */
[----:B------:R-:W-:Y:S05]  /*06d0*/  @P1 BRA `(.L_x_527) ;  /* 0x0000000000481947 */ /* 0x000fea0003800000 */
[----:B------:R0:W2:Y:S01]  /*06e0*/  LDS R12, [R3+0x80] ;  /* 0x00008000030c7984 */ /* 0x0000a20000000800 */
[----:B------:R-:W3:Y:S01]  /*06f0*/  LDC R14, c[0x0][0x360] ;  /* 0x0000d800ff0e7b82 */ /* 0x000ee20000000800 */
[----:B------:R-:W-:Y:S02]  /*0700*/  HFMA2 R0, -RZ, RZ, 0, 0 ;  /* 0x00000000ff007431 */ /* 0x000fe400000001ff */
[----:B------:R-:W-:Y:S01]  /*0710*/  IMAD.MOV.U32 R17, RZ, RZ, R4 ;  /* 0x000000ffff117224 */ /* 0x000fe200078e0004 */
[----:B------:R-:W-:Y:S01]  /*0720*/  MOV R13, R4 ;  /* 0x00000004000d7202 */ /* 0x000fe20000000f00 */
[----:B------:R-:W-:-:S07]  /*0730*/  IMAD.MOV.U32 R16, RZ, RZ, R2 ;  /* 0x000000ffff107224 */ /* 0x000fce00078e0002 */
.L_x_528:
[----:B------:R-:W-:-:S04]  /*0740*/  LEA R10, P1, R17, UR6, 0x1 ;  /* 0x00000006110a7c11 */ /* 0x000fc8000f8208ff */
[----:B------:R-:W-:-:S05]  /*0750*/  LEA.HI.X R11, R17, UR7, R16, 0x1, P1 ;  /* 0x00000007110b7c11 */ /* 0x000fca00088f0c10 */
[----:B------:R-:W4:Y:S01]  /*0760*/  LDG.E.U16.CONSTANT R10, desc[UR10][R10.64] ;  /* 0x0000000a0a0a7981 */ /* 0x000f22000c1e9500 */
[----:B---3--:R-:W-:-:S05]  /*0770*/  IMAD.IADD R17, R14, 0x1, R13 ;  /* 0x000000010e117824 */ /* 0x008fca00078e020d */
[----:B------:R-:W-:Y:S02]  /*0780*/  ISETP.GE.U32.AND P1, PT, R17, R8, PT ;  /* 0x000000081100720c */ /* 0x000fe40003f26070 */
[----:B------:R-:W-:-:S04]  /*0790*/  SHF.R.S32.HI R16, RZ, 0x1f, R17 ;  /* 0x0000001fff107819 */ /* 0x000fc80000011411 */
[----:B------:R-:W-:Y:S01]  /*07a0*/  ISETP.GE.U32.AND.EX P1, PT, R16, R9, PT, P1 ;  /* 0x000000091000720c */ /* 0x000fe20003f26110 */
[----:B----4-:R-:W-:-:S05]  /*07b0*/  HADD2.F32 R13, -RZ, R10.H0_H0 ;  /* 0x2000000aff0d7230 */ /* 0x010fca0000004100 */
[----:B--2---:R-:W-:Y:S01]  /*07c0*/  FADD R15, -R12, R13 ;  /* 0x0000000d0c0f7221 */ /* 0x004fe20000000100 */
[----:B------:R-:W-:-:S03]  /*07d0*/  IMAD.MOV.U32 R13, RZ, RZ, R17 ;  /* 0x000000ffff0d7224 */ /* 0x000fc600078e0011 */
[----:B------:R-:W-:-:S03]  /*07e0*/  FFMA R0, R15, R15, R0 ;  /* 0x0000000f0f007223 */ /* 0x000fc60000000000 */
[----:B------:R-:W-:Y:S05]  /*07f0*/  @!P1 BRA `(.L_x_528) ;  /* 0xfffffffc00d09947 */ /* 0x000fea000383ffff */
.L_x_527:
[----:B------:R-:W-:Y:S05]  /*0800*/  BSYNC.RECONVERGENT B0 ;  /* 0x0000000000007941 */ /* 0x000fea0003800200 */
.L_x_526:
        /* <DEDUP_REMOVED lines=17> */
[----:B------:R-:W-:Y:S01]  /*0920*/  HFMA2 R0, -RZ, RZ, 0, 0 ;  /* 0x00000000ff007431 */ /* 0x000fe200000001ff */
        /* <DEDUP_REMOVED lines=15> */
.L_x_548:
[----:B--2---:R-:W-:-:S07]  /*0a20*/  FADD R13, R8, R13 ;  /* 0x0000000d080d7221 */ /* 0x004fce0000000000 */
.L_x_530:
[----:B------:R-:W-:Y:S05]  /*0a30*/  BSYNC B0 ;  /* 0x0000000000007941 */ /* 0x000fea0003800000 */
.L_x_529:
        /* <DEDUP_REMOVED lines=12> */
[----:B------:R-:W-:Y:S01]  /*0b00*/  IMAD.MOV.U32 R3, RZ, RZ, R8 ;  /* 0x000000ffff037224 */ /* 0x000fe200078e0008 */
[----:B------:R-:W-:Y:S01]  /*0b10*/  MOV R8, 0xb40 ;  /* 0x00000b4000087802 */ /* 0x000fe20000000f00 */
[----:B------:R-:W-:-:S07]  /*0b20*/  IMAD.MOV.U32 R0, RZ, RZ, R13 ;  /* 0x000000ffff007224 */ /* 0x000fce00078e000d */
[----:B------:R-:W-:Y:S05]  /*0b30*/  CALL.REL.NOINC `($__internal_21_$__cuda_sm3x_div_rn_noftz_f32_slowpath) ;  /* 0x0000000400ec7944 */ /* 0x000fea0003c00000 */
.L_x_534:
[----:B------:R-:W-:Y:S05]  /*0b40*/  BSYNC.RECONVERGENT B0 ;  /* 0x0000000000007941 */ /* 0x000fea0003800200 */
.L_x_533:
[----:B------:R-:W0:Y:S01]  /*0b50*/  LDCU UR4, c[0x0][0x3b0] ;  /* 0x00007600ff0477ac */ /* 0x000e220008000800 */
[----:B------:R-:W1:Y:S01]  /*0b60*/  S2UR UR5, SR_CgaCtaId ;  /* 0x00000000000579c3 */ /* 0x000e620000008800 */
[----:B0-----:R-:W-:Y:S01]  /*0b70*/  FADD R0, R0, UR4 ;  /* 0x0000000400007e21 */ /* 0x001fe20008000000 */
[----:B------:R-:W-:-:S04]  /*0b80*/  UMOV UR4, 0x400 ;  /* 0x0000040000047882 */ /* 0x000fc80000000000 */
[----:B------:R-:W-:Y:S01]  /*0b90*/  FSETP.GEU.AND P0, PT, |R0|, 1.175494350822287508e-38, PT ;  /* 0x008000000000780b */ /* 0x000fe20003f0e200 */
[----:B-1----:R-:W-:-:S06]  /*0ba0*/  ULEA UR4, UR5, UR4, 0x18 ;  /* 0x0000000405047291 */ /* 0x002fcc000f8ec0ff */
[----:B------:R-:W-:-:S06]  /*0bb0*/  MOV R3, UR4 ;  /* 0x0000000400037c02 */ /* 0x000fcc0008000f00 */
[----:B------:R-:W-:-:S04]  /*0bc0*/  @!P0 FMUL R0, R0, 16777216 ;  /* 0x4b80000000008820 */ /* 0x000fc80000400000 */
[----:B------:R-:W0:Y:S02]  /*0bd0*/  MUFU.RSQ R6, R0 ;  /* 0x0000000000067308 */ /* 0x000e240000001400 */
[----:B0-----:R-:W-:-:S05]  /*0be0*/  @!P0 FMUL R6, R6, 4096 ;  /* 0x4580000006068820 */ /* 0x001fca0000400000 */
[----:B------:R2:W-:Y:S02]  /*0bf0*/  STS [R3+0x84], R6 ;  /* 0x0000840603007388 */ /* 0x0005e40000000800 */
.L_x_532:
        /* <DEDUP_REMOVED lines=11> */
.L_x_536:
        /* <DEDUP_REMOVED lines=11> */
[C---:B------:R-:W-:Y:S01]  /*0d60*/  IADD3 R16, P0, PT, R4.reuse, UR12, RZ ;  /* 0x0000000c04107c10 */ /* 0x040fe2000ff1e0ff */
[----:B---3--:R-:W-:Y:S02]  /*0d70*/  VIADD R4, R4, UR4 ;  /* 0x0000000404047c36 */ /* 0x008fe40008000000 */
[----:B-1----:R-:W-:-:S05]  /*0d80*/  HADD2.F32 R3, -RZ, R10.H0_H0 ;  /* 0x2000000aff037230 */ /* 0x002fca0000004100 */
[----:B--2---:R-:W-:Y:S01]  /*0d90*/  FADD R0, -R8, R3 ;  /* 0x0000000308007221 */ /* 0x004fe20000000100 */
[----:B----4-:R-:W-:Y:S02]  /*0da0*/  HADD2.F32 R3, -RZ, R12.H0_H0 ;  /* 0x2000000cff037230 */ /* 0x010fe40000004100 */
[----:B-----5:R-:W-:Y:S02]  /*0db0*/  HADD2.F32 R5, -RZ, R14.H0_H0 ;  /* 0x2000000eff057230 */ /* 0x020fe40000004100 */
[----:B------:R-:W-:-:S04]  /*0dc0*/  FMUL R0, R0, R9 ;  /* 0x0000000900007220 */ /* 0x000fc80000400000 */
[----:B------:R-:W-:Y:S01]  /*0dd0*/  FFMA R0, R0, R3, R5 ;  /* 0x0000000300007223 */ /* 0x000fe20000000005 */
[----:B------:R-:W-:Y:S02]  /*0de0*/  IADD3.X R3, PT, PT, R2, UR8, RZ, P0, !PT ;  /* 0x0000000802037c10 */ /* 0x000fe400087fe4ff */
[C---:B------:R-:W-:Y:S02]  /*0df0*/  LEA R10, P0, R16.reuse, UR18, 0x1 ;  /* 0x00000012100a7c11 */ /* 0x040fe4000f8008ff */
[----:B------:R-:W-:Y:S02]  /*0e00*/  F2FP.F16.F32.PACK_AB R0, RZ, R0 ;  /* 0x00000000ff00723e */ /* 0x000fe400000000ff */
[----:B------:R-:W-:Y:S02]  /*0e10*/  LEA.HI.X R11, R16, UR19, R3, 0x1, P0 ;  /* 0x00000013100b7c11 */ /* 0x000fe400080f0c03 */
[----:B------:R-:W-:Y:S02]  /*0e20*/  ISETP.GE.U32.AND P0, PT, R4, R6, PT ;  /* 0x000000060400720c */ /* 0x000fe40003f06070 */
[----:B------:R-:W-:Y:S01]  /*0e30*/  SHF.R.S32.HI R2, RZ, 0x1f, R4 ;  /* 0x0000001fff027819 */ /* 0x000fe20000011404 */
[----:B------:R0:W-:Y:S03]  /*0e40*/  STG.E.U16 desc[UR10][R10.64], R0 ;  /* 0x000000000a007986 */ /* 0x0001e6000c10150a */
[----:B------:R-:W-:-:S13]  /*0e50*/  ISETP.GE.U32.AND.EX P0, PT, R2, R7, PT, P0 ;  /* 0x000000070200720c */ /* 0x000fda0003f06100 */
[----:B0-----:R-:W-:Y:S05]  /*0e60*/  @!P0 BRA `(.L_x_536) ;  /* 0xfffffffc00908947 */ /* 0x001fea000383ffff */
[----:B------:R-:W-:Y:S05]  /*0e70*/  BSYNC.RECONVERGENT B0 ;  /* 0x0000000000007941 */ /* 0x000fea0003800200 */
.L_x_535:
[----:B------:R-:W-:Y:S05]  /*0e80*/  EXIT ;  /* 0x000000000000794d */ /* 0x000fea0003800000 */
.L_x_523:
[----:B------:R-:W-:Y:S02]  /*0e90*/  HFMA2 R15, -RZ, RZ, 0, 9.5367431640625e-07 ;  /* 0x00000010ff0f7431 */ /* 0x000fe400000001ff */
[----:B------:R-:W-:Y:S02]  /*0ea0*/  IMAD.MOV.U32 R17, RZ, RZ, 0x1f ;  /* 0x0000001fff117424 */ /* 0x000fe400078e00ff */
[----:B------:R-:W-:-:S07]  /*0eb0*/  IMAD.MOV.U32 R12, RZ, RZ, -0x1 ;  /* 0xffffffffff0c7424 */ /* 0x000fce00078e00ff */
[----:B012---:R-:W-:Y:S05]  /*0ec0*/  WARPSYNC.COLLECTIVE R12, `(.L_x_537) ;  /* 0x000000000c087348 */ /* 0x007fea0003c00000 */
[----:B--2---:R2:W3:Y:S02]  /*0ed0*/  SHFL.DOWN P1, R13, R0, R15, R17 ;  /* 0x0800000f000d7389 */ /* 0x0044e40000020011 */
[----:B0123--:R-:W-:Y:S05]  /*0ee0*/  ENDCOLLECTIVE ;  /* 0x000000000000791b */ /* 0x00ffea0003800000 */
.L_x_537:
[----:B------:R-:W-:Y:S01]  /*0ef0*/  IMAD.MOV.U32 R15, RZ, RZ, 0x8 ;  /* 0x00000008ff0f7424 */ /* 0x000fe200078e00ff */
[----:B------:R-:W-:-:S05]  /*0f00*/  MOV R9, R13 ;  /* 0x0000000d00097202 */ /* 0x000fca0000000f00 */
[----:B------:R-:W-:-:S04]  /*0f10*/  FADD R9, R9, R0 ;  /* 0x0000000009097221 */ /* 0x000fc80000000000 */
[----:B------:R-:W-:-:S07]  /*0f20*/  IMAD.MOV.U32 R0, RZ, RZ, R9 ;  /* 0x000000ffff007224 */ /* 0x000fce00078e0009 */
[----:B------:R-:W-:Y:S05]  /*0f30*/  WARPSYNC.COLLECTIVE R12, `(.L_x_538) ;  /* 0x000000000c087348 */ /* 0x000fea0003c00000 */
[----:B------:R0:W1:Y:S02]  /*0f40*/  SHFL.DOWN P1, R13, R0, R15, R17 ;  /* 0x0800000f000d7389 */ /* 0x0000640000020011 */
[----:B01----:R-:W-:Y:S05]  /*0f50*/  ENDCOLLECTIVE ;  /* 0x000000000000791b */ /* 0x003fea0003800000 */
.L_x_538:
[----:B------:R-:W-:Y:S01]  /*0f60*/  IMAD.MOV.U32 R15, RZ, RZ, 0x4 ;  /* 0x00000004ff0f7424 */ /* 0x000fe200078e00ff */
[----:B------:R-:W-:-:S05]  /*0f70*/  MOV R8, R13 ;  /* 0x0000000d00087202 */ /* 0x000fca0000000f00 */
[----:B------:R-:W-:-:S04]  /*0f80*/  FADD R8, R9, R8 ;  /* 0x0000000809087221 */ /* 0x000fc80000000000 */
[----:B------:R-:W-:-:S07]  /*0f90*/  IMAD.MOV.U32 R0, RZ, RZ, R8 ;  /* 0x000000ffff007224 */ /* 0x000fce00078e0008 */
[----:B------:R-:W-:Y:S05]  /*0fa0*/  WARPSYNC.COLLECTIVE R12, `(.L_x_539) ;  /* 0x000000000c087348 */ /* 0x000fea0003c00000 */
[----:B------:R0:W1:Y:S02]  /*0fb0*/  SHFL.DOWN P1, R13, R0, R15, R17 ;  /* 0x0800000f000d7389 */ /* 0x0000640000020011 */
[----:B01----:R-:W-:Y:S05]  /*0fc0*/  ENDCOLLECTIVE ;  /* 0x000000000000791b */ /* 0x003fea0003800000 */
.L_x_539:
[----:B------:R-:W-:Y:S01]  /*0fd0*/  IMAD.MOV.U32 R15, RZ, RZ, 0x2 ;  /* 0x00000002ff0f7424 */ /* 0x000fe200078e00ff */
[----:B------:R-:W-:-:S05]  /*0fe0*/  MOV R11, R13 ;  /* 0x0000000d000b7202 */ /* 0x000fca0000000f00 */
[----:B------:R-:W-:-:S04]  /*0ff0*/  FADD R11, R8, R11 ;  /* 0x0000000b080b7221 */ /* 0x000fc80000000000 */
[----:B------:R-:W-:-:S07]  /*1000*/  IMAD.MOV.U32 R0, RZ, RZ, R11 ;  /* 0x000000ffff007224 */ /* 0x000fce00078e000b */
[----:B------:R-:W-:Y:S05]  /*1010*/  WARPSYNC.COLLECTIVE R12, `(.L_x_540) ;  /* 0x000000000c087348 */ /* 0x000fea0003c00000 */
[----:B------:R0:W1:Y:S02]  /*1020*/  SHFL.DOWN P1, R13, R0, R15, R17 ;  /* 0x0800000f000d7389 */ /* 0x0000640000020011 */
[----:B01----:R-:W-:Y:S05]  /*1030*/  ENDCOLLECTIVE ;  /* 0x000000000000791b */ /* 0x003fea0003800000 */
.L_x_540:
[----:B------:R-:W-:Y:S01]  /*1040*/  IMAD.MOV.U32 R15, RZ, RZ, 0x1 ;  /* 0x00000001ff0f7424 */ /* 0x000fe200078e00ff */
[----:B------:R-:W-:-:S05]  /*1050*/  MOV R10, R13 ;  /* 0x0000000d000a7202 */ /* 0x000fca0000000f00 */
[----:B------:R-:W-:-:S04]  /*1060*/  FADD R10, R11, R10 ;  /* 0x0000000a0b0a7221 */ /* 0x000fc80000000000 */
[----:B------:R-:W-:-:S07]  /*1070*/  IMAD.MOV.U32 R0, RZ, RZ, R10 ;  /* 0x000000ffff007224 */ /* 0x000fce00078e000a */
[----:B------:R-:W-:Y:S05]  /*1080*/  WARPSYNC.COLLECTIVE R12, `(.L_x_541) ;  /* 0x000000000c087348 */ /* 0x000fea0003c00000 */
[----:B------:R0:W1:Y:S02]  /*1090*/  SHFL.DOWN P1, R13, R0, R15, R17 ;  /* 0x0800000f000d7389 */ /* 0x0000640000020011 */
[----:B01----:R-:W-:Y:S05]  /*10a0*/  ENDCOLLECTIVE ;  /* 0x000000000000791b */ /* 0x003fea0003800000 */
.L_x_541:
[----:B------:R-:W-:Y:S05]  /*10b0*/  BRA `(.L_x_542) ;  /* 0xfffffff400087947 */ /* 0x000fea000383ffff */
.L_x_531:
[----:B------:R-:W-:Y:S01]  /*10c0*/  MOV R15, 0x10 ;  /* 0x00000010000f7802 */ /* 0x000fe20000000f00 */
[----:B------:R-:W-:Y:S02]  /*10d0*/  IMAD.MOV.U32 R17, RZ, RZ, 0x1f ;  /* 0x0000001fff117424 */ /* 0x000fe400078e00ff */
[----:B------:R-:W-:-:S07]  /*10e0*/  IMAD.MOV.U32 R12, RZ, RZ, -0x1 ;  /* 0xffffffffff0c7424 */ /* 0x000fce00078e00ff */
[----:B0123--:R-:W-:Y:S05]  /*10f0*/  WARPSYNC.COLLECTIVE R12, `(.L_x_543) ;  /* 0x000000000c087348 */ /* 0x00ffea0003c00000 */
[----:B---3--:R3:W4:Y:S02]  /*1100*/  SHFL.DOWN P1, R13, R0, R15, R17 ;  /* 0x0800000f000d7389 */ /* 0x0087240000020011 */
[----:B01234-:R-:W-:Y:S05]  /*1110*/  ENDCOLLECTIVE ;  /* 0x000000000000791b */ /* 0x01ffea0003800000 */
.L_x_543:
[----:B------:R-:W-:Y:S01]  /*1120*/  IMAD.MOV.U32 R15, RZ, RZ, 0x8 ;  /* 0x00000008ff0f7424 */ /* 0x000fe200078e00ff */
[----:B------:R-:W-:-:S05]  /*1130*/  MOV R5, R13 ;  /* 0x0000000d00057202 */ /* 0x000fca0000000f00 */
[----:B------:R-:W-:-:S04]  /*1140*/  FADD R5, R5, R0 ;  /* 0x0000000005057221 */ /* 0x000fc80000000000 */
[----:B------:R-:W-:-:S07]  /*1150*/  IMAD.MOV.U32 R0, RZ, RZ, R5 ;  /* 0x000000ffff007224 */ /* 0x000fce00078e0005 */
[----:B------:R-:W-:Y:S05]  /*1160*/  WARPSYNC.COLLECTIVE R12, `(.L_x_544) ;  /* 0x000000000c087348 */ /* 0x000fea0003c00000 */
[----:B------:R0:W1:Y:S02]  /*1170*/  SHFL.DOWN P1, R13, R0, R15, R17 ;  /* 0x0800000f000d7389 */ /* 0x0000640000020011 */
[----:B01----:R-:W-:Y:S05]  /*1180*/  ENDCOLLECTIVE ;  /* 0x000000000000791b */ /* 0x003fea0003800000 */
.L_x_544:
[----:B------:R-:W-:Y:S01]  /*1190*/  IMAD.MOV.U32 R15, RZ, RZ, 0x4 ;  /* 0x00000004ff0f7424 */ /* 0x000fe200078e00ff */
[----:B------:R-:W-:-:S05]  /*11a0*/  MOV R6, R13 ;  /* 0x0000000d00067202 */ /* 0x000fca0000000f00 */
[----:B------:R-:W-:-:S04]  /*11b0*/  FADD R6, R5, R6 ;  /* 0x0000000605067221 */ /* 0x000fc80000000000 */
[----:B------:R-:W-:-:S07]  /*11c0*/  IMAD.MOV.U32 R0, RZ, RZ, R6 ;  /* 0x000000ffff007224 */ /* 0x000fce00078e0006 */
[----:B------:R-:W-:Y:S05]  /*11d0*/  WARPSYNC.COLLECTIVE R12, `(.L_x_545) ;  /* 0x000000000c087348 */ /* 0x000fea0003c00000 */
[----:B------:R0:W1:Y:S02]  /*11e0*/  SHFL.DOWN P1, R13, R0, R15, R17 ;  /* 0x0800000f000d7389 */ /* 0x0000640000020011 */
[----:B01----:R-:W-:Y:S05]  /*11f0*/  ENDCOLLECTIVE ;  /* 0x000000000000791b */ /* 0x003fea0003800000 */
.L_x_545:
[----:B------:R-:W-:Y:S01]  /*1200*/  IMAD.MOV.U32 R15, RZ, RZ, 0x2 ;  /* 0x00000002ff0f7424 */ /* 0x000fe200078e00ff */
[----:B------:R-:W-:-:S05]  /*1210*/  MOV R7, R13 ;  /* 0x0000000d00077202 */ /* 0x000fca0000000f00 */
[----:B------:R-:W-:-:S04]  /*1220*/  FADD R7, R6, R7 ;  /* 0x0000000706077221 */ /* 0x000fc80000000000 */
[----:B------:R-:W-:-:S07]  /*1230*/  IMAD.MOV.U32 R0, RZ, RZ, R7 ;  /* 0x000000ffff007224 */ /* 0x000fce00078e0007 */
[----:B------:R-:W-:Y:S05]  /*1240*/  WARPSYNC.COLLECTIVE R12, `(.L_x_546) ;  /* 0x000000000c087348 */ /* 0x000fea0003c00000 */
[----:B------:R0:W1:Y:S02]  /*1250*/  SHFL.DOWN P1, R13, R0, R15, R17 ;  /* 0x0800000f000d7389 */ /* 0x0000640000020011 */
[----:B01----:R-:W-:Y:S05]  /*1260*/  ENDCOLLECTIVE ;  /* 0x000000000000791b */ /* 0x003fea0003800000 */
.L_x_546:
[----:B------:R-:W-:Y:S01]  /*1270*/  IMAD.MOV.U32 R15, RZ, RZ, 0x1 ;  /* 0x00000001ff0f7424 */ /* 0x000fe200078e00ff */
[----:B------:R-:W-:-:S05]  /*1280*/  MOV R8, R13 ;  /* 0x0000000d00087202 */ /* 0x000fca0000000f00 */
[----:B------:R-:W-:-:S04]  /*1290*/  FADD R8, R7, R8 ;  /* 0x0000000807087221 */ /* 0x000fc80000000000 */
[----:B------:R-:W-:-:S07]  /*12a0*/  IMAD.MOV.U32 R0, RZ, RZ, R8 ;  /* 0x000000ffff007224 */ /* 0x000fce00078e0008 */
[----:B------:R-:W-:Y:S05]  /*12b0*/  WARPSYNC.COLLECTIVE R12, `(.L_x_547) ;  /* 0x000000000c087348 */ /* 0x000fea0003c00000 */
[----:B------:R0:W1:Y:S02]  /*12c0*/  SHFL.DOWN P1, R13, R0, R15, R17 ;  /* 0x0800000f000d7389 */ /* 0x0000640000020011 */
[----:B01----:R-:W-:Y:S05]  /*12d0*/  ENDCOLLECTIVE ;  /* 0x000000000000791b */ /* 0x003fea0003800000 */
.L_x_547:
[----:B------:R-:W-:Y:S05]  /*12e0*/  BRA `(.L_x_548) ;  /* 0xfffffff400cc7947 */ /* 0x000fea000383ffff */
        .weak           $__internal_21_$__cuda_sm3x_div_rn_noftz_f32_slowpath
        .type           $__internal_21_$__cuda_sm3x_div_rn_noftz_f32_slowpath,@function
        .size           $__internal_21_$__cuda_sm3x_div_rn_noftz_f32_slowpath,(.L_x_695 - $__internal_21_$__cuda_sm3x_div_rn_noftz_f32_slowpath)
$__internal_21_$__cuda_sm3x_div_rn_noftz_f32_slowpath:
[----:B------:R-:W-:Y:S01]  /*12f0*/  SHF.R.U32.HI R10, RZ, 0x17, R3 ;  /* 0x00000017ff0a7819 */ /* 0x000fe20000011603 */
[----:B------:R-:W-:Y:S01]  /*1300*/  BSSY.RECONVERGENT B1, `(.L_x_549) ;  /* 0x0000062000017945 */ /* 0x000fe20003800200 */
[----:B------:R-:W-:Y:S02]  /*1310*/  SHF.R.U32.HI R9, RZ, 0x17, R0 ;  /* 0x00000017ff097819 */ /* 0x000fe40000011600 */
[----:B------:R-:W-:Y:S02]  /*1320*/  LOP3.LUT R10, R10, 0xff, RZ, 0xc0, !PT ;  /* 0x000000ff0a0a7812 */ /* 0x000fe400078ec0ff */
[----:B------:R-:W-:Y:S02]  /*1330*/  LOP3.LUT R14, R9, 0xff, RZ, 0xc0, !PT ;  /* 0x000000ff090e7812 */ /* 0x000fe400078ec0ff */
[----:B------:R-:W-:-:S03]  /*1340*/  IADD3 R12, PT, PT, R10, -0x1, RZ ;  /* 0xffffffff0a0c7810 */ /* 0x000fc60007ffe0ff */
[----:B------:R-:W-:Y:S01]  /*1350*/  VIADD R11, R14, 0xffffffff ;  /* 0xffffffff0e0b7836 */ /* 0x000fe20000000000 */
        /* <DEDUP_REMOVED lines=22> */
[----:B------:R-:W-:Y:S01]  /*14c0*/  @P0 MOV R9, RZ ;  /* 0x000000ff00090202 */ /* 0x000fe20000000f00 */
[----:B------:R-:W-:Y:S02]  /*14d0*/  @!P0 IMAD.MOV.U32 R9, RZ, RZ, -0x40 ;  /* 0xffffffc0ff098424 */ /* 0x000fe400078e00ff */
[----:B------:R-:W-:Y:S01]  /*14e0*/  @!P0 FFMA R0, R0, 1.84467440737095516160e+19, RZ ;  /* 0x5f80000000008823 */ /* 0x000fe200000000ff */
[----:B------:R-:W-:Y:S01]  /*14f0*/  @!P1 FFMA R3, R3, 1.84467440737095516160e+19, RZ ;  /* 0x5f80000003039823 */ /* 0x000fe200000000ff */
[----:B------:R-:W-:-:S07]  /*1500*/  @!P1 VIADD R9, R9, 0x40 ;  /* 0x0000004009099836 */ /* 0x000fce0000000000 */
.L_x_550:
[----:B------:R-:W-:Y:S01]  /*1510*/  LEA R12, R10, 0xc0800000, 0x17 ;  /* 0xc08000000a0c7811 */ /* 0x000fe200078eb8ff */
[----:B------:R-:W-:Y:S03]  /*1520*/  BSSY.RECONVERGENT B2, `(.L_x_555) ;  /* 0x0000036000027945 */ /* 0x000fe60003800200 */
[----:B------:R-:W-:Y:S01]  /*1530*/  IADD3 R12, PT, PT, -R12, R3, RZ ;  /* 0x000000030c0c7210 */ /* 0x000fe20007ffe1ff */
[----:B------:R-:W-:-:S03]  /*1540*/  VIADD R3, R14, 0xffffff81 ;  /* 0xffffff810e037836 */ /* 0x000fc60000000000 */
[----:B------:R-:W0:Y:S01]  /*1550*/  MUFU.RCP R11, R12 ;  /* 0x0000000c000b7308 */ /* 0x000e220000001000 */
[----:B------:R-:W-:Y:S01]  /*1560*/  FADD.FTZ R13, -R12, -RZ ;  /* 0x800000ff0c0d7221 */ /* 0x000fe20000010100 */
[C---:B------:R-:W-:Y:S01]  /*1570*/  IMAD R0, R3.reuse, -0x800000, R0 ;  /* 0xff80000003007824 */ /* 0x040fe200078e0200 */
[----:B------:R-:W-:-:S05]  /*1580*/  IADD3 R10, PT, PT, R3, 0x7f, -R10 ;  /* 0x0000007f030a7810 */ /* 0x000fca0007ffe80a */
        /* <DEDUP_REMOVED lines=9> */
[----:B------:R-:W-:-:S04]  /*1620*/  LOP3.LUT R3, R3, 0xff, RZ, 0xc0, !PT ;  /* 0x000000ff03037812 */ /* 0x000fc800078ec0ff */
[----:B------:R-:W-:-:S05]  /*1630*/  IADD3 R13, PT, PT, R3, R10, RZ ;  /* 0x0000000a030d7210 */ /* 0x000fca0007ffe0ff */
        /* <DEDUP_REMOVED lines=11> */
[C---:B------:R-:W-:Y:S02]  /*16f0*/  VIADD R12, R13.reuse, 0x20 ;  /* 0x000000200d0c7836 */ /* 0x040fe40000000000 */
[CCC-:B------:R-:W-:Y:S01]  /*1700*/  FFMA.RM R10, R16.reuse, R14.reuse, R11.reuse ;  /* 0x0000000e100a7223 */ /* 0x1c0fe2000000400b */
[----:B------:R-:W-:Y:S02]  /*1710*/  ISETP.NE.AND P2, PT, R13, RZ, PT ;  /* 0x000000ff0d00720c */ /* 0x000fe40003f45270 */
[----:B------:R-:W-:Y:S01]  /*1720*/  LOP3.LUT R9, R3, 0x7fffff, RZ, 0xc0, !PT ;  /* 0x007fffff03097812 */ /* 0x000fe200078ec0ff */
[----:B------:R-:W-:Y:S01]  /*1730*/  FFMA.RP R3, R16, R14, R11 ;  /* 0x0000000e10037223 */ /* 0x000fe2000000800b */
[----:B------:R-:W-:Y:S02]  /*1740*/  ISETP.NE.AND P1, PT, R13, RZ, PT ;  /* 0x000000ff0d00720c */ /* 0x000fe40003f25270 */
[----:B------:R-:W-:-:S02]  /*1750*/  LOP3.LUT R9, R9, 0x800000, RZ, 0xfc, !PT ;  /* 0x0080000009097812 */ /* 0x000fc400078efcff */
[----:B------:R-:W-:Y:S02]  /*1760*/  IADD3 R11, PT, PT, -R13, RZ, RZ ;  /* 0x000000ff0d0b7210 */ /* 0x000fe40007ffe1ff */
[----:B------:R-:W-:Y:S02]  /*1770*/  SHF.L.U32 R12, R9, R12, RZ ;  /* 0x0000000c090c7219 */ /* 0x000fe400000006ff */
[----:B------:R-:W-:Y:S02]  /*1780*/  FSETP.NEU.FTZ.AND P0, PT, R3, R10, PT ;  /* 0x0000000a0300720b */ /* 0x000fe40003f1d000 */
[----:B------:R-:W-:Y:S02]  /*1790*/  SEL R10, R11, RZ, P2 ;  /* 0x000000ff0b0a7207 */ /* 0x000fe40001000000 */
[----:B------:R-:W-:Y:S02]  /*17a0*/  ISETP.NE.AND P1, PT, R12, RZ, P1 ;  /* 0x000000ff0c00720c */ /* 0x000fe40000f25270 */
[----:B------:R-:W-:-:S02]  /*17b0*/  SHF.R.U32.HI R10, RZ, R10, R9 ;  /* 0x0000000aff0a7219 */ /* 0x000fc40000011609 */
[----:B------:R-:W-:Y:S02]  /*17c0*/  PLOP3.LUT P0, PT, P0, P1, PT, 0xf8, 0x8f ;  /* 0x00000000008f781c */ /* 0x000fe40000703f70 */
[----:B------:R-:W-:Y:S02]  /*17d0*/  SHF.R.U32.HI R12, RZ, 0x1, R10 ;  /* 0x00000001ff0c7819 */ /* 0x000fe4000001160a */
[----:B------:R-:W-:-:S04]  /*17e0*/  SEL R3, RZ, 0x1, !P0 ;  /* 0x00000001ff037807 */ /* 0x000fc80004000000 */
[----:B------:R-:W-:-:S04]  /*17f0*/  LOP3.LUT R3, R3, 0x1, R12, 0xf8, !PT ;  /* 0x0000000103037812 */ /* 0x000fc800078ef80c */
[----:B------:R-:W-:-:S05]  /*1800*/  LOP3.LUT R3, R3, R10, RZ, 0xc0, !PT ;  /* 0x0000000a03037212 */ /* 0x000fca00078ec0ff */
[----:B------:R-:W-:-:S05]  /*1810*/  IMAD.IADD R3, R12, 0x1, R3 ;  /* 0x000000010c037824 */ /* 0x000fca00078e0203 */
[----:B------:R-:W-:Y:S01]  /*1820*/  LOP3.LUT R0, R3, R0, RZ, 0xfc, !PT ;  /* 0x0000000003007212 */ /* 0x000fe200078efcff */
[----:B------:R-:W-:Y:S06]  /*1830*/  BRA `(.L_x_558) ;  /* 0x0000000000107947 */ /* 0x000fec0003800000 */
.L_x_557:
[----:B------:R-:W-:-:S04]  /*1840*/  LOP3.LUT R0, R0, 0x80000000, RZ, 0xc0, !PT ;  /* 0x8000000000007812 */ /* 0x000fc800078ec0ff */
[----:B------:R-:W-:Y:S01]  /*1850*/  LOP3.LUT R0, R0, 0x7f800000, RZ, 0xfc, !PT ;  /* 0x7f80000000007812 */ /* 0x000fe200078efcff */
[----:B------:R-:W-:Y:S06]  /*1860*/  BRA `(.L_x_558) ;  /* 0x0000000000047947 */ /* 0x000fec0003800000 */
.L_x_556:
[----:B------:R-:W-:-:S07]  /*1870*/  IMAD R0, R10, 0x800000, R0 ;  /* 0x008000000a007824 */ /* 0x000fce00078e0200 */
.L_x_558:
[----:B------:R-:W-:Y:S05]  /*1880*/  BSYNC.RECONVERGENT B2 ;  /* 0x0000000000027941 */ /* 0x000fea0003800200 */
.L_x_555:
[----:B------:R-:W-:Y:S05]  /*1890*/  BRA `(.L_x_559) ;  /* 0x0000000000207947 */ /* 0x000fea0003800000 */
.L_x_554:
[----:B------:R-:W-:-:S04]  /*18a0*/  LOP3.LUT R0, R3, 0x80000000, R0, 0x48, !PT ;  /* 0x8000000003007812 */ /* 0x000fc800078e4800 */
[----:B------:R-:W-:Y:S01]  /*18b0*/  LOP3.LUT R0, R0, 0x7f800000, RZ, 0xfc, !PT ;  /* 0x7f80000000007812 */ /* 0x000fe200078efcff */
[----:B------:R-:W-:Y:S06]  /*18c0*/  BRA `(.L_x_559) ;  /* 0x0000000000147947 */ /* 0x000fec0003800000 */
.L_x_553:
[----:B------:R-:W-:Y:S01]  /*18d0*/  LOP3.LUT R0, R3, 0x80000000, R0, 0x48, !PT ;  /* 0x8000000003007812 */ /* 0x000fe200078e4800 */
[----:B------:R-:W-:Y:S06]  /*18e0*/  BRA `(.L_x_559) ;  /* 0x00000000000c7947 */ /* 0x000fec0003800000 */
.L_x_552:
[----:B------:R-:W0:Y:S01]  /*18f0*/  MUFU.RSQ R0, -QNAN ;  /* 0xffc0000000007908 */ /* 0x000e220000001400 */
[----:B------:R-:W-:Y:S05]  /*1900*/  BRA `(.L_x_559) ;  /* 0x0000000000047947 */ /* 0x000fea0003800000 */
.L_x_551:
[----:B------:R-:W-:-:S07]  /*1910*/  FADD.FTZ R0, R0, R3 ;  /* 0x0000000300007221 */ /* 0x000fce0000010000 */
.L_x_559:
[----:B------:R-:W-:Y:S05]  /*1920*/  BSYNC.RECONVERGENT B1 ;  /* 0x0000000000017941 */ /* 0x000fea0003800200 */
.L_x_549:
[----:B------:R-:W-:-:S04]  /*1930*/  HFMA2 R9, -RZ, RZ, 0, 0 ;  /* 0x00000000ff097431 */ /* 0x000fc800000001ff */
[----:B0-----:R-:W-:Y:S05]  /*1940*/  RET.REL.NODEC R8 `(_ZN8pygpukit3ops2nn20layernorm_f16_kernelEPK6__halfS4_S4_PS2_mmf) ;  /* 0xffffffe408ac7950 */ /* 0x001fea0003c3ffff */
.L_x_560:
        /* <DEDUP_REMOVED lines=11> */
.L_x_695:


//--------------------- .text._ZN8pygpukit3ops2nn20layernorm_f64_kernelEPKdS3_S3_Pdmmd --------------------------
	.section	.text._ZN8pygpukit3ops2nn20layernorm_f64_kernelEPKdS3_S3_Pdmmd,"ax",@progbits
	.align	128
        .global         _ZN8pygpukit3ops2nn20layernorm_f64_kernelEPKdS3_S3_Pdmmd
        .type           _ZN8pygpukit3ops2nn20layernorm_f64_kernelEPKdS3_S3_Pdmmd,@function
        .size           _ZN8pygpukit3ops2nn20layernorm_f64_kernelEPKdS3_S3_Pdmmd,(.L_x_697 - _ZN8pygpukit3ops2nn20layernorm_f64_kernelEPKdS3_S3_Pdmmd)
        .other          _ZN8pygpukit3ops2nn20layernorm_f64_kernelEPKdS3_S3_Pdmmd,@"STO_CUDA_ENTRY STV_DEFAULT"
_ZN8pygpukit3ops2nn20layernorm_f64_kernelEPKdS3_S3_Pdmmd:
.text._ZN8pygpukit3ops2nn20layernorm_f64_kernelEPKdS3_S3_Pdmmd:
        /* <DEDUP_REMOVED lines=25> */
.L_x_563:
        /* <DEDUP_REMOVED lines=8> */
[----:B--2---:R-:W-:-:S12]  /*0210*/  DADD R2, R4, R2 ;  /* 0x0000000004027229 */ /* 0x004fd80000000002 */
[----:B------:R-:W-:Y:S05]  /*0220*/  @!P0 BRA `(.L_x_563) ;  /* 0xfffffffc00d88947 */ /* 0x000fea000383ffff */
.L_x_562:
[----:B------:R-:W-:Y:S05]  /*0230*/  BSYNC.RECONVERGENT B0 ;  /* 0x0000000000007941 */ /* 0x000fea0003800200 */
.L_x_561:
[----:B------:R-:W-:Y:S01]  /*0240*/  SHFL.DOWN PT, R5, R3, 0x10, 0x1f ;  /* 0x0a001f0003057f89 */ /* 0x000fe200000e0000 */
[----:B------:R-:W0:Y:S01]  /*0250*/  S2UR UR5, SR_CgaCtaId ;  /* 0x00000000000579c3 */ /* 0x000e220000008800 */
[----:B------:R-:W-:Y:S01]  /*0260*/  UMOV UR4, 0x400 ;  /* 0x0000040000047882 */ /* 0x000fe20000000000 */
[----:B------:R-:W-:Y:S01]  /*0270*/  SHF.R.U32.HI R0, RZ, 0x2, R23 ;  /* 0x00000002ff007819 */ /* 0x000fe20000011617 */
[----:B------:R-:W1:Y:S01]  /*0280*/  SHFL.DOWN PT, R4, R2, 0x10, 0x1f ;  /* 0x0a001f0002047f89 */ /* 0x000e6200000e0000 */
[C---:B------:R-:W-:Y:S02]  /*0290*/  LOP3.LUT P0, R17, R23.reuse, 0x1f, RZ, 0xc0, !PT ;  /* 0x0000001f17117812 */ /* 0x040fe4000780c0ff */
[----:B------:R-:W-:Y:S02]  /*02a0*/  LOP3.LUT R19, R0, 0xf8, RZ, 0xc0, !PT ;  /* 0x000000f800137812 */ /* 0x000fe400078ec0ff */
[----:B------:R-:W-:Y:S01]  /*02b0*/  ISETP.GT.U32.AND P1, PT, R23, 0x1f, PT ;  /* 0x0000001f1700780c */ /* 0x000fe20003f24070 */
[----:B0-----:R-:W-:Y:S01]  /*02c0*/  ULEA UR4, UR5, UR4, 0x18 ;  /* 0x0000000405047291 */ /* 0x001fe2000f8ec0ff */
[----:B-1----:R-:W-:-:S05]  /*02d0*/  DADD R4, R4, R2 ;  /* 0x0000000004047229 */ /* 0x002fca0000000002 */
[----:B------:R-:W-:Y:S02]  /*02e0*/  MOV R0, UR4 ;  /* 0x0000000400007c02 */ /* 0x000fe40008000f00 */
[----:B------:R-:W-:Y:S03]  /*02f0*/  SHFL.DOWN PT, R7, R5, 0x8, 0x1f ;  /* 0x09001f0005077f89 */ /* 0x000fe600000e0000 */
[--C-:B------:R-:W-:Y:S02]  /*0300*/  IMAD.IADD R19, R19, 0x1, R0.reuse ;  /* 0x0000000113137824 */ /* 0x100fe400078e0200 */
[----:B------:R-:W-:Y:S01]  /*0310*/  IMAD R20, R23, 0x8, R0 ;  /* 0x0000000817147824 */ /* 0x000fe200078e0200 */
        /* <DEDUP_REMOVED lines=13> */
[----:B------:R-:W-:-:S05]  /*03f0*/  PLOP3.LUT P0, PT, PT, PT, PT, 0x8, 0x80 ;  /* 0x000000000080781c */ /* 0x000fca0003f0e170 */
[----:B------:R-:W-:Y:S08]  /*0400*/  @P1 BRA `(.L_x_564) ;  /* 0x0000000000e81947 */ /* 0x000ff00003800000 */
[----:B------:R-:W1:Y:S01]  /*0410*/  LDCU UR4, c[0x0][0x360] ;  /* 0x00006c00ff0477ac */ /* 0x000e620008000800 */
[----:B------:R-:W-:Y:S01]  /*0420*/  CS2R R6, SRZ ;  /* 0x0000000000067805 */ /* 0x000fe2000001ff00 */
[----:B-1----:R-:W-:-:S04]  /*0430*/  UIADD3 UR4, UPT, UPT, UR4, 0x1f, URZ ;  /* 0x0000001f04047890 */ /* 0x002fc8000fffe0ff */
[----:B------:R-:W-:-:S06]  /*0440*/  USHF.R.U32.HI UR4, URZ, 0x5, UR4 ;  /* 0x00000005ff047899 */ /* 0x000fcc0008011604 */
[----:B------:R-:W-:Y:S01]  /*0450*/  ISETP.GE.U32.AND P1, PT, R23, UR4, PT ;  /* 0x0000000417007c0c */ /* 0x000fe2000bf26070 */
[----:B------:R-:W-:-:S12]  /*0460*/  UMOV UR4, 0xffffffff ;  /* 0xffffffff00047882 */ /* 0x000fd80000000000 */
[----:B------:R1:W2:Y:S01]  /*0470*/  @!P1 LDS.64 R6, [R20] ;  /* 0x0000000014069984 */ /* 0x0002a20000000a00 */
[----:B------:R-:W-:Y:S05]  /*0480*/  BRA.DIV UR4, `(.L_x_565) ;  /* 0x0000000e046c7947 */ /* 0x000fea000b800000 */
[----:B--2---:R-:W-:Y:S04]  /*0490*/  SHFL.DOWN PT, R9, R7, 0x10, 0x1f ;  /* 0x0a001f0007097f89 */ /* 0x004fe800000e0000 */
[----:B------:R-:W2:Y:S02]  /*04a0*/  SHFL.DOWN PT, R8, R6, 0x10, 0x1f ;  /* 0x0a001f0006087f89 */ /* 0x000ea400000e0000 */
[----:B--2---:R-:W-:-:S07]  /*04b0*/  DADD R8, R8, R6 ;  /* 0x0000000008087229 */ /* 0x004fce0000000006 */
[----:B------:R-:W-:Y:S04]  /*04c0*/  SHFL.DOWN PT, R11, R9, 0x8, 0x1f ;  /* 0x09001f00090b7f89 */ /* 0x000fe800000e0000 */
        /* <DEDUP_REMOVED lines=8> */
[----:B------:R2:W3:Y:S04]  /*0550*/  SHFL.DOWN PT, R8, R7, 0x1, 0x1f ;  /* 0x08201f0007087f89 */ /* 0x0004e800000e0000 */
[----:B------:R2:W4:Y:S02]  /*0560*/  SHFL.DOWN PT, R14, R6, 0x1, 0x1f ;  /* 0x08201f00060e7f89 */ /* 0x00052400000e0000 */
.L_x_591:
[----:B------:R-:W-:Y:S01]  /*0570*/  ISETP.NE.AND P1, PT, R23, RZ, PT ;  /* 0x000000ff1700720c */ /* 0x000fe20003f25270 */
[----:B----4-:R-:W-:Y:S02]  /*0580*/  IMAD.MOV.U32 R4, RZ, RZ, R14 ;  /* 0x000000ffff047224 */ /* 0x010fe400078e000e */
[----:B---3--:R-:W-:-:S06]  /*0590*/  IMAD.MOV.U32 R5, RZ, RZ, R8 ;  /* 0x000000ffff057224 */ /* 0x008fcc00078e0008 */
[----:B------:R-:W-:-:S04]  /*05a0*/  DADD R4, R6, R4 ;  /* 0x0000000006047229 */ /* 0x000fc80000000004 */
[----:B------:R-:W-:Y:S07]  /*05b0*/  @P1 BRA `(.L_x_564) ;  /* 0x00000000007c1947 */ /* 0x000fee0003800000 */
[----:B------:R-:W2:Y:S01]  /*05c0*/  LDCU.64 UR4, c[0x0][0x3a8] ;  /* 0x00007500ff0477ac */ /* 0x000ea20008000a00 */
[----:B0-----:R-:W-:Y:S01]  /*05d0*/  IMAD.MOV.U32 R2, RZ, RZ, 0x1 ;  /* 0x00000001ff027424 */ /* 0x001fe200078e00ff */
[----:B------:R-:W-:Y:S01]  /*05e0*/  FSETP.GEU.AND P1, PT, |R5|, 6.5827683646048100446e-37, PT ;  /* 0x036000000500780b */ /* 0x000fe20003f2e200 */
[----:B------:R-:W-:Y:S01]  /*05f0*/  BSSY.RECONVERGENT B0, `(.L_x_566) ;  /* 0x0000015000007945 */ /* 0x000fe20003800200 */
[----:B--2---:R-:W0:Y:S08]  /*0600*/  I2F.F64.U64 R6, UR4 ;  /* 0x0000000400067d12 */ /* 0x004e300008301800 */
        /* <DEDUP_REMOVED lines=12> */
[----:B------:R-:W-:Y:S01]  /*06d0*/  MOV R11, R5 ;  /* 0x00000005000b7202 */ /* 0x000fe20000000f00 */
[----:B------:R-:W-:Y:S01]  /*06e0*/  IMAD.MOV.U32 R0, RZ, RZ, R4 ;  /* 0x000000ffff007224 */ /* 0x000fe200078e0004 */
[----:B------:R-:W-:Y:S01]  /*06f0*/  MOV R16, 0x720 ;  /* 0x0000072000107802 */ /* 0x000fe20000000f00 */
[----:B------:R-:W-:-:S07]  /*0700*/  IMAD.MOV.U32 R5, RZ, RZ, R7 ;  /* 0x000000ffff057224 */ /* 0x000fce00078e0007 */
[----:B-1----:R-:W-:Y:S05]  /*0710*/  CALL.REL.NOINC `($__internal_22_$__cuda_sm20_div_rn_f64_full) ;  /* 0x0000001000b07944 */ /* 0x002fea0003c00000 */
[----:B------:R-:W-:Y:S02]  /*0720*/  IMAD.MOV.U32 R2, RZ, RZ, R10 ;  /* 0x000000ffff027224 */ /* 0x000fe400078e000a */
[----:B------:R-:W-:-:S07]  /*0730*/  IMAD.MOV.U32 R3, RZ, RZ, R11 ;  /* 0x000000ffff037224 */ /* 0x000fce00078e000b */
.L_x_567:
[----:B------:R-:W-:Y:S05]  /*0740*/  BSYNC.RECONVERGENT B0 ;  /* 0x0000000000007941 */ /* 0x000fea0003800200 */
.L_x_566:
[----:B------:R-:W0:Y:S01]  /*0750*/  S2UR UR5, SR_CgaCtaId ;  /* 0x00000000000579c3 */ /* 0x000e220000008800 */
[----:B------:R-:W-:Y:S01]  /*0760*/  UMOV UR4, 0x400 ;  /* 0x0000040000047882 */ /* 0x000fe20000000000 */
[----:B------:R-:W-:Y:S01]  /*0770*/  PLOP3.LUT P0, PT, PT, PT, PT, 0x80, 0x8 ;  /* 0x000000000008781c */ /* 0x000fe20003f0f070 */
[----:B0-----:R-:W-:-:S06]  /*0780*/  ULEA UR4, UR5, UR4, 0x18 ;  /* 0x0000000405047291 */ /* 0x001fcc000f8ec0ff */
[----:B------:R-:W-:-:S05]  /*0790*/  IMAD.U32 R0, RZ, RZ, UR4 ;  /* 0x00000004ff007e24 */ /* 0x000fca000f8e00ff */
[----:B------:R3:W-:Y:S02]  /*07a0*/  STS.64 [R0+0x100], R2 ;  /* 0x0001000200007388 */ /* 0x0007e40000000a00 */
.L_x_564:
[----:B--2---:R-:W2:Y:S01]  /*07b0*/  LDC.64 R6, c[0x0][0x3a8] ;  /* 0x0000ea00ff067b82 */ /* 0x004ea20000000a00 */
[----:B------:R-:W-:Y:S05]  /*07c0*/  WARPSYNC.ALL ;  /* 0x0000000000007948 */ /* 0x000fea0003800000 */
[----:B------:R-:W-:Y:S01]  /*07d0*/  BSSY.RECONVERGENT B0, `(.L_x_568) ;  /* 0x0000017000007945 */ /* 0x000fe20003800200 */
[----:B0--3--:R-:W-:Y:S01]  /*07e0*/  CS2R R2, SRZ ;  /* 0x0000000000027805 */ /* 0x009fe2000001ff00 */
[----:B------:R-:W-:Y:S01]  /*07f0*/  BAR.SYNC.DEFER_BLOCKING 0x0 ;  /* 0x0000000000007b1d */ /* 0x000fe20000010000 */
[----:B--2---:R-:W-:-:S04]  /*0800*/  ISETP.GE.U32.AND P1, PT, R23, R6, PT ;  /* 0x000000061700720c */ /* 0x004fc80003f26070 */
[----:B------:R-:W-:-:S13]  /*0810*/  ISETP.GE.U32.AND.EX P1, PT, R18, R7, PT, P1 ;  /* 0x000000071200720c */ /* 0x000fda0003f26110 */
[----:B------:R-:W-:Y:S05]  /*0820*/  @P1 BRA `(.L_x_569) ;  /* 0x0000000000441947 */ /* 0x000fea0003800000 */
[----:B------:R0:W2:Y:S01]  /*0830*/  LDS.64 R4, [R0+0x100] ;  /* 0x0001000000047984 */ /* 0x0000a20000000a00 */
[----:B------:R-:W3:Y:S01]  /*0840*/  LDC R13, c[0x0][0x360] ;  /* 0x0000d800ff0d7b82 */ /* 0x000ee20000000800 */
[----:B------:R-:W-:Y:S01]  /*0850*/  IMAD.MOV.U32 R15, RZ, RZ, R23 ;  /* 0x000000ffff0f7224 */ /* 0x000fe200078e0017 */
[----:B------:R-:W-:Y:S01]  /*0860*/  MOV R10, R23 ;  /* 0x00000017000a7202 */ /* 0x000fe20000000f00 */
[----:B------:R-:W-:Y:S01]  /*0870*/  IMAD.MOV.U32 R12, RZ, RZ, R18 ;  /* 0x000000ffff0c7224 */ /* 0x000fe200078e0012 */
[----:B------:R-:W-:-:S07]  /*0880*/  CS2R R2, SRZ ;  /* 0x0000000000027805 */ /* 0x000fce000001ff00 */
.L_x_570:
[----:B------:R-:W-:-:S04]  /*0890*/  LEA R8, P1, R15, UR6, 0x3 ;  /* 0x000000060f087c11 */ /* 0x000fc8000f8218ff */
[----:B------:R-:W-:-:S06]  /*08a0*/  LEA.HI.X R9, R15, UR7, R12, 0x3, P1 ;  /* 0x000000070f097c11 */ /* 0x000fcc00088f1c0c */
[----:B------:R-:W2:Y:S01]  /*08b0*/  LDG.E.64.CONSTANT R8, desc[UR10][R8.64] ;  /* 0x0000000a08087981 */ /* 0x000ea2000c1e9b00 */
[----:B---3--:R-:W-:-:S05]  /*08c0*/  IMAD.IADD R15, R13, 0x1, R10 ;  /* 0x000000010d0f7824 */ /* 0x008fca00078e020a */
[----:B------:R-:W-:Y:S02]  /*08d0*/  ISETP.GE.U32.AND P1, PT, R15, R6, PT ;  /* 0x000000060f00720c */ /* 0x000fe40003f26070 */
[----:B------:R-:W-:-:S04]  /*08e0*/  SHF.R.S32.HI R12, RZ, 0x1f, R15 ;  /* 0x0000001fff0c7819 */ /* 0x000fc8000001140f */
[----:B------:R-:W-:Y:S01]  /*08f0*/  ISETP.GE.U32.AND.EX P1, PT, R12, R7, PT, P1 ;  /* 0x000000070c00720c */ /* 0x000fe20003f26110 */
[----:B--2---:R-:W-:-:S08]  /*0900*/  DADD R10, -R4, R8 ;  /* 0x00000000040a7229 */ /* 0x004fd00000000108 */
[----:B------:R-:W-:Y:S01]  /*0910*/  DFMA R2, R10, R10, R2 ;  /* 0x0000000a0a02722b */ /* 0x000fe20000000002 */
[----:B------:R-:W-:-:S03]  /*0920*/  IMAD.MOV.U32 R10, RZ, RZ, R15 ;  /* 0x000000ffff0a7224 */ /* 0x000fc600078e000f */
[----:B------:R-:W-:Y:S07]  /*0930*/  @!P1 BRA `(.L_x_570) ;  /* 0xfffffffc00d49947 */ /* 0x000fee000383ffff */
.L_x_569:
[----:B------:R-:W-:Y:S05]  /*0940*/  BSYNC.RECONVERGENT B0 ;  /* 0x0000000000007941 */ /* 0x000fea0003800200 */
.L_x_568:
[----:B------:R-:W-:Y:S01]  /*0950*/  SHFL.DOWN PT, R5, R3, 0x10, 0x1f ;  /* 0x0a001f0003057f89 */ /* 0x000fe200000e0000 */
[----:B------:R-:W-:Y:S01]  /*0960*/  ISETP.NE.AND P1, PT, R17, RZ, PT ;  /* 0x000000ff1100720c */ /* 0x000fe20003f25270 */
[----:B------:R-:W-:Y:S02]  /*0970*/  BSSY B0, `(.L_x_571) ;  /* 0x0000034000007945 */ /* 0x000fe40003800000 */
        /* <DEDUP_REMOVED lines=14> */
[----:B------:R2:W-:Y:S01]  /*0a60*/  @!P1 STS.64 [R19], R4 ;  /* 0x0000000413009388 */ /* 0x0005e20000000a00 */
[----:B------:R-:W-:Y:S01]  /*0a70*/  BAR.SYNC.DEFER_BLOCKING 0x0 ;  /* 0x0000000000007b1d */ /* 0x000fe20000010000 */
[----:B------:R-:W-:-:S13]  /*0a80*/  ISETP.GT.U32.AND P1, PT, R23, 0x1f, PT ;  /* 0x0000001f1700780c */ /* 0x000fda0003f24070 */
[----:B--2---:R-:W-:Y:S05]  /*0a90*/  @P1 BRA `(.L_x_572) ;  /* 0x0000000000841947 */ /* 0x004fea0003800000 */
[----:B------:R-:W2:Y:S01]  /*0aa0*/  LDCU UR4, c[0x0][0x360] ;  /* 0x00006c00ff0477ac */ /* 0x000ea20008000800 */
[----:B------:R-:W-:Y:S01]  /*0ab0*/  CS2R R6, SRZ ;  /* 0x0000000000067805 */ /* 0x000fe2000001ff00 */
[----:B--2---:R-:W-:-:S04]  /*0ac0*/  UIADD3 UR4, UPT, UPT, UR4, 0x1f, URZ ;  /* 0x0000001f04047890 */ /* 0x004fc8000fffe0ff */
[----:B------:R-:W-:-:S06]  /*0ad0*/  USHF.R.U32.HI UR4, URZ, 0x5, UR4 ;  /* 0x00000005ff047899 */ /* 0x000fcc0008011604 */
[----:B------:R-:W-:Y:S01]  /*0ae0*/  ISETP.GE.U32.AND P1, PT, R23, UR4, PT ;  /* 0x0000000417007c0c */ /* 0x000fe2000bf26070 */
[----:B------:R-:W-:-:S12]  /*0af0*/  UMOV UR4, 0xffffffff ;  /* 0xffffffff00047882 */ /* 0x000fd80000000000 */
[----:B------:R2:W3:Y:S01]  /*0b00*/  @!P1 LDS.64 R6, [R20] ;  /* 0x0000000014069984 */ /* 0x0004e20000000a00 */
[----:B------:R-:W-:Y:S05]  /*0b10*/  BRA.DIV UR4, `(.L_x_573) ;  /* 0x0000000a04bc7947 */ /* 0x000fea000b800000 */
[----:B---3--:R-:W3:Y:S04]  /*0b20*/  SHFL.DOWN PT, R9, R7, 0x10, 0x1f ;  /* 0x0a001f0007097f89 */ /* 0x008ee800000e0000 */
[----:B------:R-:W4:Y:S01]  /*0b30*/  SHFL.DOWN PT, R8, R6, 0x10, 0x1f ;  /* 0x0a001f0006087f89 */ /* 0x000f2200000e0000 */
[----:B---3--:R-:W-:Y:S02]  /*0b40*/  IMAD.MOV.U32 R3, RZ, RZ, R9 ;  /* 0x000000ffff037224 */ /* 0x008fe400078e0009 */
[----:B----4-:R-:W-:-:S06]  /*0b50*/  IMAD.MOV.U32 R2, RZ, RZ, R8 ;  /* 0x000000ffff027224 */ /* 0x010fcc00078e0008 */
[----:B------:R-:W-:-:S07]  /*0b60*/  DADD R8, R2, R6 ;  /* 0x0000000002087229 */ /* 0x000fce0000000006 */
[----:B------:R-:W3:Y:S04]  /*0b70*/  SHFL.DOWN PT, R11, R9, 0x8, 0x1f ;  /* 0x09001f00090b7f89 */ /* 0x000ee800000e0000 */
[----:B------:R-:W4:Y:S01]  /*0b80*/  SHFL.DOWN PT, R10, R8, 0x8, 0x1f ;  /* 0x09001f00080a7f89 */ /* 0x000f2200000e0000 */
[----:B---3--:R-:W-:Y:S02]  /*0b90*/  IMAD.MOV.U32 R3, RZ, RZ, R11 ;  /* 0x000000ffff037224 */ /* 0x008fe400078e000b */
[----:B----4-:R-:W-:-:S06]  /*0ba0*/  IMAD.MOV.U32 R2, RZ, RZ, R10 ;  /* 0x000000ffff027224 */ /* 0x010fcc00078e000a */
[----:B------:R-:W-:-:S07]  /*0bb0*/  DADD R10, R8, R2 ;  /* 0x00000000080a7229 */ /* 0x000fce0000000002 */
[----:B------:R-:W3:Y:S04]  /*0bc0*/  SHFL.DOWN PT, R13, R11, 0x4, 0x1f ;  /* 0x08801f000b0d7f89 */ /* 0x000ee800000e0000 */
[----:B------:R-:W4:Y:S01]  /*0bd0*/  SHFL.DOWN PT, R12, R10, 0x4, 0x1f ;  /* 0x08801f000a0c7f89 */ /* 0x000f2200000e0000 */
[----:B---3--:R-:W-:Y:S01]  /*0be0*/  IMAD.MOV.U32 R3, RZ, RZ, R13 ;  /* 0x000000ffff037224 */ /* 0x008fe200078e000d */
[----:B----4-:R-:W-:-:S06]  /*0bf0*/  MOV R2, R12 ;  /* 0x0000000c00027202 */ /* 0x010fcc0000000f00 */
[----:B------:R-:W-:-:S07]  /*0c00*/  DADD R12, R10, R2 ;  /* 0x000000000a0c7229 */ /* 0x000fce0000000002 */
[----:B------:R-:W3:Y:S04]  /*0c10*/  SHFL.DOWN PT, R7, R13, 0x2, 0x1f ;  /* 0x08401f000d077f89 */ /* 0x000ee800000e0000 */
[----:B------:R-:W4:Y:S01]  /*0c20*/  SHFL.DOWN PT, R6, R12, 0x2, 0x1f ;  /* 0x08401f000c067f89 */ /* 0x000f2200000e0000 */
[----:B---3--:R-:W-:Y:S02]  /*0c30*/  IMAD.MOV.U32 R3, RZ, RZ, R7 ;  /* 0x000000ffff037224 */ /* 0x008fe400078e0007 */
[----:B----4-:R-:W-:-:S06]  /*0c40*/  IMAD.MOV.U32 R2, RZ, RZ, R6 ;  /* 0x000000ffff027224 */ /* 0x010fcc00078e0006 */
[----:B------:R-:W-:-:S07]  /*0c50*/  DADD R6, R12, R2 ;  /* 0x000000000c067229 */ /* 0x000fce0000000002 */
[----:B------:R3:W4:Y:S04]  /*0c60*/  SHFL.DOWN PT, R8, R7, 0x1, 0x1f ;  /* 0x08201f0007087f89 */ /* 0x00072800000e0000 */
[----:B------:R3:W0:Y:S02]  /*0c70*/  SHFL.DOWN PT, R14, R6, 0x1, 0x1f ;  /* 0x08201f00060e7f89 */ /* 0x00062400000e0000 */
.L_x_602:
[----:B0-----:R-:W-:Y:S02]  /*0c80*/  IMAD.MOV.U32 R4, RZ, RZ, R14 ;  /* 0x000000ffff047224 */ /* 0x001fe400078e000e */
[----:B----4-:R-:W-:-:S06]  /*0c90*/  IMAD.MOV.U32 R5, RZ, RZ, R8 ;  /* 0x000000ffff057224 */ /* 0x010fcc00078e0008 */
[----:B------:R-:W-:-:S11]  /*0ca0*/  DADD R4, R6, R4 ;  /* 0x0000000006047229 */ /* 0x000fd60000000004 */
.L_x_572:
[----:B------:R-:W-:Y:S05]  /*0cb0*/  BSYNC B0 ;  /* 0x0000000000007941 */ /* 0x000fea0003800000 */
.L_x_571:
[----:B------:R-:W-:Y:S05]  /*0cc0*/  @!P0 BRA `(.L_x_574) ;  /* 0x0000000000c88947 */ /* 0x000fea0003800000 */
[----:B------:R-:W3:Y:S01]  /*0cd0*/  LDCU.64 UR4, c[0x0][0x3a8] ;  /* 0x00007500ff0477ac */ /* 0x000ee20008000a00 */
[----:B------:R-:W-:Y:S01]  /*0ce0*/  IMAD.MOV.U32 R2, RZ, RZ, 0x1 ;  /* 0x00000001ff027424 */ /* 0x000fe200078e00ff */
[----:B------:R-:W-:Y:S01]  /*0cf0*/  FSETP.GEU.AND P1, PT, |R5|, 6.5827683646048100446e-37, PT ;  /* 0x036000000500780b */ /* 0x000fe20003f2e200 */
[----:B------:R-:W-:Y:S01]  /*0d00*/  BSSY.RECONVERGENT B0, `(.L_x_575) ;  /* 0x0000015000007945 */ /* 0x000fe20003800200 */
[----:B---3--:R-:W3:Y:S08]  /*0d10*/  I2F.F64.U64 R6, UR4 ;  /* 0x0000000400067d12 */ /* 0x008ef00008301800 */
[----:B---3--:R-:W3:Y:S02]  /*0d20*/  MUFU.RCP64H R3, R7 ;  /* 0x0000000700037308 */ /* 0x008ee40000001800 */
[----:B---3--:R-:W-:-:S08]  /*0d30*/  DFMA R8, -R6, R2, 1 ;  /* 0x3ff000000608742b */ /* 0x008fd00000000102 */
[----:B------:R-:W-:-:S08]  /*0d40*/  DFMA R8, R8, R8, R8 ;  /* 0x000000080808722b */ /* 0x000fd00000000008 */
[----:B------:R-:W-:-:S08]  /*0d50*/  DFMA R8, R2, R8, R2 ;  /* 0x000000080208722b */ /* 0x000fd00000000002 */
[----:B------:R-:W-:-:S08]  /*0d60*/  DFMA R2, -R6, R8, 1 ;  /* 0x3ff000000602742b */ /* 0x000fd00000000108 */
[----:B------:R-:W-:-:S08]  /*0d70*/  DFMA R10, R8, R2, R8 ;  /* 0x00000002080a722b */ /* 0x000fd00000000008 */
[----:B------:R-:W-:-:S08]  /*0d80*/  DMUL R2, R10, R4 ;  /* 0x000000040a027228 */ /* 0x000fd00000000000 */
[----:B------:R-:W-:-:S08]  /*0d90*/  DFMA R8, -R6, R2, R4 ;  /* 0x000000020608722b */ /* 0x000fd00000000104 */
[----:B------:R-:W-:-:S10]  /*0da0*/  DFMA R2, R10, R8, R2 ;  /* 0x000000080a02722b */ /* 0x000fd40000000002 */
[----:B0-----:R-:W-:-:S05]  /*0db0*/  FFMA R0, RZ, R7, R3 ;  /* 0x00000007ff007223 */ /* 0x001fca0000000003 */
[----:B------:R-:W-:-:S13]  /*0dc0*/  FSETP.GT.AND P0, PT, |R0|, 1.469367938527859385e-39, PT ;  /* 0x001000000000780b */ /* 0x000fda0003f04200 */
[----:B------:R-:W-:Y:S05]  /*0dd0*/  @P0 BRA P1, `(.L_x_576) ;  /* 0x00000000001c0947 */ /* 0x000fea0000800000 */
[----:B------:R-:W-:Y:S01]  /*0de0*/  IMAD.MOV.U32 R11, RZ, RZ, R5 ;  /* 0x000000ffff0b7224 */ /* 0x000fe200078e0005 */
[----:B------:R-:W-:Y:S01]  /*0df0*/  MOV R0, R4 ;  /* 0x0000000400007202 */ /* 0x000fe20000000f00 */
[----:B------:R-:W-:Y:S01]  /*0e00*/  IMAD.MOV.U32 R5, RZ, RZ, R7 ;  /* 0x000000ffff057224 */ /* 0x000fe200078e0007 */
[----:B------:R-:W-:-:S07]  /*0e10*/  MOV R16, 0xe30 ;  /* 0x00000e3000107802 */ /* 0x000fce0000000f00 */
[----:B-12---:R-:W-:Y:S05]  /*0e20*/  CALL.REL.NOINC `($__internal_22_$__cuda_sm20_div_rn_f64_full) ;  /* 0x0000000800ec7944 */ /* 0x006fea0003c00000 */
[----:B------:R-:W-:Y:S02]  /*0e30*/  IMAD.MOV.U32 R2, RZ, RZ, R10 ;  /* 0x000000ffff027224 */ /* 0x000fe400078e000a */
[----:B------:R-:W-:-:S07]  /*0e40*/  IMAD.MOV.U32 R3, RZ, RZ, R11 ;  /* 0x000000ffff037224 */ /* 0x000fce00078e000b */
.L_x_576:
[----:B------:R-:W-:Y:S05]  /*0e50*/  BSYNC.RECONVERGENT B0 ;  /* 0x0000000000007941 */ /* 0x000fea0003800200 */
.L_x_575:
[----:B------:R-:W0:Y:S01]  /*0e60*/  LDCU.64 UR4, c[0x0][0x3b0] ;  /* 0x00007600ff0477ac */ /* 0x000e220008000a00 */
[----:B------:R-:W-:Y:S01]  /*0e70*/  IMAD.MOV.U32 R6, RZ, RZ, 0x0 ;  /* 0x00000000ff067424 */ /* 0x000fe200078e00ff */
[----:B------:R-:W-:Y:S01]  /*0e80*/  MOV R7, 0x3fd80000 ;  /* 0x3fd8000000077802 */ /* 0x000fe20000000f00 */
[----:B------:R-:W-:Y:S01]  /*0e90*/  BSSY.RECONVERGENT B0, `(.L_x_577) ;  /* 0x0000010000007945 */ /* 0x000fe20003800200 */
        /* <DEDUP_REMOVED lines=12> */
[----:B-12---:R-:W-:Y:S05]  /*0f60*/  CALL.REL.NOINC `($__internal_23_$__cuda_sm20_drsqrt_f64_slowpath_v2) ;  /* 0x0000001000147944 */ /* 0x006fea0003c00000 */
[----:B------:R-:W-:Y:S02]  /*0f70*/  IMAD.MOV.U32 R2, RZ, RZ, R0 ;  /* 0x000000ffff027224 */ /* 0x000fe400078e0000 */
[----:B------:R-:W-:-:S07]  /*0f80*/  IMAD.MOV.U32 R3, RZ, RZ, R5 ;  /* 0x000000ffff037224 */ /* 0x000fce00078e0005 */
.L_x_578:
[----:B------:R-:W-:Y:S05]  /*0f90*/  BSYNC.RECONVERGENT B0 ;  /* 0x0000000000007941 */ /* 0x000fea0003800200 */
.L_x_577:
[----:B------:R-:W0:Y:S01]  /*0fa0*/  S2UR UR5, SR_CgaCtaId ;  /* 0x00000000000579c3 */ /* 0x000e220000008800 */
[----:B------:R-:W-:Y:S02]  /*0fb0*/  UMOV UR4, 0x400 ;  /* 0x0000040000047882 */ /* 0x000fe40000000000 */
[----:B0-----:R-:W-:-:S06]  /*0fc0*/  ULEA UR4, UR5, UR4, 0x18 ;  /* 0x0000000405047291 */ /* 0x001fcc000f8ec0ff */
[----:B------:R-:W-:-:S05]  /*0fd0*/  IMAD.U32 R0, RZ, RZ, UR4 ;  /* 0x00000004ff007e24 */ /* 0x000fca000f8e00ff */
[----:B------:R4:W-:Y:S02]  /*0fe0*/  STS.64 [R0+0x108], R2 ;  /* 0x0001080200007388 */ /* 0x0009e40000000a00 */
.L_x_574:
[----:B----4-:R-:W4:Y:S01]  /*0ff0*/  LDC.64 R2, c[0x0][0x3a8] ;  /* 0x0000ea00ff027b82 */ /* 0x010f220000000a00 */
[----:B------:R-:W-:Y:S07]  /*1000*/  WARPSYNC.ALL ;  /* 0x0000000000007948 */ /* 0x000fee0003800000 */
[----:B------:R-:W-:Y:S01]  /*1010*/  BAR.SYNC.DEFER_BLOCKING 0x0 ;  /* 0x0000000000007b1d */ /* 0x000fe20000010000 */
[----:B----4-:R-:W-:-:S04]  /*1020*/  ISETP.GE.U32.AND P0, PT, R23, R2, PT ;  /* 0x000000021700720c */ /* 0x010fc80003f06070 */
[----:B------:R-:W-:-:S13]  /*1030*/  ISETP.GE.U32.AND.EX P0, PT, R18, R3, PT, P0 ;  /* 0x000000031200720c */ /* 0x000fda0003f06100 */
[----:B------:R-:W-:Y:S05]  /*1040*/  @P0 EXIT ;  /* 0x000000000000094d */ /* 0x000fea0003800000 */
[----:B---3--:R3:W4:Y:S01]  /*1050*/  LDS.128 R4, [R0+0x100] ;  /* 0x0001000000047984 */ /* 0x0087220000000c00 */
[----:B------:R-:W-:Y:S01]  /*1060*/  BSSY.RECONVERGENT B0, `(.L_x_579) ;  /* 0x000001c000007945 */ /* 0x000fe20003800200 */
[----:B------:R-:W0:Y:S01]  /*1070*/  LDCU UR4, c[0x0][0x360] ;  /* 0x00006c00ff0477ac */ /* 0x000e220008000800 */
[----:B------:R-:W0:Y:S01]  /*1080*/  LDCU.64 UR14, c[0x0][0x388] ;  /* 0x00007100ff0e77ac */ /* 0x000e220008000a00 */
[----:B------:R-:W0:Y:S02]  /*1090*/  LDCU.128 UR16, c[0x0][0x390] ;  /* 0x00007200ff1077ac */ /* 0x000e240008000c00 */
.L_x_580:
[C---:B------:R-:W-:Y:S01]  /*10a0*/  IMAD.SHL.U32 R12, R23.reuse, 0x8, RZ ;  /* 0x00000008170c7824 */ /* 0x040fe200078e00ff */
[----:B0--3--:R-:W-:-:S04]  /*10b0*/  SHF.L.U64.HI R0, R23, 0x3, R18 ;  /* 0x0000000317007819 */ /* 0x009fc80000010212 */
[----:B------:R-:W-:-:S04]  /*10c0*/  IADD3 R14, P0, PT, R12, UR6, RZ ;  /* 0x000000060c0e7c10 */ /* 0x000fc8000ff1e0ff */
[----:B------:R-:W-:-:S05]  /*10d0*/  IADD3.X R15, PT, PT, R0, UR7, RZ, P0, !PT ;  /* 0x00000007000f7c10 */ /* 0x000fca00087fe4ff */
[----:B------:R0:W4:Y:S01]  /*10e0*/  LDG.E.64.CONSTANT R10, desc[UR10][R14.64] ;  /* 0x0000000a0e0a7981 */ /* 0x000122000c1e9b00 */
[C---:B------:R-:W-:Y:S02]  /*10f0*/  IADD3 R16, P0, PT, R12.reuse, UR14, RZ ;  /* 0x0000000e0c107c10 */ /* 0x040fe4000ff1e0ff */
[----:B------:R-:W-:Y:S02]  /*1100*/  IADD3 R12, P1, PT, R12, UR16, RZ ;  /* 0x000000100c0c7c10 */ /* 0x000fe4000ff3e0ff */
[C---:B------:R-:W-:Y:S02]  /*1110*/  IADD3.X R17, PT, PT, R0.reuse, UR15, RZ, P0, !PT ;  /* 0x0000000f00117c10 */ /* 0x040fe400087fe4ff */
[----:B------:R-:W-:-:S03]  /*1120*/  IADD3.X R13, PT, PT, R0, UR17, RZ, P1, !PT ;  /* 0x00000011000d7c10 */ /* 0x000fc60008ffe4ff */
[----:B------:R-:W3:Y:S04]  /*1130*/  LDG.E.64.CONSTANT R8, desc[UR10][R16.64] ;  /* 0x0000000a10087981 */ /* 0x000ee8000c1e9b00 */
[----:B------:R-:W3:Y:S01]  /*1140*/  LDG.E.64.CONSTANT R12, desc[UR10][R12.64] ;  /* 0x0000000a0c0c7981 */ /* 0x000ee2000c1e9b00 */
[C---:B------:R-:W-:Y:S01]  /*1150*/  IADD3 R0, P0, PT, R23.reuse, UR12, RZ ;  /* 0x0000000c17007c10 */ /* 0x040fe2000ff1e0ff */
[----:B------:R-:W-:-:S03]  /*1160*/  VIADD R23, R23, UR4 ;  /* 0x0000000417177c36 */ /* 0x000fc60008000000 */
[----:B------:R-:W-:Y:S02]  /*1170*/  IADD3.X R19, PT, PT, R18, UR8, RZ, P0, !PT ;  /* 0x0000000812137c10 */ /* 0x000fe400087fe4ff */
[C---:B0-----:R-:W-:Y:S02]  /*1180*/  LEA R14, P0, R0.reuse, UR18, 0x3 ;  /* 0x00000012000e7c11 */ /* 0x041fe4000f8018ff */
[----:B------:R-:W-:Y:S02]  /*1190*/  SHF.R.S32.HI R18, RZ, 0x1f, R23 ;  /* 0x0000001fff127819 */ /* 0x000fe40000011417 */
[----:B------:R-:W-:Y:S02]  /*11a0*/  LEA.HI.X R15, R0, UR19, R19, 0x3, P0 ;  /* 0x00000013000f7c11 */ /* 0x000fe400080f1c13 */
[----:B------:R-:W-:-:S04]  /*11b0*/  ISETP.GE.U32.AND P0, PT, R23, R2, PT ;  /* 0x000000021700720c */ /* 0x000fc80003f06070 */
[----:B------:R-:W-:Y:S01]  /*11c0*/  ISETP.GE.U32.AND.EX P0, PT, R18, R3, PT, P0 ;  /* 0x000000031200720c */ /* 0x000fe20003f06100 */
[----:B----4-:R-:W-:-:S08]  /*11d0*/  DADD R10, -R4, R10 ;  /* 0x00000000040a7229 */ /* 0x010fd0000000010a */
[----:B------:R-:W-:-:S08]  /*11e0*/  DMUL R10, R10, R6 ;  /* 0x000000060a0a7228 */ /* 0x000fd00000000000 */
[----:B---3--:R-:W-:-:S07]  /*11f0*/  DFMA R8, R10, R8, R12 ;  /* 0x000000080a08722b */ /* 0x008fce000000000c */
[----:B------:R0:W-:Y:S01]  /*1200*/  STG.E.64 desc[UR10][R14.64], R8 ;  /* 0x000000080e007986 */ /* 0x0001e2000c101b0a */
[----:B------:R-:W-:Y:S05]  /*1210*/  @!P0 BRA `(.L_x_580) ;  /* 0xfffffffc00a08947 */ /* 0x000fea000383ffff */
[----:B------:R-:W-:Y:S05]  /*1220*/  BSYNC.RECONVERGENT B0 ;  /* 0x0000000000007941 */ /* 0x000fea0003800200 */
.L_x_579:
[----:B------:R-:W-:Y:S05]  /*1230*/  EXIT ;  /* 0x000000000000794d */ /* 0x000fea0003800000 */
.L_x_565:
[----:B--2---:R-:W-:Y:S01]  /*1240*/  MOV R5, R7 ;  /* 0x0000000700057202 */ /* 0x004fe20000000f00 */
[----:B------:R-:W-:Y:S02]  /*1250*/  IMAD.MOV.U32 R4, RZ, RZ, 0x10 ;  /* 0x00000010ff047424 */ /* 0x000fe400078e00ff */
[----:B0-----:R-:W-:Y:S02]  /*1260*/  IMAD.MOV.U32 R3, RZ, RZ, 0x1f ;  /* 0x0000001fff037424 */ /* 0x001fe400078e00ff */
[----:B------:R-:W-:-:S07]  /*1270*/  IMAD.MOV.U32 R2, RZ, RZ, -0x1 ;  /* 0xffffffffff027424 */ /* 0x000fce00078e00ff */
[----:B-1----:R-:W-:Y:S05]  /*1280*/  WARPSYNC.COLLECTIVE R2, `(.L_x_581) ;  /* 0x0000000002087348 */ /* 0x002fea0003c00000 */
[----:B------:R0:W2:Y:S02]  /*1290*/  SHFL.DOWN P1, R14, R5, R4, R3 ;  /* 0x08000004050e7389 */ /* 0x0000a40000020003 */
[----:B012---:R-:W-:Y:S05]  /*12a0*/  ENDCOLLECTIVE ;  /* 0x000000000000791b */ /* 0x007fea0003800000 */
.L_x_581:
[----:B------:R-:W-:Y:S02]  /*12b0*/  IMAD.MOV.U32 R5, RZ, RZ, R6 ;  /* 0x000000ffff057224 */ /* 0x000fe400078e0006 */
[----:B------:R-:W-:-:S07]  /*12c0*/  IMAD.MOV.U32 R9, RZ, RZ, R14 ;  /* 0x000000ffff097224 */ /* 0x000fce00078e000e */
[----:B------:R-:W-:Y:S05]  /*12d0*/  WARPSYNC.COLLECTIVE R2, `(.L_x_582) ;  /* 0x0000000002087348 */ /* 0x000fea0003c00000 */
[----:B------:R0:W1:Y:S02]  /*12e0*/  SHFL.DOWN P1, R14, R5, R4, R3 ;  /* 0x08000004050e7389 */ /* 0x0000640000020003 */
[----:B01----:R-:W-:Y:S05]  /*12f0*/  ENDCOLLECTIVE ;  /* 0x000000000000791b */ /* 0x003fea0003800000 */
.L_x_582:
[----:B------:R-:W-:Y:S02]  /*1300*/  IMAD.MOV.U32 R4, RZ, RZ, 0x8 ;  /* 0x00000008ff047424 */ /* 0x000fe400078e00ff */
[----:B------:R-:W-:-:S06]  /*1310*/  IMAD.MOV.U32 R8, RZ, RZ, R14 ;  /* 0x000000ffff087224 */ /* 0x000fcc00078e000e */
[----:B------:R-:W-:-:S10]  /*1320*/  DADD R8, R8, R6 ;  /* 0x0000000008087229 */ /* 0x000fd40000000006 */
[----:B------:R-:W-:-:S07]  /*1330*/  MOV R5, R9 ;  /* 0x0000000900057202 */ /* 0x000fce0000000f00 */
[----:B------:R-:W-:Y:S05]  /*1340*/  WARPSYNC.COLLECTIVE R2, `(.L_x_583) ;  /* 0x0000000002087348 */ /* 0x000fea0003c00000 */
[----:B------:R0:W1:Y:S02]  /*1350*/  SHFL.DOWN P1, R14, R5, R4, R3 ;  /* 0x08000004050e7389 */ /* 0x0000640000020003 */
[----:B01----:R-:W-:Y:S05]  /*1360*/  ENDCOLLECTIVE ;  /* 0x000000000000791b */ /* 0x003fea0003800000 */
.L_x_583:
[----:B------:R-:W-:Y:S02]  /*1370*/  IMAD.MOV.U32 R5, RZ, RZ, R8 ;  /* 0x000000ffff057224 */ /* 0x000fe400078e0008 */
[----:B------:R-:W-:-:S07]  /*1380*/  IMAD.MOV.U32 R11, RZ, RZ, R14 ;  /* 0x000000ffff0b7224 */ /* 0x000fce00078e000e */
[----:B------:R-:W-:Y:S05]  /*1390*/  WARPSYNC.COLLECTIVE R2, `(.L_x_584) ;  /* 0x0000000002087348 */ /* 0x000fea0003c00000 */
[----:B------:R0:W1:Y:S02]  /*13a0*/  SHFL.DOWN P1, R14, R5, R4, R3 ;  /* 0x08000004050e7389 */ /* 0x0000640000020003 */
[----:B01----:R-:W-:Y:S05]  /*13b0*/  ENDCOLLECTIVE ;  /* 0x000000000000791b */ /* 0x003fea0003800000 */
.L_x_584:
[----:B------:R-:W-:Y:S01]  /*13c0*/  MOV R4, 0x4 ;  /* 0x0000000400047802 */ /* 0x000fe20000000f00 */
[----:B------:R-:W-:-:S06]  /*13d0*/  IMAD.MOV.U32 R10, RZ, RZ, R14 ;  /* 0x000000ffff0a7224 */ /* 0x000fcc00078e000e */
[----:B------:R-:W-:-:S10]  /*13e0*/  DADD R10, R8, R10 ;  /* 0x00000000080a7229 */ /* 0x000fd4000000000a */
[----:B------:R-:W-:-:S07]  /*13f0*/  IMAD.MOV.U32 R5, RZ, RZ, R11 ;  /* 0x000000ffff057224 */ /* 0x000fce00078e000b */
[----:B------:R-:W-:Y:S05]  /*1400*/  WARPSYNC.COLLECTIVE R2, `(.L_x_585) ;  /* 0x0000000002087348 */ /* 0x000fea0003c00000 */
[----:B------:R0:W1:Y:S02]  /*1410*/  SHFL.DOWN P1, R14, R5, R4, R3 ;  /* 0x08000004050e7389 */ /* 0x0000640000020003 */
[----:B01----:R-:W-:Y:S05]  /*1420*/  ENDCOLLECTIVE ;  /* 0x000000000000791b */ /* 0x003fea0003800000 */
.L_x_585:
[----:B------:R-:W-:Y:S02]  /*1430*/  IMAD.MOV.U32 R5, RZ, RZ, R10 ;  /* 0x000000ffff057224 */ /* 0x000fe400078e000a */
[----:B------:R-:W-:-:S07]  /*1440*/  IMAD.MOV.U32 R13, RZ, RZ, R14 ;  /* 0x000000ffff0d7224 */ /* 0x000fce00078e000e */
[----:B------:R-:W-:Y:S05]  /*1450*/  WARPSYNC.COLLECTIVE R2, `(.L_x_586) ;  /* 0x0000000002087348 */ /* 0x000fea0003c00000 */
[----:B------:R0:W1:Y:S02]  /*1460*/  SHFL.DOWN P1, R14, R5, R4, R3 ;  /* 0x08000004050e7389 */ /* 0x0000640000020003 */
[----:B01----:R-:W-:Y:S05]  /*1470*/  ENDCOLLECTIVE ;  /* 0x000000000000791b */ /* 0x003fea0003800000 */
.L_x_586:
[----:B------:R-:W-:Y:S02]  /*1480*/  IMAD.MOV.U32 R4, RZ, RZ, 0x2 ;  /* 0x00000002ff047424 */ /* 0x000fe400078e00ff */
[----:B------:R-:W-:-:S06]  /*1490*/  IMAD.MOV.U32 R12, RZ, RZ, R14 ;  /* 0x000000ffff0c7224 */ /* 0x000fcc00078e000e */
[----:B------:R-:W-:-:S10]  /*14a0*/  DADD R12, R10, R12 ;  /* 0x000000000a0c7229 */ /* 0x000fd4000000000c */
[----:B------:R-:W-:-:S07]  /*14b0*/  IMAD.MOV.U32 R5, RZ, RZ, R13 ;  /* 0x000000ffff057224 */ /* 0x000fce00078e000d */
[----:B------:R-:W-:Y:S05]  /*14c0*/  WARPSYNC.COLLECTIVE R2, `(.L_x_587) ;  /* 0x0000000002087348 */ /* 0x000fea0003c00000 */
[----:B------:R0:W1:Y:S02]  /*14d0*/  SHFL.DOWN P1, R14, R5, R4, R3 ;  /* 0x08000004050e7389 */ /* 0x0000640000020003 */
[----:B01----:R-:W-:Y:S05]  /*14e0*/  ENDCOLLECTIVE ;  /* 0x000000000000791b */ /* 0x003fea0003800000 */
.L_x_587:
[----:B------:R-:W-:Y:S01]  /*14f0*/  IMAD.MOV.U32 R5, RZ, RZ, R12 ;  /* 0x000000ffff057224 */ /* 0x000fe200078e000c */
[----:B------:R-:W-:-:S07]  /*1500*/  MOV R7, R14 ;  /* 0x0000000e00077202 */ /* 0x000fce0000000f00 */
[----:B------:R-:W-:Y:S05]  /*1510*/  WARPSYNC.COLLECTIVE R2, `(.L_x_588) ;  /* 0x0000000002087348 */ /* 0x000fea0003c00000 */
[----:B------:R0:W1:Y:S02]  /*1520*/  SHFL.DOWN P1, R14, R5, R4, R3 ;  /* 0x08000004050e7389 */ /* 0x0000640000020003 */
[----:B01----:R-:W-:Y:S05]  /*1530*/  ENDCOLLECTIVE ;  /* 0x000000000000791b */ /* 0x003fea0003800000 */
.L_x_588:
[----:B------:R-:W-:Y:S02]  /*1540*/  IMAD.MOV.U32 R4, RZ, RZ, 0x1 ;  /* 0x00000001ff047424 */ /* 0x000fe400078e00ff */
[----:B------:R-:W-:-:S06]  /*1550*/  IMAD.MOV.U32 R6, RZ, RZ, R14 ;  /* 0x000000ffff067224 */ /* 0x000fcc00078e000e */
[----:B------:R-:W-:-:S10]  /*1560*/  DADD R6, R12, R6 ;  /* 0x000000000c067229 */ /* 0x000fd40000000006 */
[----:B------:R-:W-:-:S07]  /*1570*/  IMAD.MOV.U32 R5, RZ, RZ, R7 ;  /* 0x000000ffff057224 */ /* 0x000fce00078e0007 */
[----:B------:R-:W-:Y:S05]  /*1580*/  WARPSYNC.COLLECTIVE R2, `(.L_x_589) ;  /* 0x0000000002087348 */ /* 0x000fea0003c00000 */
[----:B------:R0:W1:Y:S02]  /*1590*/  SHFL.DOWN P1, R14, R5, R4, R3 ;  /* 0x08000004050e7389 */ /* 0x0000640000020003 */
[----:B01----:R-:W-:Y:S05]  /*15a0*/  ENDCOLLECTIVE ;  /* 0x000000000000791b */ /* 0x003fea0003800000 */
.L_x_589:
[----:B------:R-:W-:Y:S01]  /*15b0*/  MOV R5, R6 ;  /* 0x0000000600057202 */ /* 0x000fe20000000f00 */
[----:B------:R-:W-:-:S07]  /*15c0*/  IMAD.MOV.U32 R8, RZ, RZ, R14 ;  /* 0x000000ffff087224 */ /* 0x000fce00078e000e */
[----:B------:R-:W-:Y:S05]  /*15d0*/  WARPSYNC.COLLECTIVE R2, `(.L_x_590) ;  /* 0x0000000002087348 */ /* 0x000fea0003c00000 */
[----:B------:R0:W1:Y:S02]  /*15e0*/  SHFL.DOWN P1, R14, R5, R4, R3 ;  /* 0x08000004050e7389 */ /* 0x0000640000020003 */
[----:B01----:R-:W-:Y:S05]  /*15f0*/  ENDCOLLECTIVE ;  /* 0x000000000000791b */ /* 0x003fea0003800000 */
.L_x_590:
[----:B------:R-:W-:Y:S05]  /*1600*/  BRA `(.L_x_591) ;  /* 0xffffffec00d87947 */ /* 0x000fea000383ffff */
.L_x_573:
[----:B---3--:R-:W-:Y:S02]  /*1610*/  IMAD.MOV.U32 R5, RZ, RZ, R7 ;  /* 0x000000ffff057224 */ /* 0x008fe400078e0007 */
[----:B------:R-:W-:Y:S02]  /*1620*/  IMAD.MOV.U32 R4, RZ, RZ, 0x10 ;  /* 0x00000010ff047424 */ /* 0x000fe400078e00ff */
[----:B------:R-:W-:Y:S02]  /*1630*/  IMAD.MOV.U32 R3, RZ, RZ, 0x1f ;  /* 0x0000001fff037424 */ /* 0x000fe400078e00ff */
[----:B------:R-:W-:-:S07]  /*1640*/  IMAD.MOV.U32 R2, RZ, RZ, -0x1 ;  /* 0xffffffffff027424 */ /* 0x000fce00078e00ff */
[----:B012---:R-:W-:Y:S05]  /*1650*/  WARPSYNC.COLLECTIVE R2, `(.L_x_592) ;  /* 0x0000000002087348 */ /* 0x007fea0003c00000 */
[----:B------:R3:W4:Y:S02]  /*1660*/  SHFL.DOWN P1, R14, R5, R4, R3 ;  /* 0x08000004050e7389 */ /* 0x0007240000020003 */
[----:B01234-:R-:W-:Y:S05]  /*1670*/  ENDCOLLECTIVE ;  /* 0x000000000000791b */ /* 0x01ffea0003800000 */
.L_x_592:
[----:B------:R-:W-:Y:S01]  /*1680*/  MOV R5, R6 ;  /* 0x0000000600057202 */ /* 0x000fe20000000f00 */
[----:B------:R-:W-:-:S07]  /*1690*/  IMAD.MOV.U32 R9, RZ, RZ, R14 ;  /* 0x000000ffff097224 */ /* 0x000fce00078e000e */
[----:B------:R-:W-:Y:S05]  /*16a0*/  WARPSYNC.COLLECTIVE R2, `(.L_x_593) ;  /* 0x0000000002087348 */ /* 0x000fea0003c00000 */
[----:B------:R0:W1:Y:S02]  /*16b0*/  SHFL.DOWN P1, R14, R5, R4, R3 ;  /* 0x08000004050e7389 */ /* 0x0000640000020003 */
[----:B01----:R-:W-:Y:S05]  /*16c0*/  ENDCOLLECTIVE ;  /* 0x000000000000791b */ /* 0x003fea0003800000 */
.L_x_593:
[----:B------:R-:W-:Y:S02]  /*16d0*/  IMAD.MOV.U32 R4, RZ, RZ, 0x8 ;  /* 0x00000008ff047424 */ /* 0x000fe400078e00ff */
[----:B------:R-:W-:-:S06]  /*16e0*/  IMAD.MOV.U32 R8, RZ, RZ, R14 ;  /* 0x000000ffff087224 */ /* 0x000fcc00078e000e */
[----:B------:R-:W-:-:S10]  /*16f0*/  DADD R8, R8, R6 ;  /* 0x0000000008087229 */ /* 0x000fd40000000006 */
[----:B------:R-:W-:-:S07]  /*1700*/  IMAD.MOV.U32 R5, RZ, RZ, R9 ;  /* 0x000000ffff057224 */ /* 0x000fce00078e0009 */
[----:B------:R-:W-:Y:S05]  /*1710*/  WARPSYNC.COLLECTIVE R2, `(.L_x_594) ;  /* 0x0000000002087348 */ /* 0x000fea0003c00000 */
[----:B------:R0:W1:Y:S02]  /*1720*/  SHFL.DOWN P1, R14, R5, R4, R3 ;  /* 0x08000004050e7389 */ /* 0x0000640000020003 */
[----:B01----:R-:W-:Y:S05]  /*1730*/  ENDCOLLECTIVE ;  /* 0x000000000000791b */ /* 0x003fea0003800000 */
.L_x_594:
[----:B------:R-:W-:Y:S02]  /*1740*/  IMAD.MOV.U32 R5, RZ, RZ, R8 ;  /* 0x000000ffff057224 */ /* 0x000fe400078e0008 */
[----:B------:R-:W-:-:S07]  /*1750*/  IMAD.MOV.U32 R11, RZ, RZ, R14 ;  /* 0x000000ffff0b7224 */ /* 0x000fce00078e000e */
[----:B------:R-:W-:Y:S05]  /*1760*/  WARPSYNC.COLLECTIVE R2, `(.L_x_595) ;  /* 0x0000000002087348 */ /* 0x000fea0003c00000 */
[----:B------:R0:W1:Y:S02]  /*1770*/  SHFL.DOWN P1, R14, R5, R4, R3 ;  /* 0x08000004050e7389 */ /* 0x0000640000020003 */
[----:B01----:R-:W-:Y:S05]  /*1780*/  ENDCOLLECTIVE ;  /* 0x000000000000791b */ /* 0x003fea0003800000 */
.L_x_595:
[----:B------:R-:W-:Y:S01]  /*1790*/  IMAD.MOV.U32 R4, RZ, RZ, 0x4 ;  /* 0x00000004ff047424 */ /* 0x000fe200078e00ff */
[----:B------:R-:W-:-:S06]  /*17a0*/  MOV R10, R14 ;  /* 0x0000000e000a7202 */ /* 0x000fcc0000000f00 */
[----:B------:R-:W-:-:S10]  /*17b0*/  DADD R10, R8, R10 ;  /* 0x00000000080a7229 */ /* 0x000fd4000000000a */
[----:B------:R-:W-:-:S07]  /*17c0*/  IMAD.MOV.U32 R5, RZ, RZ, R11 ;  /* 0x000000ffff057224 */ /* 0x000fce00078e000b */
[----:B------:R-:W-:Y:S05]  /*17d0*/  WARPSYNC.COLLECTIVE R2, `(.L_x_596) ;  /* 0x0000000002087348 */ /* 0x000fea0003c00000 */
[----:B------:R0:W1:Y:S02]  /*17e0*/  SHFL.DOWN P1, R14, R5, R4, R3 ;  /* 0x08000004050e7389 */ /* 0x0000640000020003 */
[----:B01----:R-:W-:Y:S05]  /*17f0*/  ENDCOLLECTIVE ;  /* 0x000000000000791b */ /* 0x003fea0003800000 */
.L_x_596:
[----:B------:R-:W-:Y:S02]  /*1800*/  IMAD.MOV.U32 R5, RZ, RZ, R10 ;  /* 0x000000ffff057224 */ /* 0x000fe400078e000a */
[----:B------:R-:W-:-:S07]  /*1810*/  IMAD.MOV.U32 R13, RZ, RZ, R14 ;  /* 0x000000ffff0d7224 */ /* 0x000fce00078e000e */
[----:B------:R-:W-:Y:S05]  /*1820*/  WARPSYNC.COLLECTIVE R2, `(.L_x_597) ;  /* 0x0000000002087348 */ /* 0x000fea0003c00000 */
[----:B------:R0:W1:Y:S02]  /*1830*/  SHFL.DOWN P1, R14, R5, R4, R3 ;  /* 0x08000004050e7389 */ /* 0x0000640000020003 */
[----:B01----:R-:W-:Y:S05]  /*1840*/  ENDCOLLECTIVE ;  /* 0x000000000000791b */ /* 0x003fea0003800000 */
.L_x_597:
[----:B------:R-:W-:Y:S02]  /*1850*/  IMAD.MOV.U32 R4, RZ, RZ, 0x2 ;  /* 0x00000002ff047424 */ /* 0x000fe400078e00ff */
[----:B------:R-:W-:-:S06]  /*1860*/  IMAD.MOV.U32 R12, RZ, RZ, R14 ;  /* 0x000000ffff0c7224 */ /* 0x000fcc00078e000e */
[----:B------:R-:W-:-:S10]  /*1870*/  DADD R12, R10, R12 ;  /* 0x000000000a0c7229 */ /* 0x000fd4000000000c */
[----:B------:R-:W-:-:S07]  /*1880*/  MOV R5, R13 ;  /* 0x0000000d00057202 */ /* 0x000fce0000000f00 */
[----:B------:R-:W-:Y:S05]  /*1890*/  WARPSYNC.COLLECTIVE R2, `(.L_x_598) ;  /* 0x0000000002087348 */ /* 0x000fea0003c00000 */
[----:B------:R0:W1:Y:S02]  /*18a0*/  SHFL.DOWN P1, R14, R5, R4, R3 ;  /* 0x08000004050e7389 */ /* 0x0000640000020003 */
[----:B01----:R-:W-:Y:S05]  /*18b0*/  ENDCOLLECTIVE ;  /* 0x000000000000791b */ /* 0x003fea0003800000 */
.L_x_598:
[----:B------:R-:W-:Y:S02]  /*18c0*/  IMAD.MOV.U32 R5, RZ, RZ, R12 ;  /* 0x000000ffff057224 */ /* 0x000fe400078e000c */
[----:B------:R-:W-:-:S07]  /*18d0*/  IMAD.MOV.U32 R7, RZ, RZ, R14 ;  /* 0x000000ffff077224 */ /* 0x000fce00078e000e */
[----:B------:R-:W-:Y:S05]  /*18e0*/  WARPSYNC.COLLECTIVE R2, `(.L_x_599) ;  /* 0x0000000002087348 */ /* 0x000fea0003c00000 */
[----:B------:R0:W1:Y:S02]  /*18f0*/  SHFL.DOWN P1, R14, R5, R4, R3 ;  /* 0x08000004050e7389 */ /* 0x0000640000020003 */
[----:B01----:R-:W-:Y:S05]  /*1900*/  ENDCOLLECTIVE ;  /* 0x000000000000791b */ /* 0x003fea0003800000 */
.L_x_599:
[----:B------:R-:W-:Y:S01]  /*1910*/  MOV R4, 0x1 ;  /* 0x0000000100047802 */ /* 0x000fe20000000f00 */
[----:B------:R-:W-:-:S06]  /*1920*/  IMAD.MOV.U32 R6, RZ, RZ, R14 ;  /* 0x000000ffff067224 */ /* 0x000fcc00078e000e */
[----:B------:R-:W-:-:S10]  /*1930*/  DADD R6, R12, R6 ;  /* 0x000000000c067229 */ /* 0x000fd40000000006 */
[----:B------:R-:W-:-:S07]  /*1940*/  IMAD.MOV.U32 R5, RZ, RZ, R7 ;  /* 0x000000ffff057224 */ /* 0x000fce00078e0007 */
[----:B------:R-:W-:Y:S05]  /*1950*/  WARPSYNC.COLLECTIVE R2, `(.L_x_600) ;  /* 0x0000000002087348 */ /* 0x000fea0003c00000 */
[----:B------:R0:W1:Y:S02]  /*1960*/  SHFL.DOWN P1, R14, R5, R4, R3 ;  /* 0x08000004050e7389 */ /* 0x0000640000020003 */
[----:B01----:R-:W-:Y:S05]  /*1970*/  ENDCOLLECTIVE ;  /* 0x000000000000791b */ /* 0x003fea0003800000 */
.L_x_600:
[----:B------:R-:W-:Y:S02]  /*1980*/  IMAD.MOV.U32 R5, RZ, RZ, R6 ;  /* 0x000000ffff057224 */ /* 0x000fe400078e0006 */
[----:B------:R-:W-:-:S07]  /*1990*/  IMAD.MOV.U32 R8, RZ, RZ, R14 ;  /* 0x000000ffff087224 */ /* 0x000fce00078e000e */
[----:B------:R-:W-:Y:S05]  /*19a0*/  WARPSYNC.COLLECTIVE R2, `(.L_x_601) ;  /* 0x0000000002087348 */ /* 0x000fea0003c00000 */
[----:B------:R0:W1:Y:S02]  /*19b0*/  SHFL.DOWN P1, R14, R5, R4, R3 ;  /* 0x08000004050e7389 */ /* 0x0000640000020003 */
[----:B01----:R-:W-:Y:S05]  /*19c0*/  ENDCOLLECTIVE ;  /* 0x000000000000791b */ /* 0x003fea0003800000 */
.L_x_601:
[----:B------:R-:W-:Y:S05]  /*19d0*/  BRA `(.L_x_602) ;  /* 0xfffffff000a87947 */ /* 0x000fea000383ffff */
        .weak           $__internal_22_$__cuda_sm20_div_rn_f64_full
        .type           $__internal_22_$__cuda_sm20_div_rn_f64_full,@function
        .size           $__internal_22_$__cuda_sm20_div_rn_f64_full,($__internal_23_$__cuda_sm20_drsqrt_f64_slowpath_v2 - $__internal_22_$__cuda_sm20_div_rn_f64_full)
$__internal_22_$__cuda_sm20_div_rn_f64_full:
[C---:B------:R-:W-:Y:S01]  /*19e0*/  FSETP.GEU.AND P0, PT, |R5|.reuse, 1.469367938527859385e-39, PT ;  /* 0x001000000500780b */ /* 0x040fe20003f0e200 */
[--C-:B------:R-:W-:Y:S01]  /*19f0*/  IMAD.MOV.U32 R4, RZ, RZ, R6.reuse ;  /* 0x000000ffff047224 */ /* 0x100fe200078e0006 */
[----:B------:R-:W-:Y:S01]  /*1a00*/  LOP3.LUT R2, R5, 0x800fffff, RZ, 0xc0, !PT ;  /* 0x800fffff05027812 */ /* 0x000fe200078ec0ff */
[----:B------:R-:W-:Y:S01]  /*1a10*/  IMAD.MOV.U32 R8, RZ, RZ, 0x1 ;  /* 0x00000001ff087424 */ /* 0x000fe200078e00ff */
[----:B------:R-:W-:Y:S01]  /*1a20*/  MOV R7, R11 ;  /* 0x0000000b00077202 */ /* 0x000fe20000000f00 */
[----:B------:R-:W-:Y:S01]  /*1a30*/  BSSY.RECONVERGENT B1, `(.L_x_603) ;  /* 0x0000055000017945 */ /* 0x000fe20003800200 */
[----:B------:R-:W-:Y:S01]  /*1a40*/  LOP3.LUT R3, R2, 0x3ff00000, RZ, 0xfc, !PT ;  /* 0x3ff0000002037812 */ /* 0x000fe200078efcff */
[----:B------:R-:W-:Y:S01]  /*1a50*/  IMAD.MOV.U32 R2, RZ, RZ, R6 ;  /* 0x000000ffff027224 */ /* 0x000fe200078e0006 */
[C---:B------:R-:W-:Y:S01]  /*1a60*/  FSETP.GEU.AND P2, PT, |R7|.reuse, 1.469367938527859385e-39, PT ;  /* 0x001000000700780b */ /* 0x040fe20003f4e200 */
[----:B------:R-:W-:Y:S01]  /*1a70*/  IMAD.MOV.U32 R6, RZ, RZ, R0 ;  /* 0x000000ffff067224 */ /* 0x000fe200078e0000 */
[----:B------:R-:W-:-:S02]  /*1a80*/  LOP3.LUT R21, R7, 0x7ff00000, RZ, 0xc0, !PT ;  /* 0x7ff0000007157812 */ /* 0x000fc400078ec0ff */
[----:B------:R-:W-:Y:S01]  /*1a90*/  LOP3.LUT R22, R5, 0x7ff00000, RZ, 0xc0, !PT ;  /* 0x7ff0000005167812 */ /* 0x000fe200078ec0ff */
[----:B------:R-:W-:Y:S02]  /*1aa0*/  @!P0 DMUL R2, R4, 8.98846567431157953865e+307 ;  /* 0x7fe0000004028828 */ /* 0x000fe40000000000 */
[----:B------:R-:W-:Y:S01]  /*1ab0*/  IMAD.MOV.U32 R24, RZ, RZ, R21 ;  /* 0x000000ffff187224 */ /* 0x000fe200078e0015 */
[----:B------:R-:W-:-:S03]  /*1ac0*/  ISETP.GE.U32.AND P1, PT, R21, R22, PT ;  /* 0x000000161500720c */ /* 0x000fc60003f26070 */
[----:B------:R-:W0:Y:S02]  /*1ad0*/  MUFU.RCP64H R9, R3 ;  /* 0x0000000300097308 */ /* 0x000e240000001800 */
[----:B------:R-:W-:Y:S02]  /*1ae0*/  @!P2 LOP3.LUT R0, R5, 0x7ff00000, RZ, 0xc0, !PT ;  /* 0x7ff000000500a812 */ /* 0x000fe400078ec0ff */
[----:B------:R-:W-:Y:S02]  /*1af0*/  @!P0 LOP3.LUT R22, R3, 0x7ff00000, RZ, 0xc0, !PT ;  /* 0x7ff0000003168812 */ /* 0x000fe400078ec0ff */
[----:B------:R-:W-:Y:S01]  /*1b00*/  @!P2 ISETP.GE.U32.AND P3, PT, R21, R0, PT ;  /* 0x000000001500a20c */ /* 0x000fe20003f66070 */
[----:B------:R-:W-:-:S05]  /*1b10*/  IMAD.MOV.U32 R0, RZ, RZ, 0x1ca00000 ;  /* 0x1ca00000ff007424 */ /* 0x000fca00078e00ff */
[----:B------:R-:W-:-:S04]  /*1b20*/  @!P2 SEL R13, R0, 0x63400000, !P3 ;  /* 0x63400000000da807 */ /* 0x000fc80005800000 */
[----:B------:R-:W-:Y:S01]  /*1b30*/  @!P2 LOP3.LUT R14, R13, 0x80000000, R7, 0xf8, !PT ;  /* 0x800000000d0ea812 */ /* 0x000fe200078ef807 */
[----:B0-----:R-:W-:-:S03]  /*1b40*/  DFMA R10, R8, -R2, 1 ;  /* 0x3ff00000080a742b */ /* 0x001fc60000000802 */
[----:B------:R-:W-:Y:S01]  /*1b50*/  @!P2 LOP3.LUT R15, R14, 0x100000, RZ, 0xfc, !PT ;  /* 0x001000000e0fa812 */ /* 0x000fe200078efcff */
[----:B------:R-:W-:-:S04]  /*1b60*/  @!P2 IMAD.MOV.U32 R14, RZ, RZ, RZ ;  /* 0x000000ffff0ea224 */ /* 0x000fc800078e00ff */
[----:B------:R-:W-:-:S08]  /*1b70*/  DFMA R10, R10, R10, R10 ;  /* 0x0000000a0a0a722b */ /* 0x000fd0000000000a */
[----:B------:R-:W-:Y:S01]  /*1b80*/  DFMA R10, R8, R10, R8 ;  /* 0x0000000a080a722b */ /* 0x000fe20000000008 */
[----:B------:R-:W-:Y:S01]  /*1b90*/  SEL R9, R0, 0x63400000, !P1 ;  /* 0x6340000000097807 */ /* 0x000fe20004800000 */
[----:B------:R-:W-:-:S03]  /*1ba0*/  IMAD.MOV.U32 R8, RZ, RZ, R6 ;  /* 0x000000ffff087224 */ /* 0x000fc600078e0006 */
[----:B------:R-:W-:-:S03]  /*1bb0*/  LOP3.LUT R9, R9, 0x800fffff, R7, 0xf8, !PT ;  /* 0x800fffff09097812 */ /* 0x000fc600078ef807 */
[----:B------:R-:W-:-:S03]  /*1bc0*/  DFMA R12, R10, -R2, 1 ;  /* 0x3ff000000a0c742b */ /* 0x000fc60000000802 */
[----:B------:R-:W-:-:S05]  /*1bd0*/  @!P2 DFMA R8, R8, 2, -R14 ;  /* 0x400000000808a82b */ /* 0x000fca000000080e */
[----:B------:R-:W-:-:S05]  /*1be0*/  DFMA R12, R10, R12, R10 ;  /* 0x0000000c0a0c722b */ /* 0x000fca000000000a */
[----:B------:R-:W-:-:S03]  /*1bf0*/  @!P2 LOP3.LUT R24, R9, 0x7ff00000, RZ, 0xc0, !PT ;  /* 0x7ff000000918a812 */ /* 0x000fc600078ec0ff */
[----:B------:R-:W-:Y:S01]  /*1c00*/  DMUL R10, R12, R8 ;  /* 0x000000080c0a7228 */ /* 0x000fe20000000000 */
[----:B------:R-:W-:-:S04]  /*1c10*/  IADD3 R25, PT, PT, R24, -0x1, RZ ;  /* 0xffffffff18197810 */ /* 0x000fc80007ffe0ff */
[----:B------:R-:W-:Y:S01]  /*1c20*/  ISETP.GT.U32.AND P0, PT, R25, 0x7feffffe, PT ;  /* 0x7feffffe1900780c */ /* 0x000fe20003f04070 */
[----:B------:R-:W-:Y:S02]  /*1c30*/  VIADD R25, R22, 0xffffffff ;  /* 0xffffffff16197836 */ /* 0x000fe40000000000 */
        /* <DEDUP_REMOVED lines=21> */
[----:B------:R-:W-:Y:S01]  /*1d90*/  IADD3 R3, PT, PT, -R0, RZ, RZ ;  /* 0x000000ff00037210 */ /* 0x000fe20007ffe1ff */
[----:B------:R-:W-:Y:S01]  /*1da0*/  IMAD.MOV.U32 R2, RZ, RZ, RZ ;  /* 0x000000ffff027224 */ /* 0x000fe200078e00ff */
[----:B------:R-:W-:-:S05]  /*1db0*/  DMUL.RP R6, R14, R6 ;  /* 0x000000060e067228 */ /* 0x000fca0000008000 */
[----:B------:R-:W-:-:S05]  /*1dc0*/  DFMA R2, R10, -R2, R14 ;  /* 0x800000020a02722b */ /* 0x000fca000000000e */
[----:B------:R-:W-:Y:S02]  /*1dd0*/  LOP3.LUT R5, R7, R5, RZ, 0x3c, !PT ;  /* 0x0000000507057212 */ /* 0x000fe400078e3cff */
[----:B------:R-:W-:-:S04]  /*1de0*/  IADD3 R2, PT, PT, -R0, -0x43300000, RZ ;  /* 0xbcd0000000027810 */ /* 0x000fc80007ffe1ff */
[----:B------:R-:W-:-:S04]  /*1df0*/  FSETP.NEU.AND P0, PT, |R3|, R2, PT ;  /* 0x000000020300720b */ /* 0x000fc80003f0d200 */
[----:B------:R-:W-:Y:S02]  /*1e00*/  FSEL R10, R6, R10, !P0 ;  /* 0x0000000a060a7208 */ /* 0x000fe40004000000 */
[----:B------:R-:W-:Y:S01]  /*1e10*/  FSEL R11, R5, R11, !P0 ;  /* 0x0000000b050b7208 */ /* 0x000fe20004000000 */
[----:B------:R-:W-:Y:S06]  /*1e20*/  BRA `(.L_x_605) ;  /* 0x0000000000547947 */ /* 0x000fec0003800000 */
.L_x_604:
        /* <DEDUP_REMOVED lines=13> */
[----:B------:R-:W-:Y:S01]  /*1f00*/  @P0 IMAD.MOV.U32 R10, RZ, RZ, RZ ;  /* 0x000000ffff0a0224 */ /* 0x000fe200078e00ff */
[----:B------:R-:W-:Y:S01]  /*1f10*/  @P0 MOV R11, R0 ;  /* 0x00000000000b0202 */ /* 0x000fe20000000f00 */
[----:B------:R-:W-:Y:S06]  /*1f20*/  BRA `(.L_x_605) ;  /* 0x0000000000147947 */ /* 0x000fec0003800000 */
.L_x_607:
[----:B------:R-:W-:Y:S01]  /*1f30*/  LOP3.LUT R11, R5, 0x80000, RZ, 0xfc, !PT ;  /* 0x00080000050b7812 */ /* 0x000fe200078efcff */
[----:B------:R-:W-:Y:S01]  /*1f40*/  IMAD.MOV.U32 R10, RZ, RZ, R4 ;  /* 0x000000ffff0a7224 */ /* 0x000fe200078e0004 */
[----:B------:R-:W-:Y:S06]  /*1f50*/  BRA `(.L_x_605) ;  /* 0x0000000000087947 */ /* 0x000fec0003800000 */
.L_x_606:
[----:B------:R-:W-:Y:S01]  /*1f60*/  LOP3.LUT R11, R7, 0x80000, RZ, 0xfc, !PT ;  /* 0x00080000070b7812 */ /* 0x000fe200078efcff */
[----:B------:R-:W-:-:S07]  /*1f70*/  IMAD.MOV.U32 R10, RZ, RZ, R6 ;  /* 0x000000ffff0a7224 */ /* 0x000fce00078e0006 */
.L_x_605:
[----:B------:R-:W-:Y:S05]  /*1f80*/  BSYNC.RECONVERGENT B1 ;  /* 0x0000000000017941 */ /* 0x000fea0003800200 */
.L_x_603:
[----:B------:R-:W-:Y:S02]  /*1f90*/  IMAD.MOV.U32 R2, RZ, RZ, R16 ;  /* 0x000000ffff027224 */ /* 0x000fe400078e0010 */
[----:B------:R-:W-:-:S04]  /*1fa0*/  IMAD.MOV.U32 R3, RZ, RZ, 0x0 ;  /* 0x00000000ff037424 */ /* 0x000fc800078e00ff */
[----:B------:R-:W-:Y:S05]  /*1fb0*/  RET.REL.NODEC R2 `(_ZN8pygpukit3ops2nn20layernorm_f64_kernelEPKdS3_S3_Pdmmd) ;  /* 0xffffffe002107950 */ /* 0x000fea0003c3ffff */
        .weak           $__internal_23_$__cuda_sm20_drsqrt_f64_slowpath_v2
        .type           $__internal_23_$__cuda_sm20_drsqrt_f64_slowpath_v2,@function
        .size           $__internal_23_$__cuda_sm20_drsqrt_f64_slowpath_v2,(.L_x_697 - $__internal_23_$__cuda_sm20_drsqrt_f64_slowpath_v2)
$__internal_23_$__cuda_sm20_drsqrt_f64_slowpath_v2:
[----:B------:R-:W-:Y:S01]  /*1fc0*/  IMAD.MOV.U32 R4, RZ, RZ, R8 ;  /* 0x000000ffff047224 */ /* 0x000fe200078e0008 */
[----:B------:R-:W-:Y:S01]  /*1fd0*/  MOV R5, R9 ;  /* 0x0000000900057202 */ /* 0x000fe20000000f00 */
[----:B------:R-:W-:Y:S01]  /*1fe0*/  BSSY.RECONVERGENT B1, `(.L_x_608) ;  /* 0x000001d000017945 */ /* 0x000fe20003800200 */
[----:B------:R-:W-:-:S04]  /*1ff0*/  LOP3.LUT R2, R9, 0x80000000, RZ, 0xc0, !PT ;  /* 0x8000000009027812 */ /* 0x000fc800078ec0ff */
        /* <DEDUP_REMOVED lines=23> */
.L_x_610:
[----:B------:R-:W-:Y:S01]  /*2170*/  DADD R2, R4, R4 ;  /* 0x0000000004027229 */ /* 0x000fe20000000004 */
[----:B------:R-:W-:Y:S10]  /*2180*/  BRA `(.L_x_611) ;  /* 0x0000000000087947 */ /* 0x000ff40003800000 */
.L_x_609:
[----:B------:R-:W-:Y:S02]  /*2190*/  LOP3.LUT R3, R2, 0x7ff00000, RZ, 0xfc, !PT ;  /* 0x7ff0000002037812 */ /* 0x000fe400078efcff */
[----:B------:R-:W-:-:S07]  /*21a0*/  MOV R2, RZ ;  /* 0x000000ff00027202 */ /* 0x000fce0000000f00 */
.L_x_611:
[----:B------:R-:W-:Y:S05]  /*21b0*/  BSYNC.RECONVERGENT B1 ;  /* 0x0000000000017941 */ /* 0x000fea0003800200 */
.L_x_608:
[----:B------:R-:W-:Y:S02]  /*21c0*/  IMAD.MOV.U32 R0, RZ, RZ, R2 ;  /* 0x000000ffff007224 */ /* 0x000fe400078e0002 */
[----:B------:R-:W-:Y:S02]  /*21d0*/  IMAD.MOV.U32 R5, RZ, RZ, R3 ;  /* 0x000000ffff057224 */ /* 0x000fe400078e0003 */
[----:B------:R-:W-:Y:S02]  /*21e0*/  IMAD.MOV.U32 R2, RZ, RZ, R10 ;  /* 0x000000ffff027224 */ /* 0x000fe400078e000a */
[----:B------:R-:W-:-:S04]  /*21f0*/  IMAD.MOV.U32 R3, RZ, RZ, 0x0 ;  /* 0x00000000ff037424 */ /* 0x000fc800078e00ff */
[----:B------:R-:W-:Y:S05]  /*2200*/  RET.REL.NODEC R2 `(_ZN8pygpukit3ops2nn20layernorm_f64_kernelEPKdS3_S3_Pdmmd) ;  /* 0xffffffdc027c7950 */ /* 0x000fea0003c3ffff */
.L_x_612:
        /* <DEDUP_REMOVED lines=15> */
.L_x_697:


//--------------------- .text._ZN8pygpukit3ops2nn20layernorm_f32_kernelEPKfS3_S3_Pfmmf --------------------------
	.section	.text._ZN8pygpukit3ops2nn20layernorm_f32_kernelEPKfS3_S3_Pfmmf,"ax",@progbits
	.align	128
        .global         _ZN8pygpukit3ops2nn20layernorm_f32_kernelEPKfS3_S3_Pfmmf
        .type           _ZN8pygpukit3ops2nn20layernorm_f32_kernelEPKfS3_S3_Pfmmf,@function
        .size           _ZN8pygpukit3ops2nn20layernorm_f32_kernelEPKfS3_S3_Pfmmf,(.L_x_698 - _ZN8pygpukit3ops2nn20layernorm_f32_kernelEPKfS3_S3_Pfmmf)
        .other          _ZN8pygpukit3ops2nn20layernorm_f32_kernelEPKfS3_S3_Pfmmf,@"STO_CUDA_ENTRY STV_DEFAULT"
_ZN8pygpukit3ops2nn20layernorm_f32_kernelEPKfS3_S3_Pfmmf:
.text._ZN8pygpukit3ops2nn20layernorm_f32_kernelEPKfS3_S3_Pfmmf:
        /* <DEDUP_REMOVED lines=25> */
.L_x_615:
[----:B------:R-:W-:-:S04]  /*0190*/  LEA R6, P0, R5, UR6, 0x2 ;  /* 0x0000000605067c11 */ /* 0x000fc8000f8010ff */
[----:B------:R-:W-:-:S06]  /*01a0*/  LEA.HI.X R7, R5, UR7, R10, 0x2, P0 ;  /* 0x0000000705077c11 */ /* 0x000fcc00080f140a */
[----:B------:R-:W2:Y:S01]  /*01b0*/  LDG.E.CONSTANT R7, desc[UR10][R6.64] ;  /* 0x0000000a06077981 */ /* 0x000ea2000c1e9900 */
[----:B0-----:R-:W-:-:S05]  /*01c0*/  IMAD.IADD R5, R8, 0x1, R3 ;  /* 0x0000000108057824 */ /* 0x001fca00078e0203 */
[----:B------:R-:W-:Y:S02]  /*01d0*/  ISETP.GE.U32.AND P0, PT, R5, UR14, PT ;  /* 0x0000000e05007c0c */ /* 0x000fe4000bf06070 */
[----:B------:R-:W-:Y:S02]  /*01e0*/  SHF.R.S32.HI R10, RZ, 0x1f, R5 ;  /* 0x0000001fff0a7819 */ /* 0x000fe40000011405 */
[----:B------:R-:W-:Y:S02]  /*01f0*/  MOV R3, R5 ;  /* 0x0000000500037202 */ /* 0x000fe40000000f00 */
[----:B------:R-:W-:Y:S01]  /*0200*/  ISETP.GE.U32.AND.EX P0, PT, R10, UR15, PT, P0 ;  /* 0x0000000f0a007c0c */ /* 0x000fe2000bf06100 */
[----:B--2---:R-:W-:-:S12]  /*0210*/  FADD R0, R7, R0 ;  /* 0x0000000007007221 */ /* 0x004fd80000000000 */
[----:B------:R-:W-:Y:S05]  /*0220*/  @!P0 BRA `(.L_x_615) ;  /* 0xfffffffc00d88947 */ /* 0x000fea000383ffff */
.L_x_614:
[----:B------:R-:W-:Y:S05]  /*0230*/  BSYNC.RECONVERGENT B0 ;  /* 0x0000000000007941 */ /* 0x000fea0003800200 */
.L_x_613:
        /* <DEDUP_REMOVED lines=25> */
[----:B------:R-:W-:Y:S01]  /*03d0*/  HFMA2 R0, -RZ, RZ, 0, 0 ;  /* 0x00000000ff007431 */ /* 0x000fe200000001ff */
        /* <DEDUP_REMOVED lines=15> */
.L_x_636:
        /* <DEDUP_REMOVED lines=15> */
[----:B-1----:R-:W-:Y:S05]  /*05c0*/  CALL.REL.NOINC `($__internal_24_$__cuda_sm3x_div_rn_noftz_f32_slowpath) ;  /* 0x0000000c00307944 */ /* 0x002fea0003c00000 */
[----:B------:R-:W-:-:S07]  /*05d0*/  IMAD.MOV.U32 R8, RZ, RZ, R0 ;  /* 0x000000ffff087224 */ /* 0x000fce00078e0000 */
.L_x_619:
[----:B------:R-:W-:Y:S05]  /*05e0*/  BSYNC.RECONVERGENT B0 ;  /* 0x0000000000007941 */ /* 0x000fea0003800200 */
.L_x_618:
[----:B------:R-:W0:Y:S01]  /*05f0*/  S2UR UR5, SR_CgaCtaId ;  /* 0x00000000000579c3 */ /* 0x000e220000008800 */
[----:B------:R-:W-:Y:S01]  /*0600*/  UMOV UR4, 0x400 ;  /* 0x0000040000047882 */ /* 0x000fe20000000000 */
[----:B------:R-:W-:Y:S01]  /*0610*/  PLOP3.LUT P0, PT, PT, PT, PT, 0x80, 0x8 ;  /* 0x000000000008781c */ /* 0x000fe20003f0f070 */
[----:B0-----:R-:W-:-:S06]  /*0620*/  ULEA UR4, UR5, UR4, 0x18 ;  /* 0x0000000405047291 */ /* 0x001fcc000f8ec0ff */
[----:B------:R-:W-:-:S05]  /*0630*/  IMAD.U32 R3, RZ, RZ, UR4 ;  /* 0x00000004ff037e24 */ /* 0x000fca000f8e00ff */
[----:B------:R2:W-:Y:S02]  /*0640*/  STS [R3+0x80], R8 ;  /* 0x0000800803007388 */ /* 0x0005e40000000800 */
.L_x_616:
        /* <DEDUP_REMOVED lines=11> */
[----:B------:R-:W-:Y:S02]  /*0700*/  IMAD.MOV.U32 R17, RZ, RZ, R4 ;  /* 0x000000ffff117224 */ /* 0x000fe400078e0004 */
[----:B------:R-:W-:Y:S02]  /*0710*/  IMAD.MOV.U32 R16, RZ, RZ, R2 ;  /* 0x000000ffff107224 */ /* 0x000fe400078e0002 */
[----:B0-----:R-:W-:-:S07]  /*0720*/  IMAD.MOV.U32 R13, RZ, RZ, R4 ;  /* 0x000000ffff0d7224 */ /* 0x001fce00078e0004 */
.L_x_622:
[----:B------:R-:W-:-:S04]  /*0730*/  LEA R10, P1, R17, UR6, 0x2 ;  /* 0x00000006110a7c11 */ /* 0x000fc8000f8210ff */
[----:B------:R-:W-:-:S06]  /*0740*/  LEA.HI.X R11, R17, UR7, R16, 0x2, P1 ;  /* 0x00000007110b7c11 */ /* 0x000fcc00088f1410 */
[----:B------:R-:W2:Y:S01]  /*0750*/  LDG.E.CONSTANT R11, desc[UR10][R10.64] ;  /* 0x0000000a0a0b7981 */ /* 0x000ea2000c1e9900 */
[----:B---3--:R-:W-:-:S04]  /*0760*/  IADD3 R17, PT, PT, R14, R13, RZ ;  /* 0x0000000d0e117210 */ /* 0x008fc80007ffe0ff */
[----:B------:R-:W-:Y:S01]  /*0770*/  ISETP.GE.U32.AND P1, PT, R17, R8, PT ;  /* 0x000000081100720c */ /* 0x000fe20003f26070 */
[--C-:B------:R-:W-:Y:S01]  /*0780*/  IMAD.MOV.U32 R13, RZ, RZ, R17.reuse ;  /* 0x000000ffff0d7224 */ /* 0x100fe200078e0011 */
[----:B------:R-:W-:-:S04]  /*0790*/  SHF.R.S32.HI R16, RZ, 0x1f, R17 ;  /* 0x0000001fff107819 */ /* 0x000fc80000011411 */
[----:B------:R-:W-:Y:S01]  /*07a0*/  ISETP.GE.U32.AND.EX P1, PT, R16, R9, PT, P1 ;  /* 0x000000091000720c */ /* 0x000fe20003f26110 */
[----:B--2---:R-:W-:-:S04]  /*07b0*/  FADD R15, -R12, R11 ;  /* 0x0000000b0c0f7221 */ /* 0x004fc80000000100 */
[----:B------:R-:W-:-:S08]  /*07c0*/  FFMA R0, R15, R15, R0 ;  /* 0x0000000f0f007223 */ /* 0x000fd00000000000 */
[----:B------:R-:W-:Y:S05]  /*07d0*/  @!P1 BRA `(.L_x_622) ;  /* 0xfffffffc00d49947 */ /* 0x000fea000383ffff */
.L_x_621:
[----:B------:R-:W-:Y:S05]  /*07e0*/  BSYNC.RECONVERGENT B0 ;  /* 0x0000000000007941 */ /* 0x000fea0003800200 */
.L_x_620:
[----:B------:R-:W0:Y:S01]  /*07f0*/  SHFL.DOWN PT, R9, R0, 0x10, 0x1f ;  /* 0x0a001f0000097f89 */ /* 0x000e2200000e0000 */
[----:B------:R-:W-:Y:S01]  /*0800*/  ISETP.NE.AND P1, PT, R5, RZ, PT ;  /* 0x000000ff0500720c */ /* 0x000fe20003f25270 */
[----:B------:R-:W-:Y:S01]  /*0810*/  BSSY B0, `(.L_x_623) ;  /* 0x0000020000007945 */ /* 0x000fe20003800000 */
[----:B0-----:R-:W-:-:S05]  /*0820*/  FADD R9, R9, R0 ;  /* 0x0000000009097221 */ /* 0x001fca0000000000 */
[----:B------:R-:W0:Y:S02]  /*0830*/  SHFL.DOWN PT, R8, R9, 0x8, 0x1f ;  /* 0x09001f0009087f89 */ /* 0x000e2400000e0000 */
        /* <DEDUP_REMOVED lines=11> */
[----:B------:R-:W0:Y:S01]  /*08f0*/  LDCU UR4, c[0x0][0x360] ;  /* 0x00006c00ff0477ac */ /* 0x000e220008000800 */
[----:B------:R-:W-:Y:S01]  /*0900*/  IMAD.MOV.U32 R0, RZ, RZ, RZ ;  /* 0x000000ffff007224 */ /* 0x000fe200078e00ff */
[----:B0-----:R-:W-:-:S04]  /*0910*/  UIADD3 UR4, UPT, UPT, UR4, 0x1f, URZ ;  /* 0x0000001f04047890 */ /* 0x001fc8000fffe0ff */
[----:B------:R-:W-:-:S06]  /*0920*/  USHF.R.U32.HI UR4, URZ, 0x5, UR4 ;  /* 0x00000005ff047899 */ /* 0x000fcc0008011604 */
[----:B------:R-:W-:Y:S01]  /*0930*/  ISETP.GE.U32.AND P1, PT, R4, UR4, PT ;  /* 0x0000000404007c0c */ /* 0x000fe2000bf26070 */
[----:B------:R-:W-:-:S12]  /*0940*/  UMOV UR4, 0xffffffff ;  /* 0xffffffff00047882 */ /* 0x000fd80000000000 */
[----:B------:R0:W2:Y:S01]  /*0950*/  @!P1 LDS R0, [R7] ;  /* 0x0000000007009984 */ /* 0x0000a20000000800 */
[----:B------:R-:W-:Y:S05]  /*0960*/  BRA.DIV UR4, `(.L_x_625) ;  /* 0x0000000604bc7947 */ /* 0x000fea000b800000 */
[----:B--2---:R-:W2:Y:S02]  /*0970*/  SHFL.DOWN PT, R5, R0, 0x10, 0x1f ;  /* 0x0a001f0000057f89 */ /* 0x004ea400000e0000 */
[----:B--2---:R-:W-:-:S05]  /*0980*/  FADD R5, R5, R0 ;  /* 0x0000000005057221 */ /* 0x004fca0000000000 */
[----:B------:R-:W2:Y:S02]  /*0990*/  SHFL.DOWN PT, R6, R5, 0x8, 0x1f ;  /* 0x09001f0005067f89 */ /* 0x000ea400000e0000 */
[----:B--2---:R-:W-:-:S05]  /*09a0*/  FADD R6, R5, R6 ;  /* 0x0000000605067221 */ /* 0x004fca0000000000 */
[----:B01----:R-:W0:Y:S02]  /*09b0*/  SHFL.DOWN PT, R7, R6, 0x4, 0x1f ;  /* 0x08801f0006077f89 */ /* 0x003e2400000e0000 */
[----:B0-----:R-:W-:-:S05]  /*09c0*/  FADD R7, R6, R7 ;  /* 0x0000000706077221 */ /* 0x001fca0000000000 */
[----:B------:R-:W0:Y:S02]  /*09d0*/  SHFL.DOWN PT, R8, R7, 0x2, 0x1f ;  /* 0x08401f0007087f89 */ /* 0x000e2400000e0000 */
[----:B0-----:R-:W-:-:S05]  /*09e0*/  FADD R8, R7, R8 ;  /* 0x0000000807087221 */ /* 0x001fca0000000000 */
[----:B------:R0:W1:Y:S02]  /*09f0*/  SHFL.DOWN PT, R13, R8, 0x1, 0x1f ;  /* 0x08201f00080d7f89 */ /* 0x00006400000e0000 */
.L_x_642:
[----:B-1----:R-:W-:-:S07]  /*0a00*/  FADD R13, R8, R13 ;  /* 0x0000000d080d7221 */ /* 0x002fce0000000000 */
.L_x_624:
[----:B------:R-:W-:Y:S05]  /*0a10*/  BSYNC B0 ;  /* 0x0000000000007941 */ /* 0x000fea0003800000 */
.L_x_623:
[----:B------:R-:W-:Y:S05]  /*0a20*/  @!P0 BRA `(.L_x_626) ;  /* 0x00000000006c8947 */ /* 0x000fea0003800000 */
[----:B------:R-:W0:Y:S01]  /*0a30*/  LDCU.64 UR4, c[0x0][0x3a8] ;  /* 0x00007500ff0477ac */ /* 0x000e220008000a00 */
[----:B------:R-:W-:Y:S01]  /*0a40*/  BSSY.RECONVERGENT B0, `(.L_x_627) ;  /* 0x000000e000007945 */ /* 0x000fe20003800200 */
[----:B0-----:R-:W0:Y:S08]  /*0a50*/  I2F.U64 R8, UR4 ;  /* 0x0000000400087d12 */ /* 0x001e300008301000 */
[----:B0-----:R-:W0:Y:S08]  /*0a60*/  MUFU.RCP R3, R8 ;  /* 0x0000000800037308 */ /* 0x001e300000001000 */
[----:B------:R-:W2:Y:S01]  /*0a70*/  FCHK P0, R13, R8 ;  /* 0x000000080d007302 */ /* 0x000ea20000000000 */
[----:B0-----:R-:W-:-:S04]  /*0a80*/  FFMA R0, -R8, R3, 1 ;  /* 0x3f80000008007423 */ /* 0x001fc80000000103 */
[----:B------:R-:W-:-:S04]  /*0a90*/  FFMA R0, R3, R0, R3 ;  /* 0x0000000003007223 */ /* 0x000fc80000000003 */
[----:B------:R-:W-:-:S04]  /*0aa0*/  FFMA R3, R0, R13, RZ ;  /* 0x0000000d00037223 */ /* 0x000fc800000000ff */
[----:B------:R-:W-:-:S04]  /*0ab0*/  FFMA R6, -R8, R3, R13 ;  /* 0x0000000308067223 */ /* 0x000fc8000000010d */
[----:B------:R-:W-:Y:S01]  /*0ac0*/  FFMA R0, R0, R6, R3 ;  /* 0x0000000600007223 */ /* 0x000fe20000000003 */
[----:B--2---:R-:W-:Y:S06]  /*0ad0*/  @!P0 BRA `(.L_x_628) ;  /* 0x0000000000108947 */ /* 0x004fec0003800000 */
[----:B------:R-:W-:Y:S01]  /*0ae0*/  MOV R3, R8 ;  /* 0x0000000800037202 */ /* 0x000fe20000000f00 */
[----:B------:R-:W-:Y:S01]  /*0af0*/  IMAD.MOV.U32 R0, RZ, RZ, R13 ;  /* 0x000000ffff007224 */ /* 0x000fe200078e000d */
[----:B------:R-:W-:-:S07]  /*0b00*/  MOV R8, 0xb20 ;  /* 0x00000b2000087802 */ /* 0x000fce0000000f00 */
[----:B-1----:R-:W-:Y:S05]  /*0b10*/  CALL.REL.NOINC `($__internal_24_$__cuda_sm3x_div_rn_noftz_f32_slowpath) ;  /* 0x0000000400dc7944 */ /* 0x002fea0003c00000 */
.L_x_628:
[----:B------:R-:W-:Y:S05]  /*0b20*/  BSYNC.RECONVERGENT B0 ;  /* 0x0000000000007941 */ /* 0x000fea0003800200 */
.L_x_627:
[----:B------:R-:W0:Y:S01]  /*0b30*/  LDCU UR4, c[0x0][0x3b0] ;  /* 0x00007600ff0477ac */ /* 0x000e220008000800 */
[----:B------:R-:W2:Y:S01]  /*0b40*/  S2UR UR5, SR_CgaCtaId ;  /* 0x00000000000579c3 */ /* 0x000ea20000008800 */
[----:B0-----:R-:W-:Y:S01]  /*0b50*/  FADD R0, R0, UR4 ;  /* 0x0000000400007e21 */ /* 0x001fe20008000000 */
[----:B------:R-:W-:-:S04]  /*0b60*/  UMOV UR4, 0x400 ;  /* 0x0000040000047882 */ /* 0x000fc80000000000 */
[----:B------:R-:W-:Y:S01]  /*0b70*/  FSETP.GEU.AND P0, PT, |R0|, 1.175494350822287508e-38, PT ;  /* 0x008000000000780b */ /* 0x000fe20003f0e200 */
[----:B--2---:R-:W-:-:S06]  /*0b80*/  ULEA UR4, UR5, UR4, 0x18 ;  /* 0x0000000405047291 */ /* 0x004fcc000f8ec0ff */
[----:B------:R-:W-:-:S06]  /*0b90*/  IMAD.U32 R3, RZ, RZ, UR4 ;  /* 0x00000004ff037e24 */ /* 0x000fcc000f8e00ff */
[----:B------:R-:W-:-:S04]  /*0ba0*/  @!P0 FMUL R0, R0, 16777216 ;  /* 0x4b80000000008820 */ /* 0x000fc80000400000 */
[----:B------:R-:W0:Y:S02]  /*0bb0*/  MUFU.RSQ R6, R0 ;  /* 0x0000000000067308 */ /* 0x000e240000001400 */
[----:B0-----:R-:W-:-:S05]  /*0bc0*/  @!P0 FMUL R6, R6, 4096 ;  /* 0x4580000006068820 */ /* 0x001fca0000400000 */
[----:B------:R2:W-:Y:S02]  /*0bd0*/  STS [R3+0x84], R6 ;  /* 0x0000840603007388 */ /* 0x0005e40000000800 */
.L_x_626:
[----:B-12---:R-:W1:Y:S01]  /*0be0*/  LDC.64 R6, c[0x0][0x3a8] ;  /* 0x0000ea00ff067b82 */ /* 0x006e620000000a00 */
[----:B------:R-:W-:Y:S07]  /*0bf0*/  WARPSYNC.ALL ;  /* 0x0000000000007948 */ /* 0x000fee0003800000 */
[----:B------:R-:W-:Y:S01]  /*0c00*/  BAR.SYNC.DEFER_BLOCKING 0x0 ;  /* 0x0000000000007b1d */ /* 0x000fe20000010000 */
[----:B-1----:R-:W-:-:S04]  /*0c10*/  ISETP.GE.U32.AND P0, PT, R4, R6, PT ;  /* 0x000000060400720c */ /* 0x002fc80003f06070 */
[----:B------:R-:W-:-:S13]  /*0c20*/  ISETP.GE.U32.AND.EX P0, PT, R2, R7, PT, P0 ;  /* 0x000000070200720c */ /* 0x000fda0003f06100 */
[----:B------:R-:W-:Y:S05]  /*0c30*/  @P0 EXIT ;  /* 0x000000000000094d */ /* 0x000fea0003800000 */
[----:B0-----:R0:W1:Y:S01]  /*0c40*/  LDS.64 R8, [R3+0x80] ;  /* 0x0000800003087984 */ /* 0x0010620000000a00 */
[----:B------:R-:W-:Y:S01]  /*0c50*/  BSSY.RECONVERGENT B0, `(.L_x_629) ;  /* 0x000001c000007945 */ /* 0x000fe20003800200 */
[----:B------:R-:W2:Y:S01]  /*0c60*/  LDCU UR4, c[0x0][0x360] ;  /* 0x00006c00ff0477ac */ /* 0x000ea20008000800 */
[----:B------:R-:W3:Y:S01]  /*0c70*/  LDCU.64 UR14, c[0x0][0x388] ;  /* 0x00007100ff0e77ac */ /* 0x000ee20008000a00 */
[----:B------:R-:W4:Y:S02]  /*0c80*/  LDCU.128 UR16, c[0x0][0x390] ;  /* 0x00007200ff1077ac */ /* 0x000f240008000c00 */
.L_x_630:
[C---:B------:R-:W-:Y:S01]  /*0c90*/  IMAD.SHL.U32 R14, R4.reuse, 0x4, RZ ;  /* 0x00000004040e7824 */ /* 0x040fe200078e00ff */
[----:B------:R-:W-:-:S04]  /*0ca0*/  SHF.L.U64.HI R0, R4, 0x2, R2 ;  /* 0x0000000204007819 */ /* 0x000fc80000010202 */
[C---:B------:R-:W-:Y:S02]  /*0cb0*/  IADD3 R10, P0, PT, R14.reuse, UR6, RZ ;  /* 0x000000060e0a7c10 */ /* 0x040fe4000ff1e0ff */
[----:B---3--:R-:W-:Y:S02]  /*0cc0*/  IADD3 R12, P1, PT, R14, UR14, RZ ;  /* 0x0000000e0e0c7c10 */ /* 0x008fe4000ff3e0ff */
[----:B------:R-:W-:Y:S02]  /*0cd0*/  IADD3.X R11, PT, PT, R0, UR7, RZ, P0, !PT ;  /* 0x00000007000b7c10 */ /* 0x000fe400087fe4ff */
[----:B----4-:R-:W-:Y:S02]  /*0ce0*/  IADD3 R14, P0, PT, R14, UR16, RZ ;  /* 0x000000100e0e7c10 */ /* 0x010fe4000ff1e0ff */
[C---:B------:R-:W-:Y:S02]  /*0cf0*/  IADD3.X R13, PT, PT, R0.reuse, UR15, RZ, P1, !PT ;  /* 0x0000000f000d7c10 */ /* 0x040fe40008ffe4ff */
[----:B------:R-:W1:Y:S01]  /*0d00*/  LDG.E.CONSTANT R11, desc[UR10][R10.64] ;  /* 0x0000000a0a0b7981 */ /* 0x000e62000c1e9900 */
[----:B------:R-:W-:-:S03]  /*0d10*/  IADD3.X R15, PT, PT, R0, UR17, RZ, P0, !PT ;  /* 0x00000011000f7c10 */ /* 0x000fc600087fe4ff */
[----:B------:R-:W3:Y:S04]  /*0d20*/  LDG.E.CONSTANT R13, desc[UR10][R12.64] ;  /* 0x0000000a0c0d7981 */ /* 0x000ee8000c1e9900 */
[----:B------:R-:W3:Y:S01]  /*0d30*/  LDG.E.CONSTANT R15, desc[UR10][R14.64] ;  /* 0x0000000a0e0f7981 */ /* 0x000ee2000c1e9900 */
[C---:B0-----:R-:W-:Y:S02]  /*0d40*/  IADD3 R3, P0, PT, R4.reuse, UR12, RZ ;  /* 0x0000000c04037c10 */ /* 0x041fe4000ff1e0ff */
[----:B--2---:R-:W-:Y:S02]  /*0d50*/  IADD3 R4, PT, PT, R4, UR4, RZ ;  /* 0x0000000404047c10 */ /* 0x004fe4000fffe0ff */
[----:B------:R-:W-:Y:S02]  /*0d60*/  IADD3.X R2, PT, PT, R2, UR8, RZ, P0, !PT ;  /* 0x0000000802027c10 */ /* 0x000fe400087fe4ff */
[----:B------:R-:W-:-:S04]  /*0d70*/  LEA R16, P0, R3, UR18, 0x2 ;  /* 0x0000001203107c11 */ /* 0x000fc8000f8010ff */
[----:B------:R-:W-:Y:S02]  /*0d80*/  LEA.HI.X R17, R3, UR19, R2, 0x2, P0 ;  /* 0x0000001303117c11 */ /* 0x000fe400080f1402 */
[----:B------:R-:W-:Y:S02]  /*0d90*/  ISETP.GE.U32.AND P0, PT, R4, R6, PT ;  /* 0x000000060400720c */ /* 0x000fe40003f06070 */
[----:B------:R-:W-:-:S04]  /*0da0*/  SHF.R.S32.HI R2, RZ, 0x1f, R4 ;  /* 0x0000001fff027819 */ /* 0x000fc80000011404 */
[----:B------:R-:W-:Y:S01]  /*0db0*/  ISETP.GE.U32.AND.EX P0, PT, R2, R7, PT, P0 ;  /* 0x000000070200720c */ /* 0x000fe20003f06100 */
[----:B-1----:R-:W-:-:S04]  /*0dc0*/  FADD R0, -R8, R11 ;  /* 0x0000000b08007221 */ /* 0x002fc80000000100 */
[----:B------:R-:W-:-:S04]  /*0dd0*/  FMUL R0, R0, R9 ;  /* 0x0000000900007220 */ /* 0x000fc80000400000 */
[----:B---3--:R-:W-:-:S05]  /*0de0*/  FFMA R3, R0, R13, R15 ;  /* 0x0000000d00037223 */ /* 0x008fca000000000f */
[----:B------:R0:W-:Y:S01]  /*0df0*/  STG.E desc[UR10][R16.64], R3 ;  /* 0x0000000310007986 */ /* 0x0001e2000c10190a */
[----:B------:R-:W-:Y:S05]  /*0e00*/  @!P0 BRA `(.L_x_630) ;  /* 0xfffffffc00a08947 */ /* 0x000fea000383ffff */
[----:B------:R-:W-:Y:S05]  /*0e10*/  BSYNC.RECONVERGENT B0 ;  /* 0x0000000000007941 */ /* 0x000fea0003800200 */
.L_x_629:
[----:B------:R-:W-:Y:S05]  /*0e20*/  EXIT ;  /* 0x000000000000794d */ /* 0x000fea0003800000 */
.L_x_617:
[----:B------:R-:W-:Y:S01]  /*0e30*/  IMAD.MOV.U32 R15, RZ, RZ, 0x10 ;  /* 0x00000010ff0f7424 */ /* 0x000fe200078e00ff */
[----:B------:R-:W-:Y:S01]  /*0e40*/  MOV R12, 0xffffffff ;  /* 0xffffffff000c7802 */ /* 0x000fe20000000f00 */
[----:B------:R-:W-:-:S07]  /*0e50*/  IMAD.MOV.U32 R17, RZ, RZ, 0x1f ;  /* 0x0000001fff117424 */ /* 0x000fce00078e00ff */
[----:B012---:R-:W-:Y:S05]  /*0e60*/  WARPSYNC.COLLECTIVE R12, `(.L_x_631) ;  /* 0x000000000c087348 */ /* 0x007fea0003c00000 */
[----:B--2---:R2:W3:Y:S02]  /*0e70*/  SHFL.DOWN P1, R13, R0, R15, R17 ;  /* 0x0800000f000d7389 */ /* 0x0044e40000020011 */
[----:B0123--:R-:W-:Y:S05]  /*0e80*/  ENDCOLLECTIVE ;  /* 0x000000000000791b */ /* 0x00ffea0003800000 */
.L_x_631:
[----:B------:R-:W-:Y:S01]  /*0e90*/  MOV R15, 0x8 ;  /* 0x00000008000f7802 */ /* 0x000fe20000000f00 */
[----:B------:R-:W-:-:S04]  /*0ea0*/  IMAD.MOV.U32 R9, RZ, RZ, R13 ;  /* 0x000000ffff097224 */ /* 0x000fc800078e000d */
[----:B------:R-:W-:-:S04]  /*0eb0*/  FADD R9, R9, R0 ;  /* 0x0000000009097221 */ /* 0x000fc80000000000 */
[----:B------:R-:W-:-:S07]  /*0ec0*/  IMAD.MOV.U32 R0, RZ, RZ, R9 ;  /* 0x000000ffff007224 */ /* 0x000fce00078e0009 */
[----:B------:R-:W-:Y:S05]  /*0ed0*/  WARPSYNC.COLLECTIVE R12, `(.L_x_632) ;  /* 0x000000000c087348 */ /* 0x000fea0003c00000 */
[----:B------:R0:W1:Y:S02]  /*0ee0*/  SHFL.DOWN P1, R13, R0, R15, R17 ;  /* 0x0800000f000d7389 */ /* 0x0000640000020011 */
[----:B01----:R-:W-:Y:S05]  /*0ef0*/  ENDCOLLECTIVE ;  /* 0x000000000000791b */ /* 0x003fea0003800000 */
.L_x_632:
[----:B------:R-:W-:Y:S01]  /*0f00*/  MOV R15, 0x4 ;  /* 0x00000004000f7802 */ /* 0x000fe20000000f00 */
[----:B------:R-:W-:-:S04]  /*0f10*/  IMAD.MOV.U32 R8, RZ, RZ, R13 ;  /* 0x000000ffff087224 */ /* 0x000fc800078e000d */
[----:B------:R-:W-:-:S04]  /*0f20*/  FADD R8, R9, R8 ;  /* 0x0000000809087221 */ /* 0x000fc80000000000 */
[----:B------:R-:W-:-:S07]  /*0f30*/  IMAD.MOV.U32 R0, RZ, RZ, R8 ;  /* 0x000000ffff007224 */ /* 0x000fce00078e0008 */
[----:B------:R-:W-:Y:S05]  /*0f40*/  WARPSYNC.COLLECTIVE R12, `(.L_x_633) ;  /* 0x000000000c087348 */ /* 0x000fea0003c00000 */
[----:B------:R0:W1:Y:S02]  /*0f50*/  SHFL.DOWN P1, R13, R0, R15, R17 ;  /* 0x0800000f000d7389 */ /* 0x0000640000020011 */
[----:B01----:R-:W-:Y:S05]  /*0f60*/  ENDCOLLECTIVE ;  /* 0x000000000000791b */ /* 0x003fea0003800000 */
.L_x_633:
[----:B------:R-:W-:Y:S01]  /*0f70*/  MOV R15, 0x2 ;  /* 0x00000002000f7802 */ /* 0x000fe20000000f00 */
[----:B------:R-:W-:-:S04]  /*0f80*/  IMAD.MOV.U32 R11, RZ, RZ, R13 ;  /* 0x000000ffff0b7224 */ /* 0x000fc800078e000d */
[----:B------:R-:W-:-:S04]  /*0f90*/  FADD R11, R8, R11 ;  /* 0x0000000b080b7221 */ /* 0x000fc80000000000 */
[----:B------:R-:W-:-:S07]  /*0fa0*/  IMAD.MOV.U32 R0, RZ, RZ, R11 ;  /* 0x000000ffff007224 */ /* 0x000fce00078e000b */
[----:B------:R-:W-:Y:S05]  /*0fb0*/  WARPSYNC.COLLECTIVE R12, `(.L_x_634) ;  /* 0x000000000c087348 */ /* 0x000fea0003c00000 */
[----:B------:R0:W1:Y:S02]  /*0fc0*/  SHFL.DOWN P1, R13, R0, R15, R17 ;  /* 0x0800000f000d7389 */ /* 0x0000640000020011 */
[----:B01----:R-:W-:Y:S05]  /*0fd0*/  ENDCOLLECTIVE ;  /* 0x000000000000791b */ /* 0x003fea0003800000 */
.L_x_634:
[----:B------:R-:W-:Y:S01]  /*0fe0*/  MOV R15, 0x1 ;  /* 0x00000001000f7802 */ /* 0x000fe20000000f00 */
[----:B------:R-:W-:-:S04]  /*0ff0*/  IMAD.MOV.U32 R10, RZ, RZ, R13 ;  /* 0x000000ffff0a7224 */ /* 0x000fc800078e000d */
[----:B------:R-:W-:-:S04]  /*1000*/  FADD R10, R11, R10 ;  /* 0x0000000a0b0a7221 */ /* 0x000fc80000000000 */
[----:B------:R-:W-:-:S07]  /*1010*/  IMAD.MOV.U32 R0, RZ, RZ, R10 ;  /* 0x000000ffff007224 */ /* 0x000fce00078e000a */
[----:B------:R-:W-:Y:S05]  /*1020*/  WARPSYNC.COLLECTIVE R12, `(.L_x_635) ;  /* 0x000000000c087348 */ /* 0x000fea0003c00000 */
[----:B------:R0:W1:Y:S02]  /*1030*/  SHFL.DOWN P1, R13, R0, R15, R17 ;  /* 0x0800000f000d7389 */ /* 0x0000640000020011 */
[----:B01----:R-:W-:Y:S05]  /*1040*/  ENDCOLLECTIVE ;  /* 0x000000000000791b */ /* 0x003fea0003800000 */
.L_x_635:
[----:B------:R-:W-:Y:S05]  /*1050*/  BRA `(.L_x_636) ;  /* 0xfffffff4001c7947 */ /* 0x000fea000383ffff */
.L_x_625:
[----:B------:R-:W-:Y:S01]  /*1060*/  IMAD.MOV.U32 R15, RZ, RZ, 0x10 ;  /* 0x00000010ff0f7424 */ /* 0x000fe200078e00ff */
[----:B------:R-:W-:Y:S01]  /*1070*/  MOV R12, 0xffffffff ;  /* 0xffffffff000c7802 */ /* 0x000fe20000000f00 */
[----:B------:R-:W-:-:S07]  /*1080*/  IMAD.MOV.U32 R17, RZ, RZ, 0x1f ;  /* 0x0000001fff117424 */ /* 0x000fce00078e00ff */
[----:B012---:R-:W-:Y:S05]  /*1090*/  WARPSYNC.COLLECTIVE R12, `(.L_x_637) ;  /* 0x000000000c087348 */ /* 0x007fea0003c00000 */
[----:B--2---:R2:W3:Y:S02]  /*10a0*/  SHFL.DOWN P1, R13, R0, R15, R17 ;  /* 0x0800000f000d7389 */ /* 0x0044e40000020011 */
[----:B0123--:R-:W-:Y:S05]  /*10b0*/  ENDCOLLECTIVE ;  /* 0x000000000000791b */ /* 0x00ffea0003800000 */
.L_x_637:
[----:B------:R-:W-:Y:S02]  /*10c0*/  HFMA2 R15, -RZ, RZ, 0, 4.76837158203125e-07 ;  /* 0x00000008ff0f7431 */ /* 0x000fe400000001ff */
[----:B------:R-:W-:-:S04]  /*10d0*/  IMAD.MOV.U32 R5, RZ, RZ, R13 ;  /* 0x000000ffff057224 */ /* 0x000fc800078e000d */
[----:B------:R-:W-:-:S04]  /*10e0*/  FADD R5, R5, R0 ;  /* 0x0000000005057221 */ /* 0x000fc80000000000 */
[----:B------:R-:W-:-:S07]  /*10f0*/  IMAD.MOV.U32 R0, RZ, RZ, R5 ;  /* 0x000000ffff007224 */ /* 0x000fce00078e0005 */
[----:B------:R-:W-:Y:S05]  /*1100*/  WARPSYNC.COLLECTIVE R12, `(.L_x_638) ;  /* 0x000000000c087348 */ /* 0x000fea0003c00000 */
[----:B------:R0:W1:Y:S02]  /*1110*/  SHFL.DOWN P1, R13, R0, R15, R17 ;  /* 0x0800000f000d7389 */ /* 0x0000640000020011 */
[----:B01----:R-:W-:Y:S05]  /*1120*/  ENDCOLLECTIVE ;  /* 0x000000000000791b */ /* 0x003fea0003800000 */
.L_x_638:
[----:B------:R-:W-:Y:S01]  /*1130*/  MOV R15, 0x4 ;  /* 0x00000004000f7802 */ /* 0x000fe20000000f00 */
[----:B------:R-:W-:-:S04]  /*1140*/  IMAD.MOV.U32 R6, RZ, RZ, R13 ;  /* 0x000000ffff067224 */ /* 0x000fc800078e000d */
[----:B------:R-:W-:-:S04]  /*1150*/  FADD R6, R5, R6 ;  /* 0x0000000605067221 */ /* 0x000fc80000000000 */
[----:B------:R-:W-:-:S07]  /*1160*/  IMAD.MOV.U32 R0, RZ, RZ, R6 ;  /* 0x000000ffff007224 */ /* 0x000fce00078e0006 */
[----:B------:R-:W-:Y:S05]  /*1170*/  WARPSYNC.COLLECTIVE R12, `(.L_x_639) ;  /* 0x000000000c087348 */ /* 0x000fea0003c00000 */
[----:B------:R0:W1:Y:S02]  /*1180*/  SHFL.DOWN P1, R13, R0, R15, R17 ;  /* 0x0800000f000d7389 */ /* 0x0000640000020011 */
[----:B01----:R-:W-:Y:S05]  /*1190*/  ENDCOLLECTIVE ;  /* 0x000000000000791b */ /* 0x003fea0003800000 */
.L_x_639:
[----:B------:R-:W-:Y:S02]  /*11a0*/  HFMA2 R15, -RZ, RZ, 0, 1.1920928955078125e-07 ;  /* 0x00000002ff0f7431 */ /* 0x000fe400000001ff */
[----:B------:R-:W-:-:S04]  /*11b0*/  IMAD.MOV.U32 R7, RZ, RZ, R13 ;  /* 0x000000ffff077224 */ /* 0x000fc800078e000d */
[----:B------:R-:W-:-:S04]  /*11c0*/  FADD R7, R6, R7 ;  /* 0x0000000706077221 */ /* 0x000fc80000000000 */
[----:B------:R-:W-:-:S07]  /*11d0*/  IMAD.MOV.U32 R0, RZ, RZ, R7 ;  /* 0x000000ffff007224 */ /* 0x000fce00078e0007 */
[----:B------:R-:W-:Y:S05]  /*11e0*/  WARPSYNC.COLLECTIVE R12, `(.L_x_640) ;  /* 0x000000000c087348 */ /* 0x000fea0003c00000 */
[----:B------:R0:W1:Y:S02]  /*11f0*/  SHFL.DOWN P1, R13, R0, R15, R17 ;  /* 0x0800000f000d7389 */ /* 0x0000640000020011 */
[----:B01----:R-:W-:Y:S05]  /*1200*/  ENDCOLLECTIVE ;  /* 0x000000000000791b */ /* 0x003fea0003800000 */
.L_x_640:
[----:B------:R-:W-:Y:S01]  /*1210*/  MOV R15, 0x1 ;  /* 0x00000001000f7802 */ /* 0x000fe20000000f00 */
[----:B------:R-:W-:-:S04]  /*1220*/  IMAD.MOV.U32 R8, RZ, RZ, R13 ;  /* 0x000000ffff087224 */ /* 0x000fc800078e000d */
[----:B------:R-:W-:-:S04]  /*1230*/  FADD R8, R7, R8 ;  /* 0x0000000807087221 */ /* 0x000fc80000000000 */
[----:B------:R-:W-:-:S07]  /*1240*/  IMAD.MOV.U32 R0, RZ, RZ, R8 ;  /* 0x000000ffff007224 */ /* 0x000fce00078e0008 */
[----:B------:R-:W-:Y:S05]  /*1250*/  WARPSYNC.COLLECTIVE R12, `(.L_x_641) ;  /* 0x000000000c087348 */ /* 0x000fea0003c00000 */
[----:B------:R0:W1:Y:S02]  /*1260*/  SHFL.DOWN P1, R13, R0, R15, R17 ;  /* 0x0800000f000d7389 */ /* 0x0000640000020011 */
[----:B01----:R-:W-:Y:S05]  /*1270*/  ENDCOLLECTIVE ;  /* 0x000000000000791b */ /* 0x003fea0003800000 */
.L_x_641:
[----:B------:R-:W-:Y:S05]  /*1280*/  BRA `(.L_x_642) ;  /* 0xfffffff400dc7947 */ /* 0x000fea000383ffff */
        .weak           $__internal_24_$__cuda_sm3x_div_rn_noftz_f32_slowpath
        .type           $__internal_24_$__cuda_sm3x_div_rn_noftz_f32_slowpath,@function
        .size           $__internal_24_$__cuda_sm3x_div_rn_noftz_f32_slowpath,(.L_x_698 - $__internal_24_$__cuda_sm3x_div_rn_noftz_f32_slowpath)
$__internal_24_$__cuda_sm3x_div_rn_noftz_f32_slowpath:
        /* <DEDUP_REMOVED lines=34> */
.L_x_644:
        /* <DEDUP_REMOVED lines=51> */
.L_x_651:
[----:B------:R-:W-:-:S04]  /*17e0*/  LOP3.LUT R0, R0, 0x80000000, RZ, 0xc0, !PT ;  /* 0x8000000000007812 */ /* 0x000fc800078ec0ff */
[----:B------:R-:W-:Y:S01]  /*17f0*/  LOP3.LUT R0, R0, 0x7f800000, RZ, 0xfc, !PT ;  /* 0x7f80000000007812 */ /* 0x000fe200078efcff */
[----:B------:R-:W-:Y:S06]  /*1800*/  BRA `(.L_x_652) ;  /* 0x0000000000047947 */ /* 0x000fec0003800000 */
.L_x_650:
[----:B------:R-:W-:-:S07]  /*1810*/  LEA R0, R10, R0, 0x17 ;  /* 0x000000000a007211 */ /* 0x000fce00078eb8ff */
.L_x_652:
[----:B------:R-:W-:Y:S05]  /*1820*/  BSYNC.RECONVERGENT B2 ;  /* 0x0000000000027941 */ /* 0x000fea0003800200 */
.L_x_649:
[----:B------:R-:W-:Y:S05]  /*1830*/  BRA `(.L_x_653) ;  /* 0x0000000000207947 */ /* 0x000fea0003800000 */
.L_x_648:
[----:B------:R-:W-:-:S04]  /*1840*/  LOP3.LUT R0, R3, 0x80000000, R0, 0x48, !PT ;  /* 0x8000000003007812 */ /* 0x000fc800078e4800 */
[----:B------:R-:W-:Y:S01]  /*1850*/  LOP3.LUT R0, R0, 0x7f800000, RZ, 0xfc, !PT ;  /* 0x7f80000000007812 */ /* 0x000fe200078efcff */
[----:B------:R-:W-:Y:S06]  /*1860*/  BRA `(.L_x_653) ;  /* 0x0000000000147947 */ /* 0x000fec0003800000 */
.L_x_647:
[----:B------:R-:W-:Y:S01]  /*1870*/  LOP3.LUT R0, R3, 0x80000000, R0, 0x48, !PT ;  /* 0x8000000003007812 */ /* 0x000fe200078e4800 */
[----:B------:R-:W-:Y:S06]  /*1880*/  BRA `(.L_x_653) ;  /* 0x00000000000c7947 */ /* 0x000fec0003800000 */
.L_x_646:
[----:B------:R-:W0:Y:S01]  /*1890*/  MUFU.RSQ R0, -QNAN ;  /* 0xffc0000000007908 */ /* 0x000e220000001400 */
[----:B------:R-:W-:Y:S05]  /*18a0*/  BRA `(.L_x_653) ;  /* 0x0000000000047947 */ /* 0x000fea0003800000 */
.L_x_645:
[----:B------:R-:W-:-:S07]  /*18b0*/  FADD.FTZ R0, R0, R3 ;  /* 0x0000000300007221 */ /* 0x000fce0000010000 */
.L_x_653:
[----:B------:R-:W-:Y:S05]  /*18c0*/  BSYNC.RECONVERGENT B1 ;  /* 0x0000000000017941 */ /* 0x000fea0003800200 */
.L_x_643:
[----:B------:R-:W-:-:S04]  /*18d0*/  IMAD.MOV.U32 R9, RZ, RZ, 0x0 ;  /* 0x00000000ff097424 */ /* 0x000fc800078e00ff */
[----:B0-----:R-:W-:Y:S05]  /*18e0*/  RET.REL.NODEC R8 `(_ZN8pygpukit3ops2nn20layernorm_f32_kernelEPKfS3_S3_Pfmmf) ;  /* 0xffffffe408c47950 */ /* 0x001fea0003c3ffff */
.L_x_654:
        /* <DEDUP_REMOVED lines=9> */
.L_x_698:


//--------------------- .text._ZN8pygpukit3ops2nn20bias_add_bf16_kernelEP13__nv_bfloat16PKS2_mm --------------------------
	.section	.text._ZN8pygpukit3ops2nn20bias_add_bf16_kernelEP13__nv_bfloat16PKS2_mm,"ax",@progbits
	.align	128
        .global         _ZN8pygpukit3ops2nn20bias_add_bf16_kernelEP13__nv_bfloat16PKS2_mm
        .type           _ZN8pygpukit3ops2nn20bias_add_bf16_kernelEP13__nv_bfloat16PKS2_mm,@function
        .size           _ZN8pygpukit3ops2nn20bias_add_bf16_kernelEP13__nv_bfloat16PKS2_mm,(.L_x_699 - _ZN8pygpukit3ops2nn20bias_add_bf16_kernelEP13__nv_bfloat16PKS2_mm)
        .other          _ZN8pygpukit3ops2nn20bias_add_bf16_kernelEP13__nv_bfloat16PKS2_mm,@"STO_CUDA_ENTRY STV_DEFAULT"
_ZN8pygpukit3ops2nn20bias_add_bf16_kernelEP13__nv_bfloat16PKS2_mm:
.text._ZN8pygpukit3ops2nn20bias_add_bf16_kernelEP13__nv_bfloat16PKS2_mm:
[----:B------:R-:W-:Y:S01]  /*0000*/  LDC R1, c[0x0][0x37c] ;  /* 0x0000df00ff017b82 */ /* 0x000fe20000000800 */
[----:B------:R-:W0:Y:S01]  /*0010*/  S2R R3, SR_TID.X ;  /* 0x0000000000037919 */ /* 0x000e220000002100 */
[----:B------:R-:W1:Y:S06]  /*0020*/  LDCU.128 UR8, c[0x0][0x390] ;  /* 0x00007200ff0877ac */ /* 0x000e6c0008000c00 */
[----:B------:R-:W0:Y:S08]  /*0030*/  S2UR UR7, SR_CTAID.X ;  /* 0x00000000000779c3 */ /* 0x000e300000002500 */
[----:B------:R-:W0:Y:S01]  /*0040*/  LDC R0, c[0x0][0x360] ;  /* 0x0000d800ff007b82 */ /* 0x000e220000000800 */
[----:B-1----:R-:W-:-:S02]  /*0050*/  UIMAD UR6, UR11, UR8, URZ ;  /* 0x000000080b0672a4 */ /* 0x002fc4000f8e02ff */
[----:B------:R-:W-:Y:S02]  /*0060*/  UIMAD.WIDE.U32 UR4, UR10, UR8, URZ ;  /* 0x000000080a0472a5 */ /* 0x000fe4000f8e00ff */
[----:B------:R-:W-:-:S04]  /*0070*/  UIMAD UR6, UR10, UR9, UR6 ;  /* 0x000000090a0672a4 */ /* 0x000fc8000f8e0206 */
[----:B------:R-:W-:-:S06]  /*0080*/  UIADD3 UR5, UPT, UPT, UR5, UR6, URZ ;  /* 0x0000000605057290 */ /* 0x000fcc000fffe0ff */
[----:B------:R-:W-:Y:S02]  /*0090*/  IMAD.U32 R2, RZ, RZ, UR5 ;  /* 0x00000005ff027e24 */ /* 0x000fe4000f8e00ff */
[----:B0-----:R-:W-:-:S05]  /*00a0*/  IMAD R0, R0, UR7, R3 ;  /* 0x0000000700007c24 */ /* 0x001fca000f8e0203 */
[----:B------:R-:W-:-:S04]  /*00b0*/  ISETP.LT.U32.AND P0, PT, R0, UR4, PT ;  /* 0x0000000400007c0c */ /* 0x000fc8000bf01070 */
[----:B------:R-:W-:-:S13]  /*00c0*/  ISETP.GT.U32.AND.EX P0, PT, R2, RZ, PT, P0 ;  /* 0x000000ff0200720c */ /* 0x000fda0003f04100 */
[----:B------:R-:W-:Y:S05]  /*00d0*/  @!P0 EXIT ;  /* 0x000000000000894d */ /* 0x000fea0003800000 */
[----:B------:R-:W-:Y:S01]  /*00e0*/  UISETP.NE.U32.AND UP0, UPT, UR11, URZ, UPT ;  /* 0x000000ff0b00728c */ /* 0x000fe2000bf05070 */
[----:B------:R-:W0:Y:S08]  /*00f0*/  LDCU.64 UR4, c[0x0][0x358] ;  /* 0x00006b00ff0477ac */ /* 0x000e300008000a00 */
[----:B------:R-:W-:Y:S05]  /*0100*/  BRA.U UP0, `(.L_x_655) ;  /* 0x0000000100507547 */ /* 0x000fea000b800000 */
[----:B------:R-:W1:Y:S01]  /*0110*/  I2F.U32.RP R4, UR10 ;  /* 0x0000000a00047d06 */ /* 0x000e620008209000 */
[----:B------:R-:W-:-:S07]  /*0120*/  ISETP.NE.U32.AND P1, PT, RZ, UR10, PT ;  /* 0x0000000aff007c0c */ /* 0x000fce000bf25070 */
[----:B-1----:R-:W1:Y:S02]  /*0130*/  MUFU.RCP R4, R4 ;  /* 0x0000000400047308 */ /* 0x002e640000001000 */
[----:B-1----:R-:W-:-:S06]  /*0140*/  VIADD R2, R4, 0xffffffe ;  /* 0x0ffffffe04027836 */ /* 0x002fcc0000000000 */
[----:B------:R1:W2:Y:S02]  /*0150*/  F2I.FTZ.U32.TRUNC.NTZ R3, R2 ;  /* 0x0000000200037305 */ /* 0x0002a4000021f000 */
[----:B-1----:R-:W-:Y:S01]  /*0160*/  IMAD.MOV.U32 R2, RZ, RZ, RZ ;  /* 0x000000ffff027224 */ /* 0x002fe200078e00ff */
[----:B--2---:R-:W-:-:S05]  /*0170*/  IADD3 R5, PT, PT, RZ, -R3, RZ ;  /* 0x80000003ff057210 */ /* 0x004fca0007ffe0ff */
[----:B------:R-:W-:-:S04]  /*0180*/  IMAD R5, R5, UR10, RZ ;  /* 0x0000000a05057c24 */ /* 0x000fc8000f8e02ff */
[----:B------:R-:W-:-:S06]  /*0190*/  IMAD.HI.U32 R3, R3, R5, R2 ;  /* 0x0000000503037227 */ /* 0x000fcc00078e0002 */
[----:B------:R-:W-:-:S04]  /*01a0*/  IMAD.HI.U32 R3, R3, R0, RZ ;  /* 0x0000000003037227 */ /* 0x000fc800078e00ff */
[----:B------:R-:W-:-:S04]  /*01b0*/  IMAD.MOV R3, RZ, RZ, -R3 ;  /* 0x000000ffff037224 */ /* 0x000fc800078e0a03 */
[----:B------:R-:W-:Y:S02]  /*01c0*/  IMAD R5, R3, UR10, R0 ;  /* 0x0000000a03057c24 */ /* 0x000fe4000f8e0200 */
[----:B------:R-:W-:-:S03]  /*01d0*/  HFMA2 R3, -RZ, RZ, 0, 0 ;  /* 0x00000000ff037431 */ /* 0x000fc600000001ff */
[----:B------:R-:W-:-:S13]  /*01e0*/  ISETP.GE.U32.AND P0, PT, R5, UR10, PT ;  /* 0x0000000a05007c0c */ /* 0x000fda000bf06070 */
[----:B------:R-:W-:-:S04]  /*01f0*/  @P0 IADD3 R5, PT, PT, R5, -UR10, RZ ;  /* 0x8000000a05050c10 */ /* 0x000fc8000fffe0ff */
[----:B------:R-:W-:-:S13]  /*0200*/  ISETP.GE.U32.AND P0, PT, R5, UR10, PT ;  /* 0x0000000a05007c0c */ /* 0x000fda000bf06070 */
[----:B------:R-:W-:Y:S01]  /*0210*/  @P0 VIADD R5, R5, -UR10 ;  /* 0x8000000a05050c36 */ /* 0x000fe20008000000 */
[----:B------:R-:W-:-:S05]  /*0220*/  @!P1 LOP3.LUT R5, RZ, UR10, RZ, 0x33, !PT ;  /* 0x0000000aff059c12 */ /* 0x000fca000f8e33ff */
[----:B------:R-:W-:Y:S01]  /*0230*/  IMAD.MOV.U32 R2, RZ, RZ, R5 ;  /* 0x000000ffff027224 */ /* 0x000fe200078e0005 */
[----:B------:R-:W-:Y:S06]  /*0240*/  BRA `(.L_x_656) ;  /* 0x0000000000087947 */ /* 0x000fec0003800000 */
.L_x_655:
[----:B------:R-:W-:-:S07]  /*0250*/  MOV R4, 0x270 ;  /* 0x0000027000047802 */ /* 0x000fce0000000f00 */
[----:B0-----:R-:W-:Y:S05]  /*0260*/  CALL.REL.NOINC `($__internal_25_$__cuda_sm20_rem_u64) ;  /* 0x0000000000347944 */ /* 0x001fea0003c00000 */
.L_x_656:
[----:B------:R-:W1:Y:S02]  /*0270*/  LDCU.128 UR8, c[0x0][0x380] ;  /* 0x00007000ff0877ac */ /* 0x000e640008000c00 */
[----:B-1----:R-:W-:Y:S02]  /*0280*/  LEA R6, P1, R2, UR10, 0x1 ;  /* 0x0000000a02067c11 */ /* 0x002fe4000f8208ff */
[----:B------:R-:W-:Y:S02]  /*0290*/  LEA R4, P0, R0, UR8, 0x1 ;  /* 0x0000000800047c11 */ /* 0x000fe4000f8008ff */
[----:B------:R-:W-:Y:S02]  /*02a0*/  LEA.HI.X R7, R2, UR11, R3, 0x1, P1 ;  /* 0x0000000b02077c11 */ /* 0x000fe400088f0c03 */
[----:B------:R-:W-:-:S03]  /*02b0*/  LEA.HI.X R5, R0, UR9, RZ, 0x1, P0 ;  /* 0x0000000900057c11 */ /* 0x000fc600080f0cff */
[----:B0-----:R-:W2:Y:S04]  /*02c0*/  LDG.E.U16.CONSTANT R6, desc[UR4][R6.64] ;  /* 0x0000000406067981 */ /* 0x001ea8000c1e9500 */
[----:B------:R-:W3:Y:S01]  /*02d0*/  LDG.E.U16 R0, desc[UR4][R4.64] ;  /* 0x0000000404007981 */ /* 0x000ee2000c1e1500 */
[----:B--2---:R-:W-:Y:S02]  /*02e0*/  IMAD.U32 R3, R6, 0x10000, RZ ;  /* 0x0001000006037824 */ /* 0x004fe400078e00ff */
[----:B---3--:R-:W-:-:S04]  /*02f0*/  IMAD.U32 R0, R0, 0x10000, RZ ;  /* 0x0001000000007824 */ /* 0x008fc800078e00ff */
[----:B------:R-:W-:-:S05]  /*0300*/  FADD R0, R0, R3 ;  /* 0x0000000300007221 */ /* 0x000fca0000000000 */
[----:B------:R-:W-:-:S05]  /*0310*/  F2FP.BF16.F32.PACK_AB R0, RZ, R0 ;  /* 0x00000000ff00723e */ /* 0x000fca00000010ff */
[----:B------:R-:W-:Y:S01]  /*0320*/  STG.E.U16 desc[UR4][R4.64], R0 ;  /* 0x0000000004007986 */ /* 0x000fe2000c101504 */
[----:B------:R-:W-:Y:S05]  /*0330*/  EXIT ;  /* 0x000000000000794d */ /* 0x000fea0003800000 */
        .weak           $__internal_25_$__cuda_sm20_rem_u64
        .type           $__internal_25_$__cuda_sm20_rem_u64,@function
        .size           $__internal_25_$__cuda_sm20_rem_u64,(.L_x_699 - $__internal_25_$__cuda_sm20_rem_u64)
$__internal_25_$__cuda_sm20_rem_u64:
[----:B------:R-:W0:Y:S01]  /*0340*/  LDCU.64 UR6, c[0x0][0x398] ;  /* 0x00007300ff0677ac */ /* 0x000e220008000a00 */
[----:B------:R-:W1:Y:S01]  /*0350*/  LDC.64 R2, c[0x0][0x398] ;  /* 0x0000e600ff027b82 */ /* 0x000e620000000a00 */
[----:B0-----:R-:W0:Y:S08]  /*0360*/  I2F.U64.RP R5, UR6 ;  /* 0x0000000600057d12 */ /* 0x001e300008309000 */
[----:B0-----:R-:W0:Y:S02]  /*0370*/  MUFU.RCP R5, R5 ;  /* 0x0000000500057308 */ /* 0x001e240000001000 */
[----:B0-----:R-:W-:-:S06]  /*0380*/  IADD3 R6, PT, PT, R5, 0x1ffffffe, RZ ;  /* 0x1ffffffe05067810 */ /* 0x001fcc0007ffe0ff */
[----:B------:R-:W1:Y:S02]  /*0390*/  F2I.U64.TRUNC R6, R6 ;  /* 0x0000000600067311 */ /* 0x000e64000020d800 */
[----:B-1----:R-:W-:-:S04]  /*03a0*/  IMAD.WIDE.U32 R8, R6, R2, RZ ;  /* 0x0000000206087225 */ /* 0x002fc800078e00ff */
[----:B------:R-:W-:Y:S01]  /*03b0*/  IMAD R9, R6, R3, R9 ;  /* 0x0000000306097224 */ /* 0x000fe200078e0209 */
[----:B------:R-:W-:-:S03]  /*03c0*/  IADD3 R11, P0, PT, RZ, -R8, RZ ;  /* 0x80000008ff0b7210 */ /* 0x000fc60007f1e0ff */
[----:B------:R-:W-:Y:S02]  /*03d0*/  IMAD R9, R7, R2, R9 ;  /* 0x0000000207097224 */ /* 0x000fe400078e0209 */
[----:B------:R-:W-:-:S04]  /*03e0*/  IMAD.HI.U32 R8, R6, R11, RZ ;  /* 0x0000000b06087227 */ /* 0x000fc800078e00ff */
[----:B------:R-:W-:Y:S01]  /*03f0*/  IMAD.X R13, RZ, RZ, ~R9, P0 ;  /* 0x000000ffff0d7224 */ /* 0x000fe200000e0e09 */
[----:B------:R-:W-:-:S03]  /*0400*/  MOV R9, R6 ;  /* 0x0000000600097202 */ /* 0x000fc60000000f00 */
[-C--:B------:R-:W-:Y:S02]  /*0410*/  IMAD R15, R7, R13.reuse, RZ ;  /* 0x0000000d070f7224 */ /* 0x080fe400078e02ff */
[----:B------:R-:W-:-:S04]  /*0420*/  IMAD.WIDE.U32 R8, P0, R6, R13, R8 ;  /* 0x0000000d06087225 */ /* 0x000fc80007800008 */
[----:B------:R-:W-:-:S04]  /*0430*/  IMAD.HI.U32 R5, R7, R13, RZ ;  /* 0x0000000d07057227 */ /* 0x000fc800078e00ff */
[----:B------:R-:W-:-:S04]  /*0440*/  IMAD.HI.U32 R8, P1, R7, R11, R8 ;  /* 0x0000000b07087227 */ /* 0x000fc80007820008 */
[----:B------:R-:W-:Y:S01]  /*0450*/  IMAD.X R5, R5, 0x1, R7, P0 ;  /* 0x0000000105057824 */ /* 0x000fe200000e0607 */
[----:B------:R-:W-:-:S04]  /*0460*/  IADD3 R9, P2, PT, R15, R8, RZ ;  /* 0x000000080f097210 */ /* 0x000fc80007f5e0ff */
[----:B------:R-:W-:Y:S01]  /*0470*/  IADD3.X R5, PT, PT, RZ, RZ, R5, P2, P1 ;  /* 0x000000ffff057210 */ /* 0x000fe200017e2405 */
[----:B------:R-:W-:-:S04]  /*0480*/  IMAD.WIDE.U32 R6, R9, R2, RZ ;  /* 0x0000000209067225 */ /* 0x000fc800078e00ff */
[----:B------:R-:W-:Y:S01]  /*0490*/  IMAD R7, R9, R3, R7 ;  /* 0x0000000309077224 */ /* 0x000fe200078e0207 */
[----:B------:R-:W-:-:S03]  /*04a0*/  IADD3 R11, P0, PT, RZ, -R6, RZ ;  /* 0x80000006ff0b7210 */ /* 0x000fc60007f1e0ff */
[----:B------:R-:W-:Y:S02]  /*04b0*/  IMAD R7, R5, R2, R7 ;  /* 0x0000000205077224 */ /* 0x000fe400078e0207 */
[----:B------:R-:W-:-:S03]  /*04c0*/  IMAD.HI.U32 R8, R9, R11, RZ ;  /* 0x0000000b09087227 */ /* 0x000fc600078e00ff */
[----:B------:R-:W-:Y:S01]  /*04d0*/  IADD3.X R6, PT, PT, RZ, ~R7, RZ, P0, !PT ;  /* 0x80000007ff067210 */ /* 0x000fe200007fe4ff */
[----:B------:R-:W-:-:S04]  /*04e0*/  HFMA2 R7, -RZ, RZ, 0, 0 ;  /* 0x00000000ff077431 */ /* 0x000fc800000001ff */
[----:B------:R-:W-:-:S04]  /*04f0*/  IMAD.WIDE.U32 R8, P0, R9, R6, R8 ;  /* 0x0000000609087225 */ /* 0x000fc80007800008 */
[C---:B------:R-:W-:Y:S02]  /*0500*/  IMAD R10, R5.reuse, R6, RZ ;  /* 0x00000006050a7224 */ /* 0x040fe400078e02ff */
[----:B------:R-:W-:-:S04]  /*0510*/  IMAD.HI.U32 R9, P1, R5, R11, R8 ;  /* 0x0000000b05097227 */ /* 0x000fc80007820008 */
[----:B------:R-:W-:Y:S01]  /*0520*/  IMAD.HI.U32 R8, R5, R6, RZ ;  /* 0x0000000605087227 */ /* 0x000fe200078e00ff */
[----:B------:R-:W-:-:S03]  /*0530*/  IADD3 R9, P2, PT, R10, R9, RZ ;  /* 0x000000090a097210 */ /* 0x000fc60007f5e0ff */
[----:B------:R-:W-:Y:S02]  /*0540*/  IMAD.X R5, R8, 0x1, R5, P0 ;  /* 0x0000000108057824 */ /* 0x000fe400000e0605 */
[----:B------:R-:W-:-:S03]  /*0550*/  IMAD.HI.U32 R6, R9, R0, RZ ;  /* 0x0000000009067227 */ /* 0x000fc600078e00ff */
[----:B------:R-:W-:Y:S01]  /*0560*/  IADD3.X R5, PT, PT, RZ, RZ, R5, P2, P1 ;  /* 0x000000ffff057210 */ /* 0x000fe200017e2405 */
[----:B------:R-:W-:-:S04]  /*0570*/  IMAD.WIDE.U32 R6, RZ, R9, R6 ;  /* 0x00000009ff067225 */ /* 0x000fc800078e0006 */
[----:B------:R-:W-:-:S05]  /*0580*/  IMAD.HI.U32 R5, P0, R5, R0, R6 ;  /* 0x0000000005057227 */ /* 0x000fca0007800006 */
[----:B------:R-:W-:Y:S01]  /*0590*/  IADD3 R9, P1, PT, RZ, R5, RZ ;  /* 0x00000005ff097210 */ /* 0x000fe20007f3e0ff */
[----:B------:R-:W-:-:S04]  /*05a0*/  IMAD.X R5, RZ, RZ, RZ, P0 ;  /* 0x000000ffff057224 */ /* 0x000fc800000e06ff */
[----:B------:R-:W-:Y:S01]  /*05b0*/  IMAD.WIDE.U32 R6, R9, R2, RZ ;  /* 0x0000000209067225 */ /* 0x000fe200078e00ff */
[----:B------:R-:W-:-:S03]  /*05c0*/  IADD3.X R5, PT, PT, RZ, R5, RZ, P1, !PT ;  /* 0x00000005ff057210 */ /* 0x000fc60000ffe4ff */
[----:B------:R-:W-:Y:S01]  /*05d0*/  IMAD R9, R9, R3, R7 ;  /* 0x0000000309097224 */ /* 0x000fe200078e0207 */
[----:B------:R-:W-:-:S03]  /*05e0*/  IADD3 R11, P1, PT, -R6, R0, RZ ;  /* 0x00000000060b7210 */ /* 0x000fc60007f3e1ff */
[-C--:B------:R-:W-:Y:S01]  /*05f0*/  IMAD R5, R5, R2.reuse, R9 ;  /* 0x0000000205057224 */ /* 0x080fe200078e0209 */
[----:B------:R-:W-:-:S03]  /*0600*/  ISETP.GE.U32.AND P0, PT, R11, R2, PT ;  /* 0x000000020b00720c */ /* 0x000fc60003f06070 */
[----:B------:R-:W-:Y:S01]  /*0610*/  IMAD.X R6, RZ, RZ, ~R5, P1 ;  /* 0x000000ffff067224 */ /* 0x000fe200008e0e05 */
[----:B------:R-:W-:-:S04]  /*0620*/  IADD3 R7, P1, PT, R11, -R2, RZ ;  /* 0x800000020b077210 */ /* 0x000fc80007f3e0ff */
[CC--:B------:R-:W-:Y:S02]  /*0630*/  ISETP.GE.U32.AND.EX P0, PT, R6.reuse, R3.reuse, PT, P0 ;  /* 0x000000030600720c */ /* 0x0c0fe40003f06100 */
[----:B------:R-:W-:Y:S02]  /*0640*/  IADD3.X R8, PT, PT, R6, ~R3, RZ, P1, !PT ;  /* 0x8000000306087210 */ /* 0x000fe40000ffe4ff */
[----:B------:R-:W-:Y:S02]  /*0650*/  SEL R7, R7, R11, P0 ;  /* 0x0000000b07077207 */ /* 0x000fe40000000000 */
[----:B------:R-:W-:Y:S02]  /*0660*/  SEL R8, R8, R6, P0 ;  /* 0x0000000608087207 */ /* 0x000fe40000000000 */
[CC--:B------:R-:W-:Y:S02]  /*0670*/  ISETP.GE.U32.AND P0, PT, R7.reuse, R2.reuse, PT ;  /* 0x000000020700720c */ /* 0x0c0fe40003f06070 */
[----:B------:R-:W-:-:S02]  /*0680*/  IADD3 R5, P2, PT, R7, -R2, RZ ;  /* 0x8000000207057210 */ /* 0x000fc40007f5e0ff */
[----:B------:R-:W-:Y:S02]  /*0690*/  ISETP.GE.U32.AND.EX P0, PT, R8, R3, PT, P0 ;  /* 0x000000030800720c */ /* 0x000fe40003f06100 */
[----:B------:R-:W-:Y:S01]  /*06a0*/  ISETP.NE.U32.AND P1, PT, R2, RZ, PT ;  /* 0x000000ff0200720c */ /* 0x000fe20003f25070 */
[----:B------:R-:W-:Y:S01]  /*06b0*/  IMAD.X R6, R8, 0x1, ~R3, P2 ;  /* 0x0000000108067824 */ /* 0x000fe200010e0e03 */
[----:B------:R-:W-:Y:S02]  /*06c0*/  SEL R2, R5, R7, P0 ;  /* 0x0000000705027207 */ /* 0x000fe40000000000 */
[----:B------:R-:W-:Y:S02]  /*06d0*/  MOV R5, 0x0 ;  /* 0x0000000000057802 */ /* 0x000fe40000000f00 */
[----:B------:R-:W-:Y:S02]  /*06e0*/  ISETP.NE.AND.EX P1, PT, R3, RZ, PT, P1 ;  /* 0x000000ff0300720c */ /* 0x000fe40003f25310 */
[----:B------:R-:W-:-:S02]  /*06f0*/  SEL R3, R6, R8, P0 ;  /* 0x0000000806037207 */ /* 0x000fc40000000000 */
[----:B------:R-:W-:Y:S02]  /*0700*/  SEL R2, R2, 0xffffffff, P1 ;  /* 0xffffffff02027807 */ /* 0x000fe40000800000 */
[----:B------:R-:W-:Y:S01]  /*0710*/  SEL R3, R3, 0xffffffff, P1 ;  /* 0xffffffff03037807 */ /* 0x000fe20000800000 */
[----:B------:R-:W-:Y:S06]  /*0720*/  RET.REL.NODEC R4 `(_ZN8pygpukit3ops2nn20bias_add_bf16_kernelEP13__nv_bfloat16PKS2_mm) ;  /* 0xfffffff804347950 */ /* 0x000fec0003c3ffff */
.L_x_657:
        /* <DEDUP_REMOVED lines=13> */
.L_x_699:


//--------------------- .text._ZN8pygpukit3ops2nn19bias_add_f16_kernelEP6__halfPKS2_mm --------------------------
	.section	.text._ZN8pygpukit3ops2nn19bias_add_f16_kernelEP6__halfPKS2_mm,"ax",@progbits
	.align	128
        .global         _ZN8pygpukit3ops2nn19bias_add_f16_kernelEP6__halfPKS2_mm
        .type           _ZN8pygpukit3ops2nn19bias_add_f16_kernelEP6__halfPKS2_mm,@function
        .size           _ZN8pygpukit3ops2nn19bias_add_f16_kernelEP6__halfPKS2_mm,(.L_x_700 - _ZN8pygpukit3ops2nn19bias_add_f16_kernelEP6__halfPKS2_mm)
        .other          _ZN8pygpukit3ops2nn19bias_add_f16_kernelEP6__halfPKS2_mm,@"STO_CUDA_ENTRY STV_DEFAULT"
_ZN8pygpukit3ops2nn19bias_add_f16_kernelEP6__halfPKS2_mm:
.text._ZN8pygpukit3ops2nn19bias_add_f16_kernelEP6__halfPKS2_mm:
        /* <DEDUP_REMOVED lines=29> */
[----:B------:R-:W-:-:S03]  /*01d0*/  IMAD.MOV.U32 R3, RZ, RZ, RZ ;  /* 0x000000ffff037224 */ /* 0x000fc600078e00ff */
[----:B------:R-:W-:-:S13]  /*01e0*/  ISETP.GE.U32.AND P0, PT, R5, UR10, PT ;  /* 0x0000000a05007c0c */ /* 0x000fda000bf06070 */
[----:B------:R-:W-:-:S04]  /*01f0*/  @P0 IADD3 R5, PT, PT, R5, -UR10, RZ ;  /* 0x8000000a05050c10 */ /* 0x000fc8000fffe0ff */
[----:B------:R-:W-:-:S13]  /*0200*/  ISETP.GE.U32.AND P0, PT, R5, UR10, PT ;  /* 0x0000000a05007c0c */ /* 0x000fda000bf06070 */
[----:B------:R-:W-:Y:S01]  /*0210*/  @P0 VIADD R5, R5, -UR10 ;  /* 0x8000000a05050c36 */ /* 0x000fe20008000000 */
[----:B------:R-:W-:-:S04]  /*0220*/  @!P1 LOP3.LUT R5, RZ, UR10, RZ, 0x33, !PT ;  /* 0x0000000aff059c12 */ /* 0x000fc8000f8e33ff */
[----:B------:R-:W-:Y:S01]  /*0230*/  MOV R2, R5 ;  /* 0x0000000500027202 */ /* 0x000fe20000000f00 */
[----:B------:R-:W-:Y:S06]  /*0240*/  BRA `(.L_x_659) ;  /* 0x0000000000087947 */ /* 0x000fec0003800000 */
.L_x_658:
[----:B------:R-:W-:-:S07]  /*0250*/  MOV R4, 0x270 ;  /* 0x0000027000047802 */ /* 0x000fce0000000f00 */
[----:B0-----:R-:W-:Y:S05]  /*0260*/  CALL.REL.NOINC `($__internal_26_$__cuda_sm20_rem_u64) ;  /* 0x0000000000347944 */ /* 0x001fea0003c00000 */
.L_x_659:
[----:B------:R-:W1:Y:S02]  /*0270*/  LDCU.128 UR8, c[0x0][0x380] ;  /* 0x00007000ff0877ac */ /* 0x000e640008000c00 */
[----:B-1----:R-:W-:Y:S02]  /*0280*/  LEA R6, P1, R2, UR10, 0x1 ;  /* 0x0000000a02067c11 */ /* 0x002fe4000f8208ff */
[----:B------:R-:W-:Y:S02]  /*0290*/  LEA R4, P0, R0, UR8, 0x1 ;  /* 0x0000000800047c11 */ /* 0x000fe4000f8008ff */
[----:B------:R-:W-:Y:S02]  /*02a0*/  LEA.HI.X R7, R2, UR11, R3, 0x1, P1 ;  /* 0x0000000b02077c11 */ /* 0x000fe400088f0c03 */
[----:B------:R-:W-:-:S03]  /*02b0*/  LEA.HI.X R5, R0, UR9, RZ, 0x1, P0 ;  /* 0x0000000900057c11 */ /* 0x000fc600080f0cff */
[----:B0-----:R-:W2:Y:S04]  /*02c0*/  LDG.E.U16.CONSTANT R6, desc[UR4][R6.64] ;  /* 0x0000000406067981 */ /* 0x001ea8000c1e9500 */
[----:B------:R-:W3:Y:S01]  /*02d0*/  LDG.E.U16 R0, desc[UR4][R4.64] ;  /* 0x0000000404007981 */ /* 0x000ee2000c1e1500 */
[----:B--2---:R-:W-:Y:S02]  /*02e0*/  HADD2.F32 R3, -RZ, R6.H0_H0 ;  /* 0x20000006ff037230 */ /* 0x004fe40000004100 */
[----:B---3--:R-:W-:-:S05]  /*02f0*/  HADD2.F32 R0, -RZ, R0.H0_H0 ;  /* 0x20000000ff007230 */ /* 0x008fca0000004100 */
[----:B------:R-:W-:-:S05]  /*0300*/  FADD R0, R0, R3 ;  /* 0x0000000300007221 */ /* 0x000fca0000000000 */
[----:B------:R-:W-:-:S05]  /*0310*/  F2FP.F16.F32.PACK_AB R0, RZ, R0 ;  /* 0x00000000ff00723e */ /* 0x000fca00000000ff */
[----:B------:R-:W-:Y:S01]  /*0320*/  STG.E.U16 desc[UR4][R4.64], R0 ;  /* 0x0000000004007986 */ /* 0x000fe2000c101504 */
[----:B------:R-:W-:Y:S05]  /*0330*/  EXIT ;  /* 0x000000000000794d */ /* 0x000fea0003800000 */
        .weak           $__internal_26_$__cuda_sm20_rem_u64
        .type           $__internal_26_$__cuda_sm20_rem_u64,@function
        .size           $__internal_26_$__cuda_sm20_rem_u64,(.L_x_700 - $__internal_26_$__cuda_sm20_rem_u64)
$__internal_26_$__cuda_sm20_rem_u64:
        /* <DEDUP_REMOVED lines=62> */
[----:B------:R-:W-:Y:S06]  /*0720*/  RET.REL.NODEC R4 `(_ZN8pygpukit3ops2nn19bias_add_f16_kernelEP6__halfPKS2_mm) ;  /* 0xfffffff804347950 */ /* 0x000fec0003c3ffff */
.L_x_660:
        /* <DEDUP_REMOVED lines=13> */
.L_x_700:


//--------------------- .text._ZN8pygpukit3ops2nn19bias_add_f64_kernelEPdPKdmm --------------------------
	.section	.text._ZN8pygpukit3ops2nn19bias_add_f64_kernelEPdPKdmm,"ax",@progbits
	.align	128
        .global         _ZN8pygpukit3ops2nn19bias_add_f64_kernelEPdPKdmm
        .type           _ZN8pygpukit3ops2nn19bias_add_f64_kernelEPdPKdmm,@function
        .size           _ZN8pygpukit3ops2nn19bias_add_f64_kernelEPdPKdmm,(.L_x_701 - _ZN8pygpukit3ops2nn19bias_add_f64_kernelEPdPKdmm)
        .other          _ZN8pygpukit3ops2nn19bias_add_f64_kernelEPdPKdmm,@"STO_CUDA_ENTRY STV_DEFAULT"
_ZN8pygpukit3ops2nn19bias_add_f64_kernelEPdPKdmm:
.text._ZN8pygpukit3ops2nn19bias_add_f64_kernelEPdPKdmm:
        /* <DEDUP_REMOVED lines=37> */
.L_x_661:
[----:B------:R-:W-:-:S07]  /*0250*/  MOV R4, 0x270 ;  /* 0x0000027000047802 */ /* 0x000fce0000000f00 */
[----:B0-----:R-:W-:Y:S05]  /*0260*/  CALL.REL.NOINC `($__internal_27_$__cuda_sm20_rem_u64) ;  /* 0x0000000000287944 */ /* 0x001fea0003c00000 */
.L_x_662:
[----:B------:R-:W1:Y:S02]  /*0270*/  LDCU.128 UR8, c[0x0][0x380] ;  /* 0x00007000ff0877ac */ /* 0x000e640008000c00 */
[----:B-1----:R-:W-:Y:S02]  /*0280*/  LEA R8, P0, R2, UR10, 0x3 ;  /* 0x0000000a02087c11 */ /* 0x002fe4000f8018ff */
[----:B------:R-:W-:Y:S02]  /*0290*/  LEA R4, P1, R0, UR8, 0x3 ;  /* 0x0000000800047c11 */ /* 0x000fe4000f8218ff */
[----:B------:R-:W-:Y:S02]  /*02a0*/  LEA.HI.X R9, R2, UR11, R3, 0x3, P0 ;  /* 0x0000000b02097c11 */ /* 0x000fe400080f1c03 */
[----:B------:R-:W-:-:S03]  /*02b0*/  LEA.HI.X R5, R0, UR9, RZ, 0x3, P1 ;  /* 0x0000000900057c11 */ /* 0x000fc600088f1cff */
[----:B0-----:R-:W2:Y:S04]  /*02c0*/  LDG.E.64.CONSTANT R2, desc[UR4][R8.64] ;  /* 0x0000000408027981 */ /* 0x001ea8000c1e9b00 */
[----:B------:R-:W2:Y:S02]  /*02d0*/  LDG.E.64 R6, desc[UR4][R4.64] ;  /* 0x0000000404067981 */ /* 0x000ea4000c1e1b00 */
[----:B--2---:R-:W-:-:S07]  /*02e0*/  DADD R2, R2, R6 ;  /* 0x0000000002027229 */ /* 0x004fce0000000006 */
[----:B------:R-:W-:Y:S01]  /*02f0*/  STG.E.64 desc[UR4][R4.64], R2 ;  /* 0x0000000204007986 */ /* 0x000fe2000c101b04 */
[----:B------:R-:W-:Y:S05]  /*0300*/  EXIT ;  /* 0x000000000000794d */ /* 0x000fea0003800000 */
        .weak           $__internal_27_$__cuda_sm20_rem_u64
        .type           $__internal_27_$__cuda_sm20_rem_u64,@function
        .size           $__internal_27_$__cuda_sm20_rem_u64,(.L_x_701 - $__internal_27_$__cuda_sm20_rem_u64)
$__internal_27_$__cuda_sm20_rem_u64:
[----:B------:R-:W0:Y:S01]  /*0310*/  LDCU.64 UR6, c[0x0][0x398] ;  /* 0x00007300ff0677ac */ /* 0x000e220008000a00 */
[----:B------:R-:W1:Y:S01]  /*0320*/  LDC.64 R2, c[0x0][0x398] ;  /* 0x0000e600ff027b82 */ /* 0x000e620000000a00 */
[----:B0-----:R-:W0:Y:S08]  /*0330*/  I2F.U64.RP R5, UR6 ;  /* 0x0000000600057d12 */ /* 0x001e300008309000 */
[----:B0-----:R-:W0:Y:S02]  /*0340*/  MUFU.RCP R5, R5 ;  /* 0x0000000500057308 */ /* 0x001e240000001000 */
[----:B0-----:R-:W-:-:S06]  /*0350*/  VIADD R6, R5, 0x1ffffffe ;  /* 0x1ffffffe05067836 */ /* 0x001fcc0000000000 */
        /* <DEDUP_REMOVED lines=57> */
[----:B------:R-:W-:Y:S06]  /*06f0*/  RET.REL.NODEC R4 `(_ZN8pygpukit3ops2nn19bias_add_f64_kernelEPdPKdmm) ;  /* 0xfffffff804407950 */ /* 0x000fec0003c3ffff */
.L_x_663:
        /* <DEDUP_REMOVED lines=16> */
.L_x_701:


//--------------------- .text._ZN8pygpukit3ops2nn19bias_add_f32_kernelEPfPKfmm --------------------------
	.section	.text._ZN8pygpukit3ops2nn19bias_add_f32_kernelEPfPKfmm,"ax",@progbits
	.align	128
        .global         _ZN8pygpukit3ops2nn19bias_add_f32_kernelEPfPKfmm
        .type           _ZN8pygpukit3ops2nn19bias_add_f32_kernelEPfPKfmm,@function
        .size           _ZN8pygpukit3ops2nn19bias_add_f32_kernelEPfPKfmm,(.L_x_702 - _ZN8pygpukit3ops2nn19bias_add_f32_kernelEPfPKfmm)
        .other          _ZN8pygpukit3ops2nn19bias_add_f32_kernelEPfPKfmm,@"STO_CUDA_ENTRY STV_DEFAULT"
_ZN8pygpukit3ops2nn19bias_add_f32_kernelEPfPKfmm:
.text._ZN8pygpukit3ops2nn19bias_add_f32_kernelEPfPKfmm:
        /* <DEDUP_REMOVED lines=37> */
.L_x_664:
[----:B------:R-:W-:-:S07]  /*0250*/  MOV R4, 0x270 ;  /* 0x0000027000047802 */ /* 0x000fce0000000f00 */
[----:B0-----:R-:W-:Y:S05]  /*0260*/  CALL.REL.NOINC `($__internal_28_$__cuda_sm20_rem_u64) ;  /* 0x0000000000287944 */ /* 0x001fea0003c00000 */
.L_x_665:
[----:B------:R-:W1:Y:S02]  /*0270*/  LDCU.128 UR8, c[0x0][0x380] ;  /* 0x00007000ff0877ac */ /* 0x000e640008000c00 */
[----:B-1----:R-:W-:Y:S02]  /*0280*/  LEA R6, P0, R2, UR10, 0x2 ;  /* 0x0000000a02067c11 */ /* 0x002fe4000f8010ff */
[----:B------:R-:W-:Y:S02]  /*0290*/  LEA R4, P1, R0, UR8, 0x2 ;  /* 0x0000000800047c11 */ /* 0x000fe4000f8210ff */
[----:B------:R-:W-:Y:S02]  /*02a0*/  LEA.HI.X R7, R2, UR11, R3, 0x2, P0 ;  /* 0x0000000b02077c11 */ /* 0x000fe400080f1403 */
[----:B------:R-:W-:-:S03]  /*02b0*/  LEA.HI.X R5, R0, UR9, RZ, 0x2, P1 ;  /* 0x0000000900057c11 */ /* 0x000fc600088f14ff */
[----:B0-----:R-:W2:Y:S04]  /*02c0*/  LDG.E.CONSTANT R6, desc[UR4][R6.64] ;  /* 0x0000000406067981 */ /* 0x001ea8000c1e9900 */
[----:B------:R-:W2:Y:S02]  /*02d0*/  LDG.E R3, desc[UR4][R4.64] ;  /* 0x0000000404037981 */ /* 0x000ea4000c1e1900 */
[----:B--2---:R-:W-:-:S05]  /*02e0*/  FADD R3, R6, R3 ;  /* 0x0000000306037221 */ /* 0x004fca0000000000 */
[----:B------:R-:W-:Y:S01]  /*02f0*/  STG.E desc[UR4][R4.64], R3 ;  /* 0x0000000304007986 */ /* 0x000fe2000c101904 */
[----:B------:R-:W-:Y:S05]  /*0300*/  EXIT ;  /* 0x000000000000794d */ /* 0x000fea0003800000 */
        .weak           $__internal_28_$__cuda_sm20_rem_u64
        .type           $__internal_28_$__cuda_sm20_rem_u64,@function
        .size           $__internal_28_$__cuda_sm20_rem_u64,(.L_x_702 - $__internal_28_$__cuda_sm20_rem_u64)
$__internal_28_$__cuda_sm20_rem_u64:
        /* <DEDUP_REMOVED lines=62> */
[----:B------:R-:W-:Y:S06]  /*06f0*/  RET.REL.NODEC R4 `(_ZN8pygpukit3ops2nn19bias_add_f32_kernelEPfPKfmm) ;  /* 0xfffffff804407950 */ /* 0x000fec0003c3ffff */
.L_x_666:
        /* <DEDUP_REMOVED lines=16> */
.L_x_702:


//--------------------- .text._ZN8pygpukit3ops2nn16gelu_bf16_kernelEPK13__nv_bfloat16PS2_m --------------------------
	.section	.text._ZN8pygpukit3ops2nn16gelu_bf16_kernelEPK13__nv_bfloat16PS2_m,"ax",@progbits
	.align	128
        .global         _ZN8pygpukit3ops2nn16gelu_bf16_kernelEPK13__nv_bfloat16PS2_m
        .type           _ZN8pygpukit3ops2nn16gelu_bf16_kernelEPK13__nv_bfloat16PS2_m,@function
        .size           _ZN8pygpukit3ops2nn16gelu_bf16_kernelEPK13__nv_bfloat16PS2_m,(.L_x_739 - _ZN8pygpukit3ops2nn16gelu_bf16_kernelEPK13__nv_bfloat16PS2_m)
        .other          _ZN8pygpukit3ops2nn16gelu_bf16_kernelEPK13__nv_bfloat16PS2_m,@"STO_CUDA_ENTRY STV_DEFAULT"
_ZN8pygpukit3ops2nn16gelu_bf16_kernelEPK13__nv_bfloat16PS2_m:
.text._ZN8pygpukit3ops2nn16gelu_bf16_kernelEPK13__nv_bfloat16PS2_m:
        /* <DEDUP_REMOVED lines=10> */
[----:B------:R-:W-:Y:S02]  /*00a0*/  SHF.L.U32 R10, R2, 0x1, RZ ;  /* 0x00000001020a7819 */ /* 0x000fe400000006ff */
[----:B------:R-:W-:Y:S01]  /*00b0*/  SHF.R.U32.HI R2, RZ, 0x1f, R2 ;  /* 0x0000001fff027819 */ /* 0x000fe20000011602 */
[----:B------:R-:W1:Y:S01]  /*00c0*/  LDCU.64 UR4, c[0x0][0x358] ;  /* 0x00006b00ff0477ac */ /* 0x000e620008000a00 */
[----:B0-----:R-:W-:-:S04]  /*00d0*/  IADD3 R4, P0, PT, R10, UR8, RZ ;  /* 0x000000080a047c10 */ /* 0x001fc8000ff1e0ff */
[----:B------:R-:W-:-:S05]  /*00e0*/  IADD3.X R5, PT, PT, R2, UR9, RZ, P0, !PT ;  /* 0x0000000902057c10 */ /* 0x000fca00087fe4ff */
[----:B-1----:R-:W2:Y:S01]  /*00f0*/  LDG.E.U16.CONSTANT R4, desc[UR4][R4.64] ;  /* 0x0000000404047981 */ /* 0x002ea2000c1e9500 */
[----:B------:R-:W-:Y:S01]  /*0100*/  HFMA2 R8, -RZ, RZ, 1.125, -9232 ;  /* 0x3c80f082ff087431 */ /* 0x000fe200000001ff */
[----:B--2---:R-:W-:Y:S02]  /*0110*/  SHF.L.U32 R3, R4, 0x10, RZ ;  /* 0x0000001004037819 */ /* 0x004fe400000006ff */
[----:B------:R-:W-:-:S03]  /*0120*/  MOV R4, 0x3f800000 ;  /* 0x3f80000000047802 */ /* 0x000fc60000000f00 */
[----:B------:R-:W-:-:S04]  /*0130*/  FMUL R0, R3, R3 ;  /* 0x0000000303007220 */ /* 0x000fc80000400000 */
[----:B------:R-:W-:-:S04]  /*0140*/  FMUL R0, R3, R0 ;  /* 0x0000000003007220 */ /* 0x000fc80000400000 */
[----:B------:R-:W-:Y:S01]  /*0150*/  FFMA R0, R0, 0.044714998453855514526, R3 ;  /* 0x3d37271300007823 */ /* 0x000fe20000000003 */
[----:B------:R-:W-:-:S03]  /*0160*/  FMUL R3, R3, 0.5 ;  /* 0x3f00000003037820 */ /* 0x000fc60000400000 */
[----:B------:R-:W-:-:S04]  /*0170*/  FMUL R6, R0, 0.79788458347320556641 ;  /* 0x3f4c422a00067820 */ /* 0x000fc80000400000 */
[C---:B------:R-:W-:Y:S01]  /*0180*/  FMUL R0, |R6|.reuse, 2.8853900432586669922 ;  /* 0x4038aa3b06007820 */ /* 0x040fe20000400200 */
[C---:B------:R-:W-:Y:S01]  /*0190*/  FMUL R9, R6.reuse, R6 ;  /* 0x0000000606097220 */ /* 0x040fe20000400000 */
[C---:B------:R-:W-:Y:S02]  /*01a0*/  FSETP.GE.AND P1, PT, |R6|.reuse, 0.60000002384185791016, PT ;  /* 0x3f19999a0600780b */ /* 0x040fe40003f26200 */
[----:B------:R-:W-:Y:S01]  /*01b0*/  FSETP.GE.AND P0, PT, |R6|, 9.010913848876953125, PT ;  /* 0x41102cb40600780b */ /* 0x000fe20003f06200 */
[C---:B------:R-:W-:Y:S01]  /*01c0*/  FFMA R8, R9.reuse, R8, -0.052303962409496307373 ;  /* 0xbd563cae09087423 */ /* 0x040fe20000000008 */
[----:B------:R-:W0:Y:S03]  /*01d0*/  MUFU.EX2 R0, R0 ;  /* 0x0000000000007308 */ /* 0x000e260000000800 */
[----:B------:R-:W-:Y:S01]  /*01e0*/  FFMA R8, R9, R8, 0.1331529766321182251 ;  /* 0x3e08594109087423 */ /* 0x000fe20000000008 */
[----:B0-----:R-:W-:-:S03]  /*01f0*/  FADD R7, R0, 1 ;  /* 0x3f80000000077421 */ /* 0x001fc60000000000 */
[----:B------:R-:W-:-:S04]  /*0200*/  FFMA R0, R9, R8, -0.33332768082618713379 ;  /* 0xbeaaa9ed09007423 */ /* 0x000fc80000000008 */
[----:B------:R-:W-:Y:S01]  /*0210*/  FFMA R9, R9, R0, RZ ;  /* 0x0000000009097223 */ /* 0x000fe200000000ff */
[----:B------:R-:W0:Y:S02]  /*0220*/  MUFU.RCP R7, R7 ;  /* 0x0000000700077308 */ /* 0x000e240000001000 */
[----:B0-----:R-:W-:-:S05]  /*0230*/  FFMA R4, R7, -2, R4 ;  /* 0xc000000007047823 */ /* 0x001fca0000000004 */
[----:B------:R-:W-:Y:S02]  /*0240*/  FSEL R5, R4, 1, !P0 ;  /* 0x3f80000004057808 */ /* 0x000fe40004000000 */
[----:B------:R-:W-:Y:S02]  /*0250*/  IADD3 R4, P0, PT, R10, UR10, RZ ;  /* 0x0000000a0a047c10 */ /* 0x000fe4000ff1e0ff */
[--C-:B------:R-:W-:Y:S01]  /*0260*/  LOP3.LUT R5, R5, 0x80000000, R6.reuse, 0xb8, !PT ;  /* 0x8000000005057812 */ /* 0x100fe200078eb806 */
[----:B------:R-:W-:-:S04]  /*0270*/  @!P1 FFMA R5, R6, R9, R6 ;  /* 0x0000000906059223 */ /* 0x000fc80000000006 */
[----:B------:R-:W-:Y:S01]  /*0280*/  FADD R0, R5, 1 ;  /* 0x3f80000005007421 */ /* 0x000fe20000000000 */
[----:B------:R-:W-:-:S03]  /*0290*/  IADD3.X R5, PT, PT, R2, UR11, RZ, P0, !PT ;  /* 0x0000000b02057c10 */ /* 0x000fc600087fe4ff */
[----:B------:R-:W-:-:S05]  /*02a0*/  FMUL R0, R3, R0 ;  /* 0x0000000003007220 */ /* 0x000fca0000400000 */
[----:B------:R-:W-:-:S05]  /*02b0*/  F2FP.BF16.F32.PACK_AB R0, RZ, R0 ;  /* 0x00000000ff00723e */ /* 0x000fca00000010ff */
[----:B------:R-:W-:Y:S01]  /*02c0*/  STG.E.U16 desc[UR4][R4.64], R0 ;  /* 0x0000000004007986 */ /* 0x000fe2000c101504 */
[----:B------:R-:W-:Y:S05]  /*02d0*/  EXIT ;  /* 0x000000000000794d */ /* 0x000fea0003800000 */
.L_x_667:
        /* <DEDUP_REMOVED lines=10> */
.L_x_739:


//--------------------- .text._ZN8pygpukit3ops2nn15gelu_f16_kernelEPK6__halfPS2_m --------------------------
	.section	.text._ZN8pygpukit3ops2nn15gelu_f16_kernelEPK6__halfPS2_m,"ax",@progbits
	.align	128
        .global         _ZN8pygpukit3ops2nn15gelu_f16_kernelEPK6__halfPS2_m
        .type           _ZN8pygpukit3ops2nn15gelu_f16_kernelEPK6__halfPS2_m,@function
        .size           _ZN8pygpukit3ops2nn15gelu_f16_kernelEPK6__halfPS2_m,(.L_x_740 - _ZN8pygpukit3ops2nn15gelu_f16_kernelEPK6__halfPS2_m)
        .other          _ZN8pygpukit3ops2nn15gelu_f16_kernelEPK6__halfPS2_m,@"STO_CUDA_ENTRY STV_DEFAULT"
_ZN8pygpukit3ops2nn15gelu_f16_kernelEPK6__halfPS2_m:
.text._ZN8pygpukit3ops2nn15gelu_f16_kernelEPK6__halfPS2_m:
        /* <DEDUP_REMOVED lines=16> */
[----:B------:R-:W-:Y:S02]  /*0100*/  HFMA2 R8, -RZ, RZ, 1.125, -9232 ;  /* 0x3c80f082ff087431 */ /* 0x000fe400000001ff */
[----:B--2---:R-:W-:Y:S01]  /*0110*/  HADD2.F32 R3, -RZ, R4.H0_H0 ;  /* 0x20000004ff037230 */ /* 0x004fe20000004100 */
[----:B------:R-:W-:-:S04]  /*0120*/  MOV R4, 0x3f800000 ;  /* 0x3f80000000047802 */ /* 0x000fc80000000f00 */
        /* <DEDUP_REMOVED lines=24> */
[----:B------:R-:W-:-:S05]  /*02b0*/  F2FP.F16.F32.PACK_AB R0, RZ, R0 ;  /* 0x00000000ff00723e */ /* 0x000fca00000000ff */
[----:B------:R-:W-:Y:S01]  /*02c0*/  STG.E.U16 desc[UR4][R4.64], R0 ;  /* 0x0000000004007986 */ /* 0x000fe2000c101504 */
[----:B------:R-:W-:Y:S05]  /*02d0*/  EXIT ;  /* 0x000000000000794d */ /* 0x000fea0003800000 */
.L_x_668:
        /* <DEDUP_REMOVED lines=10> */
.L_x_740:


//--------------------- .text._ZN8pygpukit3ops2nn15gelu_f64_kernelEPKdPdm --------------------------
	.section	.text._ZN8pygpukit3ops2nn15gelu_f64_kernelEPKdPdm,"ax",@progbits
	.align	128
        .global         _ZN8pygpukit3ops2nn15gelu_f64_kernelEPKdPdm
        .type           _ZN8pygpukit3ops2nn15gelu_f64_kernelEPKdPdm,@function
        .size           _ZN8pygpukit3ops2nn15gelu_f64_kernelEPKdPdm,(.L_x_741 - _ZN8pygpukit3ops2nn15gelu_f64_kernelEPKdPdm)
        .other          _ZN8pygpukit3ops2nn15gelu_f64_kernelEPKdPdm,@"STO_CUDA_ENTRY STV_DEFAULT"
_ZN8pygpukit3ops2nn15gelu_f64_kernelEPKdPdm:
.text._ZN8pygpukit3ops2nn15gelu_f64_kernelEPKdPdm:
        /* <DEDUP_REMOVED lines=16> */
[----:B------:R-:W-:Y:S01]  /*0100*/  UMOV UR6, 0x6d4801f7 ;  /* 0x6d4801f700067882 */ /* 0x000fe20000000000 */
[----:B------:R-:W-:Y:S01]  /*0110*/  UMOV UR7, 0x3fa6e4e2 ;  /* 0x3fa6e4e200077882 */ /* 0x000fe20000000000 */
[----:B------:R-:W-:Y:S01]  /*0120*/  BSSY.RECONVERGENT B0, `(.L_x_669) ;  /* 0x0000069000007945 */ /* 0x000fe20003800200 */
[----:B--2---:R-:W-:-:S08]  /*0130*/  DMUL R6, R2, R2 ;  /* 0x0000000202067228 */ /* 0x004fd00000000000 */
[----:B------:R-:W-:-:S08]  /*0140*/  DMUL R6, R2, R6 ;  /* 0x0000000602067228 */ /* 0x000fd00000000000 */
[----:B------:R-:W-:Y:S01]  /*0150*/  DFMA R6, R6, UR6, R2 ;  /* 0x0000000606067c2b */ /* 0x000fe20008000002 */
[----:B------:R-:W-:Y:S01]  /*0160*/  UMOV UR6, 0x33d43651 ;  /* 0x33d4365100067882 */ /* 0x000fe20000000000 */
[----:B------:R-:W-:-:S06]  /*0170*/  UMOV UR7, 0x3fe98845 ;  /* 0x3fe9884500077882 */ /* 0x000fcc0000000000 */
[----:B------:R-:W-:Y:S01]  /*0180*/  DMUL R6, R6, UR6 ;  /* 0x0000000606067c28 */ /* 0x000fe20008000000 */
[----:B------:R-:W-:Y:S01]  /*0190*/  UMOV UR6, 0x24dd2f1a ;  /* 0x24dd2f1a00067882 */ /* 0x000fe20000000000 */
[----:B------:R-:W-:-:S08]  /*01a0*/  UMOV UR7, 0x3fe4f922 ;  /* 0x3fe4f92200077882 */ /* 0x000fd00000000000 */
[----:B------:R-:W-:Y:S01]  /*01b0*/  LOP3.LUT R9, R7, 0x7fffffff, RZ, 0xc0, !PT ;  /* 0x7fffffff07097812 */ /* 0x000fe200078ec0ff */
[----:B------:R-:W-:-:S06]  /*01c0*/  IMAD.MOV.U32 R8, RZ, RZ, R6 ;  /* 0x000000ffff087224 */ /* 0x000fcc00078e0006 */
[----:B------:R-:W-:-:S14]  /*01d0*/  DSETP.GE.AND P0, PT, R8, UR6, PT ;  /* 0x0000000608007e2a */ /* 0x000fdc000bf06000 */
[----:B------:R-:W-:Y:S05]  /*01e0*/  @!P0 BRA `(.L_x_670) ;  /* 0x0000000000e48947 */ /* 0x000fea0003800000 */
[----:B------:R-:W-:Y:S01]  /*01f0*/  DADD R12, R8, R8 ;  /* 0x00000000080c7229 */ /* 0x000fe20000000008 */
[----:B------:R-:W-:Y:S01]  /*0200*/  UMOV UR6, 0xfefa39ef ;  /* 0xfefa39ef00067882 */ /* 0x000fe20000000000 */
[----:B------:R-:W-:Y:S01]  /*0210*/  UMOV UR7, 0x3fe62e42 ;  /* 0x3fe62e4200077882 */ /* 0x000fe20000000000 */
[----:B------:R-:W-:Y:S01]  /*0220*/  IMAD.MOV.U32 R14, RZ, RZ, -0x7649667 ;  /* 0xf89b6999ff0e7424 */ /* 0x000fe200078e00ff */
[----:B------:R-:W-:Y:S01]  /*0230*/  ISETP.GT.U32.AND P0, PT, R9, 0x40330fc1, PT ;  /* 0x40330fc10900780c */ /* 0x000fe20003f04070 */
[----:B------:R-:W-:Y:S01]  /*0240*/  IMAD.MOV.U32 R15, RZ, RZ, 0x3e928a27 ;  /* 0x3e928a27ff0f7424 */ /* 0x000fe200078e00ff */
[----:B------:R-:W0:Y:S02]  /*0250*/  F2F.F32.F64 R5, R12 ;  /* 0x0000000c00057310 */ /* 0x000e240000301000 */
[----:B0-----:R-:W-:-:S06]  /*0260*/  FMUL R5, R5, 1.4426950216293334961 ;  /* 0x3fb8aa3b05057820 */ /* 0x001fcc0000400000 */
[----:B------:R-:W0:Y:S08]  /*0270*/  FRND R5, R5 ;  /* 0x0000000500057307 */ /* 0x000e300000201000 */
[----:B0-----:R0:W1:Y:S08]  /*0280*/  F2F.F64.F32 R10, R5 ;  /* 0x00000005000a7310 */ /* 0x0010700000201800 */
[----:B0-----:R-:W0:Y:S01]  /*0290*/  MUFU.EX2 R5, R5 ;  /* 0x0000000500057308 */ /* 0x001e220000000800 */
[----:B-1----:R-:W-:Y:S01]  /*02a0*/  DFMA R10, R10, -UR6, R12 ;  /* 0x800000060a0a7c2b */ /* 0x002fe2000800000c */
[----:B------:R-:W-:Y:S01]  /*02b0*/  UMOV UR6, 0xa4741b81 ;  /* 0xa4741b8100067882 */ /* 0x000fe20000000000 */
[----:B------:R-:W-:-:S06]  /*02c0*/  UMOV UR7, 0x3e5ae904 ;  /* 0x3e5ae90400077882 */ /* 0x000fcc0000000000 */
[C---:B------:R-:W-:Y:S01]  /*02d0*/  DFMA R14, R10.reuse, UR6, R14 ;  /* 0x000000060a0e7c2b */ /* 0x040fe2000800000e */
[----:B------:R-:W-:Y:S01]  /*02e0*/  UMOV UR6, 0x15ff7e07 ;  /* 0x15ff7e0700067882 */ /* 0x000fe20000000000 */
[----:B------:R-:W-:Y:S01]  /*02f0*/  UMOV UR7, 0x3ec71de7 ;  /* 0x3ec71de700077882 */ /* 0x000fe20000000000 */
[----:B0-----:R-:W0:Y:S05]  /*0300*/  F2F.F64.F32 R12, R5 ;  /* 0x00000005000c7310 */ /* 0x001e2a0000201800 */
[----:B------:R-:W-:Y:S01]  /*0310*/  DFMA R14, R10, R14, UR6 ;  /* 0x000000060a0e7e2b */ /* 0x000fe2000800000e */
[----:B------:R-:W-:Y:S01]  /*0320*/  UMOV UR6, 0x6b0ac45a ;  /* 0x6b0ac45a00067882 */ /* 0x000fe20000000000 */
[----:B------:R-:W-:-:S06]  /*0330*/  UMOV UR7, 0x3efa019a ;  /* 0x3efa019a00077882 */ /* 0x000fcc0000000000 */
[----:B------:R-:W-:Y:S01]  /*0340*/  DFMA R14, R10, R14, UR6 ;  /* 0x000000060a0e7e2b */ /* 0x000fe2000800000e */
[----:B------:R-:W-:Y:S01]  /*0350*/  UMOV UR6, 0x17eed94f ;  /* 0x17eed94f00067882 */ /* 0x000fe20000000000 */
[----:B------:R-:W-:Y:S01]  /*0360*/  UMOV UR7, 0x3f2a01a0 ;  /* 0x3f2a01a000077882 */ /* 0x000fe20000000000 */
[----:B0-----:R-:W-:-:S05]  /*0370*/  DADD R16, -R12, 1 ;  /* 0x3ff000000c107429 */ /* 0x001fca0000000100 */
        /* <DEDUP_REMOVED lines=16> */
[----:B------:R-:W-:-:S08]  /*0480*/  DMUL R14, R10, R14 ;  /* 0x0000000e0a0e7228 */ /* 0x000fd00000000000 */
[----:B------:R-:W-:Y:S01]  /*0490*/  DFMA R14, R10, R14, R10 ;  /* 0x0000000e0a0e722b */ /* 0x000fe2000000000a */
[----:B------:R-:W-:-:S07]  /*04a0*/  IMAD.MOV.U32 R10, RZ, RZ, RZ ;  /* 0x000000ffff0a7224 */ /* 0x000fce00078e00ff */
[----:B------:R-:W-:-:S08]  /*04b0*/  DFMA R14, -R14, R12, R16 ;  /* 0x0000000c0e0e722b */ /* 0x000fd00000000110 */
[----:B------:R-:W-:-:S06]  /*04c0*/  DADD R14, -R14, 2 ;  /* 0x400000000e0e7429 */ /* 0x000fcc0000000100 */
[----:B------:R-:W0:Y:S02]  /*04d0*/  MUFU.RCP64H R11, R15 ;  /* 0x0000000f000b7308 */ /* 0x000e240000001800 */
[----:B0-----:R-:W-:-:S08]  /*04e0*/  DFMA R12, -R14, R10, 1 ;  /* 0x3ff000000e0c742b */ /* 0x001fd0000000010a */
[----:B------:R-:W-:-:S08]  /*04f0*/  DFMA R12, R12, R12, R12 ;  /* 0x0000000c0c0c722b */ /* 0x000fd0000000000c */
[----:B------:R-:W-:Y:S01]  /*0500*/  DFMA R12, R10, R12, R10 ;  /* 0x0000000c0a0c722b */ /* 0x000fe2000000000a */
[----:B------:R-:W-:Y:S02]  /*0510*/  IMAD.MOV.U32 R10, RZ, RZ, 0x0 ;  /* 0x00000000ff0a7424 */ /* 0x000fe400078e00ff */
[----:B------:R-:W-:-:S06]  /*0520*/  IMAD.MOV.U32 R11, RZ, RZ, 0x40000000 ;  /* 0x40000000ff0b7424 */ /* 0x000fcc00078e00ff */
[----:B------:R-:W-:-:S10]  /*0530*/  DFMA R12, R12, -R10, 1 ;  /* 0x3ff000000c0c742b */ /* 0x000fd4000000080a */
[----:B------:R-:W-:Y:S02]  /*0540*/  FSEL R5, R13, 1.875, !P0 ;  /* 0x3ff000000d057808 */ /* 0x000fe40004000000 */
[----:B------:R-:W-:Y:S02]  /*0550*/  FSEL R6, R12, RZ, !P0 ;  /* 0x000000ff0c067208 */ /* 0x000fe40004000000 */
[----:B------:R-:W-:Y:S01]  /*0560*/  LOP3.LUT R7, R5, 0x80000000, R7, 0xb8, !PT ;  /* 0x8000000005077812 */ /* 0x000fe200078eb807 */
[----:B------:R-:W-:Y:S06]  /*0570*/  BRA `(.L_x_671) ;  /* 0x00000000008c7947 */ /* 0x000fec0003800000 */
.L_x_670:
[----:B------:R-:W-:Y:S01]  /*0580*/  DMUL R8, R6, R6 ;  /* 0x0000000606087228 */ /* 0x000fe20000000000 */
[----:B------:R-:W-:Y:S01]  /*0590*/  IMAD.MOV.U32 R10, RZ, RZ, 0x420afc3d ;  /* 0x420afc3dff0a7424 */ /* 0x000fe200078e00ff */
[----:B------:R-:W-:Y:S01]  /*05a0*/  UMOV UR6, 0xe2f5e964 ;  /* 0xe2f5e96400067882 */ /* 0x000fe20000000000 */
[----:B------:R-:W-:Y:S01]  /*05b0*/  IMAD.MOV.U32 R11, RZ, RZ, 0x3f14359f ;  /* 0x3f14359fff0b7424 */ /* 0x000fe200078e00ff */
[----:B------:R-:W-:-:S05]  /*05c0*/  UMOV UR7, 0x3ef0bc46 ;  /* 0x3ef0bc4600077882 */ /* 0x000fca0000000000 */
[----:B------:R-:W-:Y:S01]  /*05d0*/  DFMA R10, R8, -UR6, R10 ;  /* 0x80000006080a7c2b */ /* 0x000fe2000800000a */
[----:B------:R-:W-:Y:S01]  /*05e0*/  UMOV UR6, 0x728c5d84 ;  /* 0x728c5d8400067882 */ /* 0x000fe20000000000 */
[----:B------:R-:W-:-:S06]  /*05f0*/  UMOV UR7, 0x3f2df9f0 ;  /* 0x3f2df9f000077882 */ /* 0x000fcc0000000000 */
[----:B------:R-:W-:Y:S01]  /*0600*/  DFMA R10, R8, R10, -UR6 ;  /* 0x80000006080a7e2b */ /* 0x000fe2000800000a */
[----:B------:R-:W-:Y:S01]  /*0610*/  UMOV UR6, 0xcec4f033 ;  /* 0xcec4f03300067882 */ /* 0x000fe20000000000 */
[----:B------:R-:W-:-:S06]  /*0620*/  UMOV UR7, 0x3f4337d1 ;  /* 0x3f4337d100077882 */ /* 0x000fcc0000000000 */
[----:B------:R-:W-:Y:S01]  /*0630*/  DFMA R10, R8, R10, UR6 ;  /* 0x00000006080a7e2b */ /* 0x000fe2000800000a */
        /* <DEDUP_REMOVED lines=20> */
[----:B------:R-:W-:-:S08]  /*0780*/  DFMA R10, R8, R10, -UR6 ;  /* 0x80000006080a7e2b */ /* 0x000fd0000800000a */
[----:B------:R-:W-:-:S08]  /*0790*/  DFMA R10, R8, R10, RZ ;  /* 0x0000000a080a722b */ /* 0x000fd000000000ff */
[----:B------:R-:W-:-:S11]  /*07a0*/  DFMA R6, R6, R10, R6 ;  /* 0x0000000a0606722b */ /* 0x000fd60000000006 */
.L_x_671:
[----:B------:R-:W-:Y:S05]  /*07b0*/  BSYNC.RECONVERGENT B0 ;  /* 0x0000000000007941 */ /* 0x000fea0003800200 */
.L_x_669:
[----:B------:R-:W0:Y:S01]  /*07c0*/  LDCU.64 UR6, c[0x0][0x388] ;  /* 0x00007100ff0677ac */ /* 0x000e220008000a00 */
[----:B------:R-:W-:Y:S02]  /*07d0*/  DADD R6, R6, 1 ;  /* 0x3ff0000006067429 */ /* 0x000fe40000000000 */
[----:B------:R-:W-:-:S08]  /*07e0*/  DMUL R2, R2, 0.5 ;  /* 0x3fe0000002027828 */ /* 0x000fd00000000000 */
[----:B------:R-:W-:Y:S01]  /*07f0*/  DMUL R2, R6, R2 ;  /* 0x0000000206027228 */ /* 0x000fe20000000000 */
[----:B0-----:R-:W-:-:S04]  /*0800*/  IADD3 R8, P0, PT, R0, UR6, RZ ;  /* 0x0000000600087c10 */ /* 0x001fc8000ff1e0ff */
[----:B------:R-:W-:-:S05]  /*0810*/  IADD3.X R9, PT, PT, R4, UR7, RZ, P0, !PT ;  /* 0x0000000704097c10 */ /* 0x000fca00087fe4ff */
[----:B------:R-:W-:Y:S01]  /*0820*/  STG.E.64 desc[UR4][R8.64], R2 ;  /* 0x0000000208007986 */ /* 0x000fe2000c101b04 */
[----:B------:R-:W-:Y:S05]  /*0830*/  EXIT ;  /* 0x000000000000794d */ /* 0x000fea0003800000 */
.L_x_672:
        /* <DEDUP_REMOVED lines=12> */
.L_x_741:


//--------------------- .text._ZN8pygpukit3ops2nn15gelu_f32_kernelEPKfPfm --------------------------
	.section	.text._ZN8pygpukit3ops2nn15gelu_f32_kernelEPKfPfm,"ax",@progbits
	.align	128
        .global         _ZN8pygpukit3ops2nn15gelu_f32_kernelEPKfPfm
        .type           _ZN8pygpukit3ops2nn15gelu_f32_kernelEPKfPfm,@function
        .size           _ZN8pygpukit3ops2nn15gelu_f32_kernelEPKfPfm,(.L_x_742 - _ZN8pygpukit3ops2nn15gelu_f32_kernelEPKfPfm)
        .other          _ZN8pygpukit3ops2nn15gelu_f32_kernelEPKfPfm,@"STO_CUDA_ENTRY STV_DEFAULT"
_ZN8pygpukit3ops2nn15gelu_f32_kernelEPKfPfm:
.text._ZN8pygpukit3ops2nn15gelu_f32_kernelEPKfPfm:
        /* <DEDUP_REMOVED lines=14> */
[----:B------:R-:W-:-:S06]  /*00e0*/  IADD3.X R3, PT, PT, R10, UR9, RZ, P0, !PT ;  /* 0x000000090a037c10 */ /* 0x000fcc00087fe4ff */
[----:B-1----:R0:W2:Y:S01]  /*00f0*/  LDG.E.CONSTANT R3, desc[UR4][R2.64] ;  /* 0x0000000402037981 */ /* 0x0020a2000c1e9900 */
[----:B------:R-:W-:Y:S01]  /*0100*/  HFMA2 R6, -RZ, RZ, 1.125, -9232 ;  /* 0x3c80f082ff067431 */ /* 0x000fe200000001ff */
[----:B0-----:R-:W-:Y:S01]  /*0110*/  MOV R2, 0x3f800000 ;  /* 0x3f80000000027802 */ /* 0x001fe20000000f00 */
[----:B--2---:R-:W-:-:S04]  /*0120*/  FMUL R0, R3, R3 ;  /* 0x0000000303007220 */ /* 0x004fc80000400000 */
[----:B------:R-:W-:-:S04]  /*0130*/  FMUL R0, R3, R0 ;  /* 0x0000000003007220 */ /* 0x000fc80000400000 */
[----:B------:R-:W-:-:S04]  /*0140*/  FFMA R0, R0, 0.044714998453855514526, R3 ;  /* 0x3d37271300007823 */ /* 0x000fc80000000003 */
        /* <DEDUP_REMOVED lines=11> */
[----:B------:R-:W0:Y:S01]  /*0200*/  MUFU.RCP R5, R5 ;  /* 0x0000000500057308 */ /* 0x000e220000001000 */
[----:B------:R-:W-:Y:S01]  /*0210*/  FMUL R0, R3, 0.5 ;  /* 0x3f00000003007820 */ /* 0x000fe20000400000 */
[----:B0-----:R-:W-:-:S05]  /*0220*/  FFMA R2, R5, -2, R2 ;  /* 0xc000000005027823 */ /* 0x001fca0000000002 */
[----:B------:R-:W-:Y:S02]  /*0230*/  FSEL R7, R2, 1, !P0 ;  /* 0x3f80000002077808 */ /* 0x000fe40004000000 */
[----:B------:R-:W-:Y:S02]  /*0240*/  IADD3 R2, P0, PT, R8, UR10, RZ ;  /* 0x0000000a08027c10 */ /* 0x000fe4000ff1e0ff */
[--C-:B------:R-:W-:Y:S01]  /*0250*/  LOP3.LUT R7, R7, 0x80000000, R4.reuse, 0xb8, !PT ;  /* 0x8000000007077812 */ /* 0x100fe200078eb804 */
[----:B------:R-:W-:Y:S01]  /*0260*/  @!P1 FFMA R7, R4, R9, R4 ;  /* 0x0000000904079223 */ /* 0x000fe20000000004 */
[----:B------:R-:W-:-:S03]  /*0270*/  IADD3.X R3, PT, PT, R10, UR11, RZ, P0, !PT ;  /* 0x0000000b0a037c10 */ /* 0x000fc600087fe4ff */
[----:B------:R-:W-:-:S04]  /*0280*/  FADD R7, R7, 1 ;  /* 0x3f80000007077421 */ /* 0x000fc80000000000 */
[----:B------:R-:W-:-:S05]  /*0290*/  FMUL R7, R0, R7 ;  /* 0x0000000700077220 */ /* 0x000fca0000400000 */
[----:B------:R-:W-:Y:S01]  /*02a0*/  STG.E desc[UR4][R2.64], R7 ;  /* 0x0000000702007986 */ /* 0x000fe2000c101904 */
[----:B------:R-:W-:Y:S05]  /*02b0*/  EXIT ;  /* 0x000000000000794d */ /* 0x000fea0003800000 */
.L_x_673:
        /* <DEDUP_REMOVED lines=12> */
.L_x_742:


//--------------------- .nv.shared._ZN8pygpukit3ops2nn23sdpa_causal_bf16_kernelEPK13__nv_bfloat16S4_S4_PS2_iiiifi --------------------------
	.section	.nv.shared._ZN8pygpukit3ops2nn23sdpa_causal_bf16_kernelEPK13__nv_bfloat16S4_S4_PS2_iiiifi,"aw",@nobits
	.sectionflags	@""
	.align	16
.nv.shared._ZN8pygpukit3ops2nn23sdpa_causal_bf16_kernelEPK13__nv_bfloat16S4_S4_PS2_iiiifi:
	.zero		1296


//--------------------- .nv.shared.reserved.0     --------------------------
	.section	.nv.shared.reserved.0,"aw",@nobits
	.weak		__nv_reservedSMEM_offset_0_alias
	.size		__nv_reservedSMEM_offset_0_alias, 0, 64
	.other		__nv_reservedSMEM_offset_0_alias,@"STO_CUDA_RESERVED_SHARED STV_DEFAULT"
__nv_reservedSMEM_offset_0_alias:
	.zero		0
	.zero		64


//--------------------- .nv.shared._ZN8pygpukit3ops2nn22sdpa_causal_f16_kernelEPK6__halfS4_S4_PS2_iiiifi --------------------------
	.section	.nv.shared._ZN8pygpukit3ops2nn22sdpa_causal_f16_kernelEPK6__halfS4_S4_PS2_iiiifi,"aw",@nobits
	.sectionflags	@""
	.align	16
.nv.shared._ZN8pygpukit3ops2nn22sdpa_causal_f16_kernelEPK6__halfS4_S4_PS2_iiiifi:
	.zero		1296


//--------------------- .nv.shared._ZN8pygpukit3ops2nn22sdpa_causal_f32_kernelEPKfS3_S3_Pfiiiifi --------------------------
	.section	.nv.shared._ZN8pygpukit3ops2nn22sdpa_causal_f32_kernelEPKfS3_S3_Pfiiiifi,"aw",@nobits
	.sectionflags	@""
	.align	16
.nv.shared._ZN8pygpukit3ops2nn22sdpa_causal_f32_kernelEPKfS3_S3_Pfiiiifi:
	.zero		1296


//--------------------- .nv.shared._ZN8pygpukit3ops2nn16silu_bf16_kernelEPK13__nv_bfloat16PS2_m --------------------------
	.section	.nv.shared._ZN8pygpukit3ops2nn16silu_bf16_kernelEPK13__nv_bfloat16PS2_m,"aw",@nobits
	.sectionflags	@""
	.align	16
	.zero		1024


//--------------------- .nv.shared._ZN8pygpukit3ops2nn15silu_f16_kernelEPK6__halfPS2_m --------------------------
	.section	.nv.shared._ZN8pygpukit3ops2nn15silu_f16_kernelEPK6__halfPS2_m,"aw",@nobits
	.sectionflags	@""
	.align	16
	.zero		1024


//--------------------- .nv.shared._ZN8pygpukit3ops2nn15silu_f64_kernelEPKdPdm --------------------------
	.section	.nv.shared._ZN8pygpukit3ops2nn15silu_f64_kernelEPKdPdm,"aw",@nobits
	.sectionflags	@""
	.align	16
	.zero		1024


//--------------------- .nv.shared._ZN8pygpukit3ops2nn15silu_f32_kernelEPKfPfm --------------------------
	.section	.nv.shared._ZN8pygpukit3ops2nn15silu_f32_kernelEPKfPfm,"aw",@nobits
	.sectionflags	@""
	.align	16
	.zero		1024


//--------------------- .nv.shared._ZN8pygpukit3ops2nn15rope_f32_kernelEPfS2_PKfS4_iiii --------------------------
	.section	.nv.shared._ZN8pygpukit3ops2nn15rope_f32_kernelEPfS2_PKfS4_iiii,"aw",@nobits
	.sectionflags	@""
	.align	16
	.zero		1024


//--------------------- .nv.shared._ZN8pygpukit3ops2nn16copy_bf16_kernelEPK13__nv_bfloat16PS2_m --------------------------
	.section	.nv.shared._ZN8pygpukit3ops2nn16copy_bf16_kernelEPK13__nv_bfloat16PS2_m,"aw",@nobits
	.sectionflags	@""
	.align	16
	.zero		1024


//--------------------- .nv.shared._ZN8pygpukit3ops2nn15copy_f16_kernelEPK6__halfPS2_m --------------------------
	.section	.nv.shared._ZN8pygpukit3ops2nn15copy_f16_kernelEPK6__halfPS2_m,"aw",@nobits
	.sectionflags	@""
	.align	16
	.zero		1024


//--------------------- .nv.shared._ZN8pygpukit3ops2nn15copy_f32_kernelEPKfPfm --------------------------
	.section	.nv.shared._ZN8pygpukit3ops2nn15copy_f32_kernelEPKfPfm,"aw",@nobits
	.sectionflags	@""
	.align	16
	.zero		1024


//--------------------- .nv.shared._ZN8pygpukit3ops2nn25transpose_021_bf16_kernelEPK13__nv_bfloat16PS2_mmm --------------------------
	.section	.nv.shared._ZN8pygpukit3ops2nn25transpose_021_bf16_kernelEPK13__nv_bfloat16PS2_mmm,"aw",@nobits
	.sectionflags	@""
	.align	16
	.zero		1024


//--------------------- .nv.shared._ZN8pygpukit3ops2nn24transpose_021_f16_kernelEPK6__halfPS2_mmm --------------------------
	.section	.nv.shared._ZN8pygpukit3ops2nn24transpose_021_f16_kernelEPK6__halfPS2_mmm,"aw",@nobits
	.sectionflags	@""
	.align	16
	.zero		1024


//--------------------- .nv.shared._ZN8pygpukit3ops2nn24transpose_021_f32_kernelEPKfPfmmm --------------------------
	.section	.nv.shared._ZN8pygpukit3ops2nn24transpose_021_f32_kernelEPKfPfmmm,"aw",@nobits
	.sectionflags	@""
	.align	16
	.zero		1024


//--------------------- .nv.shared._ZN8pygpukit3ops2nn34repeat_interleave_axis1_f32_kernelEPKfPfmmmm --------------------------
	.section	.nv.shared._ZN8pygpukit3ops2nn34repeat_interleave_axis1_f32_kernelEPKfPfmmmm,"aw",@nobits
	.sectionflags	@""
	.align	16
	.zero		1024


//--------------------- .nv.shared._ZN8pygpukit3ops2nn23concat_axis0_f32_kernelEPKfS3_Pfmmm --------------------------
	.section	.nv.shared._ZN8pygpukit3ops2nn23concat_axis0_f32_kernelEPKfS3_Pfmmm,"aw",@nobits
	.sectionflags	@""
	.align	16
	.zero		1024


//--------------------- .nv.shared._ZN8pygpukit3ops2nn21transpose_bf16_kernelEPK13__nv_bfloat16PS2_ii --------------------------
	.section	.nv.shared._ZN8pygpukit3ops2nn21transpose_bf16_kernelEPK13__nv_bfloat16PS2_ii,"aw",@nobits
	.sectionflags	@""
	.align	16
.nv.shared._ZN8pygpukit3ops2nn21transpose_bf16_kernelEPK13__nv_bfloat16PS2_ii:
	.zero		3136


//--------------------- .nv.shared._ZN8pygpukit3ops2nn20transpose_f16_kernelEPK6__halfPS2_ii --------------------------
	.section	.nv.shared._ZN8pygpukit3ops2nn20transpose_f16_kernelEPK6__halfPS2_ii,"aw",@nobits
	.sectionflags	@""
	.align	16
.nv.shared._ZN8pygpukit3ops2nn20transpose_f16_kernelEPK6__halfPS2_ii:
	.zero		3136


//--------------------- .nv.shared._ZN8pygpukit3ops2nn20transpose_f64_kernelEPKdPdii --------------------------
	.section	.nv.shared._ZN8pygpukit3ops2nn20transpose_f64_kernelEPKdPdii,"aw",@nobits
	.sectionflags	@""
	.align	16
.nv.shared._ZN8pygpukit3ops2nn20transpose_f64_kernelEPKdPdii:
	.zero		9472


//--------------------- .nv.shared._ZN8pygpukit3ops2nn20transpose_f32_kernelEPKfPfii --------------------------
	.section	.nv.shared._ZN8pygpukit3ops2nn20transpose_f32_kernelEPKfPfii,"aw",@nobits
	.sectionflags	@""
	.align	16
.nv.shared._ZN8pygpukit3ops2nn20transpose_f32_kernelEPKfPfii:
	.zero		5248


//--------------------- .nv.shared._ZN8pygpukit3ops2nn19softmax_bf16_kernelEPK13__nv_bfloat16PS2_mm --------------------------
	.section	.nv.shared._ZN8pygpukit3ops2nn19softmax_bf16_kernelEPK13__nv_bfloat16PS2_mm,"aw",@nobits
	.sectionflags	@""
	.align	16
.nv.shared._ZN8pygpukit3ops2nn19softmax_bf16_kernelEPK13__nv_bfloat16PS2_mm:
	.zero		1296


//--------------------- .nv.shared._ZN8pygpukit3ops2nn18softmax_f16_kernelEPK6__halfPS2_mm --------------------------
	.section	.nv.shared._ZN8pygpukit3ops2nn18softmax_f16_kernelEPK6__halfPS2_mm,"aw",@nobits
	.sectionflags	@""
	.align	16
.nv.shared._ZN8pygpukit3ops2nn18softmax_f16_kernelEPK6__halfPS2_mm:
	.zero		1296


//--------------------- .nv.shared._ZN8pygpukit3ops2nn18softmax_f64_kernelEPKdPdmm --------------------------
	.section	.nv.shared._ZN8pygpukit3ops2nn18softmax_f64_kernelEPKdPdmm,"aw",@nobits
	.sectionflags	@""
	.align	16
.nv.shared._ZN8pygpukit3ops2nn18softmax_f64_kernelEPKdPdmm:
	.zero		1552


//--------------------- .nv.shared._ZN8pygpukit3ops2nn18softmax_f32_kernelEPKfPfmm --------------------------
	.section	.nv.shared._ZN8pygpukit3ops2nn18softmax_f32_kernelEPKfPfmm,"aw",@nobits
	.sectionflags	@""
	.align	16
.nv.shared._ZN8pygpukit3ops2nn18softmax_f32_kernelEPKfPfmm:
	.zero		1296


//--------------------- .nv.shared._ZN8pygpukit3ops2nn19rmsnorm_bf16_kernelEPK13__nv_bfloat16S4_PS2_mmf --------------------------
	.section	.nv.shared._ZN8pygpukit3ops2nn19rmsnorm_bf16_kernelEPK13__nv_bfloat16S4_PS2_mmf,"aw",@nobits
	.sectionflags	@""
	.align	16
.nv.shared._ZN8pygpukit3ops2nn19rmsnorm_bf16_kernelEPK13__nv_bfloat16S4_PS2_mmf:
	.zero		1168


//--------------------- .nv.shared._ZN8pygpukit3ops2nn18rmsnorm_f16_kernelEPK6__halfS4_PS2_mmf --------------------------
	.section	.nv.shared._ZN8pygpukit3ops2nn18rmsnorm_f16_kernelEPK6__halfS4_PS2_mmf,"aw",@nobits
	.sectionflags	@""
	.align	16
.nv.shared._ZN8pygpukit3ops2nn18rmsnorm_f16_kernelEPK6__halfS4_PS2_mmf:
	.zero		1168


//--------------------- .nv.shared._ZN8pygpukit3ops2nn18rmsnorm_f64_kernelEPKdS3_Pdmmd --------------------------
	.section	.nv.shared._ZN8pygpukit3ops2nn18rmsnorm_f64_kernelEPKdS3_Pdmmd,"aw",@nobits
	.sectionflags	@""
	.align	16
.nv.shared._ZN8pygpukit3ops2nn18rmsnorm_f64_kernelEPKdS3_Pdmmd:
	.zero		1296


//--------------------- .nv.shared._ZN8pygpukit3ops2nn18rmsnorm_f32_kernelEPKfS3_Pfmmf --------------------------
	.section	.nv.shared._ZN8pygpukit3ops2nn18rmsnorm_f32_kernelEPKfS3_Pfmmf,"aw",@nobits
	.sectionflags	@""
	.align	16
.nv.shared._ZN8pygpukit3ops2nn18rmsnorm_f32_kernelEPKfS3_Pfmmf:
	.zero		1168


//--------------------- .nv.shared._ZN8pygpukit3ops2nn21layernorm_bf16_kernelEPK13__nv_bfloat16S4_S4_PS2_mmf --------------------------
	.section	.nv.shared._ZN8pygpukit3ops2nn21layernorm_bf16_kernelEPK13__nv_bfloat16S4_S4_PS2_mmf,"aw",@nobits
	.sectionflags	@""
	.align	16
.nv.shared._ZN8pygpukit3ops2nn21layernorm_bf16_kernelEPK13__nv_bfloat16S4_S4_PS2_mmf:
	.zero		1168


//--------------------- .nv.shared._ZN8pygpukit3ops2nn20layernorm_f16_kernelEPK6__halfS4_S4_PS2_mmf --------------------------
	.section	.nv.shared._ZN8pygpukit3ops2nn20layernorm_f16_kernelEPK6__halfS4_S4_PS2_mmf,"aw",@nobits
	.sectionflags	@""
	.align	16
.nv.shared._ZN8pygpukit3ops2nn20layernorm_f16_kernelEPK6__halfS4_S4_PS2_mmf:
	.zero		1168


//--------------------- .nv.shared._ZN8pygpukit3ops2nn20layernorm_f64_kernelEPKdS3_S3_Pdmmd --------------------------
	.section	.nv.shared._ZN8pygpukit3ops2nn20layernorm_f64_kernelEPKdS3_S3_Pdmmd,"aw",@nobits
	.sectionflags	@""
	.align	16
.nv.shared._ZN8pygpukit3ops2nn20layernorm_f64_kernelEPKdS3_S3_Pdmmd:
	.zero		1296


//--------------------- .nv.shared._ZN8pygpukit3ops2nn20layernorm_f32_kernelEPKfS3_S3_Pfmmf --------------------------
	.section	.nv.shared._ZN8pygpukit3ops2nn20layernorm_f32_kernelEPKfS3_S3_Pfmmf,"aw",@nobits
	.sectionflags	@""
	.align	16
.nv.shared._ZN8pygpukit3ops2nn20layernorm_f32_kernelEPKfS3_S3_Pfmmf:
	.zero		1168


//--------------------- .nv.shared._ZN8pygpukit3ops2nn20bias_add_bf16_kernelEP13__nv_bfloat16PKS2_mm --------------------------
	.section	.nv.shared._ZN8pygpukit3ops2nn20bias_add_bf16_kernelEP13__nv_bfloat16PKS2_mm,"aw",@nobits
	.sectionflags	@""
	.align	16
	.zero		1024


//--------------------- .nv.shared._ZN8pygpukit3ops2nn19bias_add_f16_kernelEP6__halfPKS2_mm --------------------------
	.section	.nv.shared._ZN8pygpukit3ops2nn19bias_add_f16_kernelEP6__halfPKS2_mm,"aw",@nobits
	.sectionflags	@""
	.align	16
	.zero		1024


//--------------------- .nv.shared._ZN8pygpukit3ops2nn19bias_add_f64_kernelEPdPKdmm --------------------------
	.section	.nv.shared._ZN8pygpukit3ops2nn19bias_add_f64_kernelEPdPKdmm,"aw",@nobits
	.sectionflags	@""
	.align	16
	.zero		1024


//--------------------- .nv.shared._ZN8pygpukit3ops2nn19bias_add_f32_kernelEPfPKfmm --------------------------
	.section	.nv.shared._ZN8pygpukit3ops2nn19bias_add_f32_kernelEPfPKfmm,"aw",@nobits
	.sectionflags	@""
	.align	16
	.zero		1024


//--------------------- .nv.shared._ZN8pygpukit3ops2nn16gelu_bf16_kernelEPK13__nv_bfloat16PS2_m --------------------------
	.section	.nv.shared._ZN8pygpukit3ops2nn16gelu_bf16_kernelEPK13__nv_bfloat16PS2_m,"aw",@nobits
	.sectionflags	@""
	.align	16
	.zero		1024


//--------------------- .nv.shared._ZN8pygpukit3ops2nn15gelu_f16_kernelEPK6__halfPS2_m --------------------------
	.section	.nv.shared._ZN8pygpukit3ops2nn15gelu_f16_kernelEPK6__halfPS2_m,"aw",@nobits
	.sectionflags	@""
	.align	16
	.zero		1024


//--------------------- .nv.shared._ZN8pygpukit3ops2nn15gelu_f64_kernelEPKdPdm --------------------------
	.section	.nv.shared._ZN8pygpukit3ops2nn15gelu_f64_kernelEPKdPdm,"aw",@nobits
	.sectionflags	@""
	.align	16
	.zero		1024


//--------------------- .nv.shared._ZN8pygpukit3ops2nn15gelu_f32_kernelEPKfPfm --------------------------
	.section	.nv.shared._ZN8pygpukit3ops2nn15gelu_f32_kernelEPKfPfm,"aw",@nobits
	.sectionflags	@""
	.align	16
	.zero		1024


//--------------------- .nv.constant0._ZN8pygpukit3ops2nn23sdpa_causal_bf16_kernelEPK13__nv_bfloat16S4_S4_PS2_iiiifi --------------------------
	.section	.nv.constant0._ZN8pygpukit3ops2nn23sdpa_causal_bf16_kernelEPK13__nv_bfloat16S4_S4_PS2_iiiifi,"a",@progbits
	.sectionflags	@""
	.align	4
.nv.constant0._ZN8pygpukit3ops2nn23sdpa_causal_bf16_kernelEPK13__nv_bfloat16S4_S4_PS2_iiiifi:
	.zero		952


//--------------------- .nv.constant0._ZN8pygpukit3ops2nn22sdpa_causal_f16_kernelEPK6__halfS4_S4_PS2_iiiifi --------------------------
	.section	.nv.constant0._ZN8pygpukit3ops2nn22sdpa_causal_f16_kernelEPK6__halfS4_S4_PS2_iiiifi,"a",@progbits
	.sectionflags	@""
	.align	4
.nv.constant0._ZN8pygpukit3ops2nn22sdpa_causal_f16_kernelEPK6__halfS4_S4_PS2_iiiifi:
	.zero		952


//--------------------- .nv.constant0._ZN8pygpukit3ops2nn22sdpa_causal_f32_kernelEPKfS3_S3_Pfiiiifi --------------------------
	.section	.nv.constant0._ZN8pygpukit3ops2nn22sdpa_causal_f32_kernelEPKfS3_S3_Pfiiiifi,"a",@progbits
	.sectionflags	@""
	.align	4
.nv.constant0._ZN8pygpukit3ops2nn22sdpa_causal_f32_kernelEPKfS3_S3_Pfiiiifi:
	.zero		952


//--------------------- .nv.constant0._ZN8pygpukit3ops2nn16silu_bf16_kernelEPK13__nv_bfloat16PS2_m --------------------------
	.section	.nv.constant0._ZN8pygpukit3ops2nn16silu_bf16_kernelEPK13__nv_bfloat16PS2_m,"a",@progbits
	.sectionflags	@""
	.align	4
.nv.constant0._ZN8pygpukit3ops2nn16silu_bf16_kernelEPK13__nv_bfloat16PS2_m:
	.zero		920


//--------------------- .nv.constant0._ZN8pygpukit3ops2nn15silu_f16_kernelEPK6__halfPS2_m --------------------------
	.section	.nv.constant0._ZN8pygpukit3ops2nn15silu_f16_kernelEPK6__halfPS2_m,"a",@progbits
	.sectionflags	@""
	.align	4
.nv.constant0._ZN8pygpukit3ops2nn15silu_f16_kernelEPK6__halfPS2_m:
	.zero		920


//--------------------- .nv.constant0._ZN8pygpukit3ops2nn15silu_f64_kernelEPKdPdm --------------------------
	.section	.nv.constant0._ZN8pygpukit3ops2nn15silu_f64_kernelEPKdPdm,"a",@progbits
	.sectionflags	@""
	.align	4
.nv.constant0._ZN8pygpukit3ops2nn15silu_f64_kernelEPKdPdm:
	.zero		920


//--------------------- .nv.constant0._ZN8pygpukit3ops2nn15silu_f32_kernelEPKfPfm --------------------------
	.section	.nv.constant0._ZN8pygpukit3ops2nn15silu_f32_kernelEPKfPfm,"a",@progbits
	.sectionflags	@""
	.align	4
.nv.constant0._ZN8pygpukit3ops2nn15silu_f32_kernelEPKfPfm:
	.zero		920


//--------------------- .nv.constant0._ZN8pygpukit3ops2nn15rope_f32_kernelEPfS2_PKfS4_iiii --------------------------
	.section	.nv.constant0._ZN8pygpukit3ops2nn15rope_f32_kernelEPfS2_PKfS4_iiii,"a",@progbits
	.sectionflags	@""
	.align	4
.nv.constant0._ZN8pygpukit3ops2nn15rope_f32_kernelEPfS2_PKfS4_iiii:
	.zero		944


//--------------------- .nv.constant0._ZN8pygpukit3ops2nn16copy_bf16_kernelEPK13__nv_bfloat16PS2_m --------------------------
	.section	.nv.constant0._ZN8pygpukit3ops2nn16copy_bf16_kernelEPK13__nv_bfloat16PS2_m,"a",@progbits
	.sectionflags	@""
	.align	4
.nv.constant0._ZN8pygpukit3ops2nn16copy_bf16_kernelEPK13__nv_bfloat16PS2_m:
	.zero		920


//--------------------- .nv.constant0._ZN8pygpukit3ops2nn15copy_f16_kernelEPK6__halfPS2_m --------------------------
	.section	.nv.constant0._ZN8pygpukit3ops2nn15copy_f16_kernelEPK6__halfPS2_m,"a",@progbits
	.sectionflags	@""
	.align	4
.nv.constant0._ZN8pygpukit3ops2nn15copy_f16_kernelEPK6__halfPS2_m:
	.zero		920


//--------------------- .nv.constant0._ZN8pygpukit3ops2nn15copy_f32_kernelEPKfPfm --------------------------
	.section	.nv.constant0._ZN8pygpukit3ops2nn15copy_f32_kernelEPKfPfm,"a",@progbits
	.sectionflags	@""
	.align	4
.nv.constant0._ZN8pygpukit3ops2nn15copy_f32_kernelEPKfPfm:
	.zero		920


//--------------------- .nv.constant0._ZN8pygpukit3ops2nn25transpose_021_bf16_kernelEPK13__nv_bfloat16PS2_mmm --------------------------
	.section	.nv.constant0._ZN8pygpukit3ops2nn25transpose_021_bf16_kernelEPK13__nv_bfloat16PS2_mmm,"a",@progbits
	.sectionflags	@""
	.align	4
.nv.constant0._ZN8pygpukit3ops2nn25transpose_021_bf16_kernelEPK13__nv_bfloat16PS2_mmm:
	.zero		936


//--------------------- .nv.constant0._ZN8pygpukit3ops2nn24transpose_021_f16_kernelEPK6__halfPS2_mmm --------------------------
	.section	.nv.constant0._ZN8pygpukit3ops2nn24transpose_021_f16_kernelEPK6__halfPS2_mmm,"a",@progbits
	.sectionflags	@""
	.align	4
.nv.constant0._ZN8pygpukit3ops2nn24transpose_021_f16_kernelEPK6__halfPS2_mmm:
	.zero		936


//--------------------- .nv.constant0._ZN8pygpukit3ops2nn24transpose_021_f32_kernelEPKfPfmmm --------------------------
	.section	.nv.constant0._ZN8pygpukit3ops2nn24transpose_021_f32_kernelEPKfPfmmm,"a",@progbits
	.sectionflags	@""
	.align	4
.nv.constant0._ZN8pygpukit3ops2nn24transpose_021_f32_kernelEPKfPfmmm:
	.zero		936


//--------------------- .nv.constant0._ZN8pygpukit3ops2nn34repeat_interleave_axis1_f32_kernelEPKfPfmmmm --------------------------
	.section	.nv.constant0._ZN8pygpukit3ops2nn34repeat_interleave_axis1_f32_kernelEPKfPfmmmm,"a",@progbits
	.sectionflags	@""
	.align	4
.nv.constant0._ZN8pygpukit3ops2nn34repeat_interleave_axis1_f32_kernelEPKfPfmmmm:
	.zero		944


//--------------------- .nv.constant0._ZN8pygpukit3ops2nn23concat_axis0_f32_kernelEPKfS3_Pfmmm --------------------------
	.section	.nv.constant0._ZN8pygpukit3ops2nn23concat_axis0_f32_kernelEPKfS3_Pfmmm,"a",@progbits
	.sectionflags	@""
	.align	4
.nv.constant0._ZN8pygpukit3ops2nn23concat_axis0_f32_kernelEPKfS3_Pfmmm:
	.zero		944


//--------------------- .nv.constant0._ZN8pygpukit3ops2nn21transpose_bf16_kernelEPK13__nv_bfloat16PS2_ii --------------------------
	.section	.nv.constant0._ZN8pygpukit3ops2nn21transpose_bf16_kernelEPK13__nv_bfloat16PS2_ii,"a",@progbits
	.sectionflags	@""
	.align	4
.nv.constant0._ZN8pygpukit3ops2nn21transpose_bf16_kernelEPK13__nv_bfloat16PS2_ii:
	.zero		920


//--------------------- .nv.constant0._ZN8pygpukit3ops2nn20transpose_f16_kernelEPK6__halfPS2_ii --------------------------
	.section	.nv.constant0._ZN8pygpukit3ops2nn20transpose_f16_kernelEPK6__halfPS2_ii,"a",@progbits
	.sectionflags	@""
	.align	4
.nv.constant0._ZN8pygpukit3ops2nn20transpose_f16_kernelEPK6__halfPS2_ii:
	.zero		920


//--------------------- .nv.constant0._ZN8pygpukit3ops2nn20transpose_f64_kernelEPKdPdii --------------------------
	.section	.nv.constant0._ZN8pygpukit3ops2nn20transpose_f64_kernelEPKdPdii,"a",@progbits
	.sectionflags	@""
	.align	4
.nv.constant0._ZN8pygpukit3ops2nn20transpose_f64_kernelEPKdPdii:
	.zero		920


//--------------------- .nv.constant0._ZN8pygpukit3ops2nn20transpose_f32_kernelEPKfPfii --------------------------
	.section	.nv.constant0._ZN8pygpukit3ops2nn20transpose_f32_kernelEPKfPfii,"a",@progbits
	.sectionflags	@""
	.align	4
.nv.constant0._ZN8pygpukit3ops2nn20transpose_f32_kernelEPKfPfii:
	.zero		920


//--------------------- .nv.constant0._ZN8pygpukit3ops2nn19softmax_bf16_kernelEPK13__nv_bfloat16PS2_mm --------------------------
	.section	.nv.constant0._ZN8pygpukit3ops2nn19softmax_bf16_kernelEPK13__nv_bfloat16PS2_mm,"a",@progbits
	.sectionflags	@""
	.align	4
.nv.constant0._ZN8pygpukit3ops2nn19softmax_bf16_kernelEPK13__nv_bfloat16PS2_mm:
	.zero		928


//--------------------- .nv.constant0._ZN8pygpukit3ops2nn18softmax_f16_kernelEPK6__halfPS2_mm --------------------------
	.section	.nv.constant0._ZN8pygpukit3ops2nn18softmax_f16_kernelEPK6__halfPS2_mm,"a",@progbits
	.sectionflags	@""
	.align	4
.nv.constant0._ZN8pygpukit3ops2nn18softmax_f16_kernelEPK6__halfPS2_mm:
	.zero		928


//--------------------- .nv.constant0._ZN8pygpukit3ops2nn18softmax_f64_kernelEPKdPdmm --------------------------
	.section	.nv.constant0._ZN8pygpukit3ops2nn18softmax_f64_kernelEPKdPdmm,"a",@progbits
	.sectionflags	@""
	.align	4
.nv.constant0._ZN8pygpukit3ops2nn18softmax_f64_kernelEPKdPdmm:
	.zero		928


//--------------------- .nv.constant0._ZN8pygpukit3ops2nn18softmax_f32_kernelEPKfPfmm --------------------------
	.section	.nv.constant0._ZN8pygpukit3ops2nn18softmax_f32_kernelEPKfPfmm,"a",@progbits
	.sectionflags	@""
	.align	4
.nv.constant0._ZN8pygpukit3ops2nn18softmax_f32_kernelEPKfPfmm:
	.zero		928


//--------------------- .nv.constant0._ZN8pygpukit3ops2nn19rmsnorm_bf16_kernelEPK13__nv_bfloat16S4_PS2_mmf --------------------------
	.section	.nv.constant0._ZN8pygpukit3ops2nn19rmsnorm_bf16_kernelEPK13__nv_bfloat16S4_PS2_mmf,"a",@progbits
	.sectionflags	@""
	.align	4
.nv.constant0._ZN8pygpukit3ops2nn19rmsnorm_bf16_kernelEPK13__nv_bfloat16S4_PS2_mmf:
	.zero		940


//--------------------- .nv.constant0._ZN8pygpukit3ops2nn18rmsnorm_f16_kernelEPK6__halfS4_PS2_mmf --------------------------
	.section	.nv.constant0._ZN8pygpukit3ops2nn18rmsnorm_f16_kernelEPK6__halfS4_PS2_mmf,"a",@progbits
	.sectionflags	@""
	.align	4
.nv.constant0._ZN8pygpukit3ops2nn18rmsnorm_f16_kernelEPK6__halfS4_PS2_mmf:
	.zero		940


//--------------------- .nv.constant0._ZN8pygpukit3ops2nn18rmsnorm_f64_kernelEPKdS3_Pdmmd --------------------------
	.section	.nv.constant0._ZN8pygpukit3ops2nn18rmsnorm_f64_kernelEPKdS3_Pdmmd,"a",@progbits
	.sectionflags	@""
	.align	4
.nv.constant0._ZN8pygpukit3ops2nn18rmsnorm_f64_kernelEPKdS3_Pdmmd:
	.zero		944


//--------------------- .nv.constant0._ZN8pygpukit3ops2nn18rmsnorm_f32_kernelEPKfS3_Pfmmf --------------------------
	.section	.nv.constant0._ZN8pygpukit3ops2nn18rmsnorm_f32_kernelEPKfS3_Pfmmf,"a",@progbits
	.sectionflags	@""
	.align	4
.nv.constant0._ZN8pygpukit3ops2nn18rmsnorm_f32_kernelEPKfS3_Pfmmf:
	.zero		940


//--------------------- .nv.constant0._ZN8pygpukit3ops2nn21layernorm_bf16_kernelEPK13__nv_bfloat16S4_S4_PS2_mmf --------------------------
	.section	.nv.constant0._ZN8pygpukit3ops2nn21layernorm_bf16_kernelEPK13__nv_bfloat16S4_S4_PS2_mmf,"a",@progbits
	.sectionflags	@""
	.align	4
.nv.constant0._ZN8pygpukit3ops2nn21layernorm_bf16_kernelEPK13__nv_bfloat16S4_S4_PS2_mmf:
	.zero		948


//--------------------- .nv.constant0._ZN8pygpukit3ops2nn20layernorm_f16_kernelEPK6__halfS4_S4_PS2_mmf --------------------------
	.section	.nv.constant0._ZN8pygpukit3ops2nn20layernorm_f16_kernelEPK6__halfS4_S4_PS2_mmf,"a",@progbits
	.sectionflags	@""
	.align	4
.nv.constant0._ZN8pygpukit3ops2nn20layernorm_f16_kernelEPK6__halfS4_S4_PS2_mmf:
	.zero		948


//--------------------- .nv.constant0._ZN8pygpukit3ops2nn20layernorm_f64_kernelEPKdS3_S3_Pdmmd --------------------------
	.section	.nv.constant0._ZN8pygpukit3ops2nn20layernorm_f64_kernelEPKdS3_S3_Pdmmd,"a",@progbits
	.sectionflags	@""
	.align	4
.nv.constant0._ZN8pygpukit3ops2nn20layernorm_f64_kernelEPKdS3_S3_Pdmmd:
	.zero		952


//--------------------- .nv.constant0._ZN8pygpukit3ops2nn20layernorm_f32_kernelEPKfS3_S3_Pfmmf --------------------------
	.section	.nv.constant0._ZN8pygpukit3ops2nn20layernorm_f32_kernelEPKfS3_S3_Pfmmf,"a",@progbits
	.sectionflags	@""
	.align	4
.nv.constant0._ZN8pygpukit3ops2nn20layernorm_f32_kernelEPKfS3_S3_Pfmmf:
	.zero		948


//--------------------- .nv.constant0._ZN8pygpukit3ops2nn20bias_add_bf16_kernelEP13__nv_bfloat16PKS2_mm --------------------------
	.section	.nv.constant0._ZN8pygpukit3ops2nn20bias_add_bf16_kernelEP13__nv_bfloat16PKS2_mm,"a",@progbits
	.sectionflags	@""
	.align	4
.nv.constant0._ZN8pygpukit3ops2nn20bias_add_bf16_kernelEP13__nv_bfloat16PKS2_mm:
	.zero		928


//--------------------- .nv.constant0._ZN8pygpukit3ops2nn19bias_add_f16_kernelEP6__halfPKS2_mm --------------------------
	.section	.nv.constant0._ZN8pygpukit3ops2nn19bias_add_f16_kernelEP6__halfPKS2_mm,"a",@progbits
	.sectionflags	@""
	.align	4
.nv.constant0._ZN8pygpukit3ops2nn19bias_add_f16_kernelEP6__halfPKS2_mm:
	.zero		928


//--------------------- .nv.constant0._ZN8pygpukit3ops2nn19bias_add_f64_kernelEPdPKdmm --------------------------
	.section	.nv.constant0._ZN8pygpukit3ops2nn19bias_add_f64_kernelEPdPKdmm,"a",@progbits
	.sectionflags	@""
	.align	4
.nv.constant0._ZN8pygpukit3ops2nn19bias_add_f64_kernelEPdPKdmm:
	.zero		928


//--------------------- .nv.constant0._ZN8pygpukit3ops2nn19bias_add_f32_kernelEPfPKfmm --------------------------
	.section	.nv.constant0._ZN8pygpukit3ops2nn19bias_add_f32_kernelEPfPKfmm,"a",@progbits
	.sectionflags	@""
	.align	4
.nv.constant0._ZN8pygpukit3ops2nn19bias_add_f32_kernelEPfPKfmm:
	.zero		928


//--------------------- .nv.constant0._ZN8pygpukit3ops2nn16gelu_bf16_kernelEPK13__nv_bfloat16PS2_m --------------------------
	.section	.nv.constant0._ZN8pygpukit3ops2nn16gelu_bf16_kernelEPK13__nv_bfloat16PS2_m,"a",@progbits
	.sectionflags	@""
	.align	4
.nv.constant0._ZN8pygpukit3ops2nn16gelu_bf16_kernelEPK13__nv_bfloat16PS2_m:
	.zero		920


//--------------------- .nv.constant0._ZN8pygpukit3ops2nn15gelu_f16_kernelEPK6__halfPS2_m --------------------------
	.section	.nv.constant0._ZN8pygpukit3ops2nn15gelu_f16_kernelEPK6__halfPS2_m,"a",@progbits
	.sectionflags	@""
	.align	4
.nv.constant0._ZN8pygpukit3ops2nn15gelu_f16_kernelEPK6__halfPS2_m:
	.zero		920


//--------------------- .nv.constant0._ZN8pygpukit3ops2nn15gelu_f64_kernelEPKdPdm --------------------------
	.section	.nv.constant0._ZN8pygpukit3ops2nn15gelu_f64_kernelEPKdPdm,"a",@progbits
	.sectionflags	@""
	.align	4
.nv.constant0._ZN8pygpukit3ops2nn15gelu_f64_kernelEPKdPdm:
	.zero		920


//--------------------- .nv.constant0._ZN8pygpukit3ops2nn15gelu_f32_kernelEPKfPfm --------------------------
	.section	.nv.constant0._ZN8pygpukit3ops2nn15gelu_f32_kernelEPKfPfm,"a",@progbits
	.sectionflags	@""
	.align	4
.nv.constant0._ZN8pygpukit3ops2nn15gelu_f32_kernelEPKfPfm:
	.zero		920


//--------------------- SYMBOLS --------------------------

	.type		.nv.reservedSmem.offset0,@object
	.size		.nv.reservedSmem.offset0,0x4
	.type		.nv.reservedSmem.cap,@object
	.size		.nv.reservedSmem.cap,0x4
